//
// Generated by NVIDIA NVVM Compiler
//
// Compiler Build ID: CL-36424714
// Cuda compilation tools, release 13.0, V13.0.88
// Based on NVVM 20.0.0
//

.version 9.0
.target sm_100
.address_size 64

	// .globl	_ZN3cub18CUB_300001_SM_10006detail11EmptyKernelIvEEvv
// _ZZN3cub18CUB_300001_SM_10006detail6reduce28DeviceReduceSingleTileKernelINS2_10policy_hubIfjN4cuda3std3__44plusIfEEE10Policy1000EN6thrust24THRUST_300001_SM_1000_NS6detail15normal_iteratorINSD_10device_ptrIdEEEEPdjS9_df3ExpEEvT0_T1_T2_T3_T4_T6_E12temp_storage has been demoted
// _ZZN3cub18CUB_300001_SM_10006detail6reduce18DeviceReduceKernelINS2_10policy_hubIfjN4cuda3std3__44plusIfEEE10Policy1000EN6thrust24THRUST_300001_SM_1000_NS6detail15normal_iteratorINSD_10device_ptrIdEEEEjS9_f3ExpEEvT0_PT3_T1_NS0_13GridEvenShareISN_EET2_T4_E12temp_storage has been demoted
// _ZZN3cub18CUB_300001_SM_10006detail6reduce28DeviceReduceSingleTileKernelINS2_10policy_hubIfjN4cuda3std3__44plusIfEEE10Policy1000EPfPdiS9_dfNS7_10__identityEEEvT0_T1_T2_T3_T4_T6_E12temp_storage has been demoted
// _ZZN3cub18CUB_300001_SM_10006detail6reduce28DeviceReduceSingleTileKernelINS2_10policy_hubIfyN4cuda3std3__44plusIfEEE10Policy1000EN6thrust24THRUST_300001_SM_1000_NS6detail15normal_iteratorINSD_10device_ptrIdEEEEPdyS9_df3ExpEEvT0_T1_T2_T3_T4_T6_E12temp_storage has been demoted
// _ZZN3cub18CUB_300001_SM_10006detail6reduce18DeviceReduceKernelINS2_10policy_hubIfyN4cuda3std3__44plusIfEEE10Policy1000EN6thrust24THRUST_300001_SM_1000_NS6detail15normal_iteratorINSD_10device_ptrIdEEEEyS9_f3ExpEEvT0_PT3_T1_NS0_13GridEvenShareISN_EET2_T4_E12temp_storage has been demoted
// _ZZN3cub18CUB_300001_SM_10006detail6reduce28DeviceReduceSingleTileKernelINS2_10policy_hubIfyN4cuda3std3__44plusIfEEE10Policy1000EPfPdiS9_dfNS7_10__identityEEEvT0_T1_T2_T3_T4_T6_E12temp_storage has been demoted
.global .align 1 .b8 _ZN30_INTERNAL_3b9f9f31_4_k_cu_main4cuda3std3__45__cpo5beginE[1];
.global .align 1 .b8 _ZN30_INTERNAL_3b9f9f31_4_k_cu_main4cuda3std3__45__cpo3endE[1];
.global .align 1 .b8 _ZN30_INTERNAL_3b9f9f31_4_k_cu_main4cuda3std3__45__cpo6cbeginE[1];
.global .align 1 .b8 _ZN30_INTERNAL_3b9f9f31_4_k_cu_main4cuda3std3__45__cpo4cendE[1];
.global .align 1 .b8 _ZN30_INTERNAL_3b9f9f31_4_k_cu_main4cuda3std3__45__cpo6rbeginE[1];
.global .align 1 .b8 _ZN30_INTERNAL_3b9f9f31_4_k_cu_main4cuda3std3__45__cpo4rendE[1];
.global .align 1 .b8 _ZN30_INTERNAL_3b9f9f31_4_k_cu_main4cuda3std3__45__cpo7crbeginE[1];
.global .align 1 .b8 _ZN30_INTERNAL_3b9f9f31_4_k_cu_main4cuda3std3__45__cpo5crendE[1];
.global .align 1 .b8 _ZN30_INTERNAL_3b9f9f31_4_k_cu_main4cuda3std3__432_GLOBAL__N__3b9f9f31_4_k_cu_main6ignoreE[1];
.global .align 1 .b8 _ZN30_INTERNAL_3b9f9f31_4_k_cu_main4cuda3std3__419piecewise_constructE[1];
.global .align 1 .b8 _ZN30_INTERNAL_3b9f9f31_4_k_cu_main4cuda3std3__48in_placeE[1];
.global .align 1 .b8 _ZN30_INTERNAL_3b9f9f31_4_k_cu_main4cuda3std3__420unreachable_sentinelE[1];
.global .align 1 .b8 _ZN30_INTERNAL_3b9f9f31_4_k_cu_main4cuda3std3__47nulloptE[1];
.global .align 1 .b8 _ZN30_INTERNAL_3b9f9f31_4_k_cu_main4cuda3std3__48unexpectE[1];
.global .align 1 .b8 _ZN30_INTERNAL_3b9f9f31_4_k_cu_main4cuda3std6ranges3__45__cpo4swapE[1];
.global .align 1 .b8 _ZN30_INTERNAL_3b9f9f31_4_k_cu_main4cuda3std6ranges3__45__cpo9iter_moveE[1];
.global .align 1 .b8 _ZN30_INTERNAL_3b9f9f31_4_k_cu_main4cuda3std6ranges3__45__cpo5beginE[1];
.global .align 1 .b8 _ZN30_INTERNAL_3b9f9f31_4_k_cu_main4cuda3std6ranges3__45__cpo3endE[1];
.global .align 1 .b8 _ZN30_INTERNAL_3b9f9f31_4_k_cu_main4cuda3std6ranges3__45__cpo6cbeginE[1];
.global .align 1 .b8 _ZN30_INTERNAL_3b9f9f31_4_k_cu_main4cuda3std6ranges3__45__cpo4cendE[1];
.global .align 1 .b8 _ZN30_INTERNAL_3b9f9f31_4_k_cu_main4cuda3std6ranges3__45__cpo7advanceE[1];
.global .align 1 .b8 _ZN30_INTERNAL_3b9f9f31_4_k_cu_main4cuda3std6ranges3__45__cpo9iter_swapE[1];
.global .align 1 .b8 _ZN30_INTERNAL_3b9f9f31_4_k_cu_main4cuda3std6ranges3__45__cpo4nextE[1];
.global .align 1 .b8 _ZN30_INTERNAL_3b9f9f31_4_k_cu_main4cuda3std6ranges3__45__cpo4prevE[1];
.global .align 1 .b8 _ZN30_INTERNAL_3b9f9f31_4_k_cu_main4cuda3std6ranges3__45__cpo4dataE[1];
.global .align 1 .b8 _ZN30_INTERNAL_3b9f9f31_4_k_cu_main4cuda3std6ranges3__45__cpo5cdataE[1];
.global .align 1 .b8 _ZN30_INTERNAL_3b9f9f31_4_k_cu_main4cuda3std6ranges3__45__cpo4sizeE[1];
.global .align 1 .b8 _ZN30_INTERNAL_3b9f9f31_4_k_cu_main4cuda3std6ranges3__45__cpo5ssizeE[1];
.global .align 1 .b8 _ZN30_INTERNAL_3b9f9f31_4_k_cu_main4cuda3std6ranges3__45__cpo8distanceE[1];
.global .align 1 .b8 _ZN30_INTERNAL_3b9f9f31_4_k_cu_main6thrust24THRUST_300001_SM_1000_NS8cuda_cub3parE[1];
.global .align 1 .b8 _ZN30_INTERNAL_3b9f9f31_4_k_cu_main6thrust24THRUST_300001_SM_1000_NS8cuda_cub10par_nosyncE[1];
.global .align 1 .b8 _ZN30_INTERNAL_3b9f9f31_4_k_cu_main6thrust24THRUST_300001_SM_1000_NS6system6detail10sequential3seqE[1];
.global .align 1 .b8 _ZN30_INTERNAL_3b9f9f31_4_k_cu_main6thrust24THRUST_300001_SM_1000_NS12placeholders2_1E[1];
.global .align 1 .b8 _ZN30_INTERNAL_3b9f9f31_4_k_cu_main6thrust24THRUST_300001_SM_1000_NS12placeholders2_2E[1];
.global .align 1 .b8 _ZN30_INTERNAL_3b9f9f31_4_k_cu_main6thrust24THRUST_300001_SM_1000_NS12placeholders2_3E[1];
.global .align 1 .b8 _ZN30_INTERNAL_3b9f9f31_4_k_cu_main6thrust24THRUST_300001_SM_1000_NS12placeholders2_4E[1];
.global .align 1 .b8 _ZN30_INTERNAL_3b9f9f31_4_k_cu_main6thrust24THRUST_300001_SM_1000_NS12placeholders2_5E[1];
.global .align 1 .b8 _ZN30_INTERNAL_3b9f9f31_4_k_cu_main6thrust24THRUST_300001_SM_1000_NS12placeholders2_6E[1];
.global .align 1 .b8 _ZN30_INTERNAL_3b9f9f31_4_k_cu_main6thrust24THRUST_300001_SM_1000_NS12placeholders2_7E[1];
.global .align 1 .b8 _ZN30_INTERNAL_3b9f9f31_4_k_cu_main6thrust24THRUST_300001_SM_1000_NS12placeholders2_8E[1];
.global .align 1 .b8 _ZN30_INTERNAL_3b9f9f31_4_k_cu_main6thrust24THRUST_300001_SM_1000_NS12placeholders2_9E[1];
.global .align 1 .b8 _ZN30_INTERNAL_3b9f9f31_4_k_cu_main6thrust24THRUST_300001_SM_1000_NS12placeholders3_10E[1];
.global .align 1 .b8 _ZN30_INTERNAL_3b9f9f31_4_k_cu_main6thrust24THRUST_300001_SM_1000_NS3seqE[1];

.visible .entry _ZN3cub18CUB_300001_SM_10006detail11EmptyKernelIvEEvv()
{


	ret;

}
	// .globl	_ZN3cub18CUB_300001_SM_10006detail8for_each13static_kernelINS2_12policy_hub_t12policy_500_tEmN6thrust24THRUST_300001_SM_1000_NS8cuda_cub20__uninitialized_fill7functorINS7_10device_ptrIdEEdEEEEvT0_T1_
.visible .entry _ZN3cub18CUB_300001_SM_10006detail8for_each13static_kernelINS2_12policy_hub_t12policy_500_tEmN6thrust24THRUST_300001_SM_1000_NS8cuda_cub20__uninitialized_fill7functorINS7_10device_ptrIdEEdEEEEvT0_T1_(
	.param .u64 _ZN3cub18CUB_300001_SM_10006detail8for_each13static_kernelINS2_12policy_hub_t12policy_500_tEmN6thrust24THRUST_300001_SM_1000_NS8cuda_cub20__uninitialized_fill7functorINS7_10device_ptrIdEEdEEEEvT0_T1__param_0,
	.param .align 8 .b8 _ZN3cub18CUB_300001_SM_10006detail8for_each13static_kernelINS2_12policy_hub_t12policy_500_tEmN6thrust24THRUST_300001_SM_1000_NS8cuda_cub20__uninitialized_fill7functorINS7_10device_ptrIdEEdEEEEvT0_T1__param_1[16]
)
.maxntid 256
{
	.reg .pred 	%p<4>;
	.reg .b32 	%r<5>;
	.reg .b64 	%rd<16>;
	.reg .b64 	%fd<3>;

	ld.param.f64 	%fd2, [_ZN3cub18CUB_300001_SM_10006detail8for_each13static_kernelINS2_12policy_hub_t12policy_500_tEmN6thrust24THRUST_300001_SM_1000_NS8cuda_cub20__uninitialized_fill7functorINS7_10device_ptrIdEEdEEEEvT0_T1__param_1+8];
	ld.param.u64 	%rd4, [_ZN3cub18CUB_300001_SM_10006detail8for_each13static_kernelINS2_12policy_hub_t12policy_500_tEmN6thrust24THRUST_300001_SM_1000_NS8cuda_cub20__uninitialized_fill7functorINS7_10device_ptrIdEEdEEEEvT0_T1__param_1];
	ld.param.u64 	%rd5, [_ZN3cub18CUB_300001_SM_10006detail8for_each13static_kernelINS2_12policy_hub_t12policy_500_tEmN6thrust24THRUST_300001_SM_1000_NS8cuda_cub20__uninitialized_fill7functorINS7_10device_ptrIdEEdEEEEvT0_T1__param_0];
	mov.u32 	%r2, %ctaid.x;
	mul.wide.u32 	%rd1, %r2, 512;
	sub.s64 	%rd2, %rd5, %rd1;
	setp.lt.u64 	%p1, %rd2, 512;
	@%p1 bra 	$L__BB1_2;
	mov.u32 	%r4, %tid.x;
	cvta.to.global.u64 	%rd11, %rd4;
	cvt.u64.u32 	%rd12, %r4;
	add.s64 	%rd13, %rd1, %rd12;
	shl.b64 	%rd14, %rd13, 3;
	add.s64 	%rd15, %rd11, %rd14;
	st.global.f64 	[%rd15], %fd2;
	st.global.f64 	[%rd15+2048], %fd2;
	bra.uni 	$L__BB1_6;
$L__BB1_2:
	cvta.to.global.u64 	%rd6, %rd4;
	mov.u32 	%r1, %tid.x;
	cvt.u64.u32 	%rd7, %r1;
	setp.le.u64 	%p2, %rd2, %rd7;
	add.s64 	%rd8, %rd1, %rd7;
	shl.b64 	%rd9, %rd8, 3;
	add.s64 	%rd3, %rd6, %rd9;
	@%p2 bra 	$L__BB1_4;
	st.global.f64 	[%rd3], %fd2;
$L__BB1_4:
	add.s32 	%r3, %r1, 256;
	cvt.u64.u32 	%rd10, %r3;
	setp.le.u64 	%p3, %rd2, %rd10;
	@%p3 bra 	$L__BB1_6;
	st.global.f64 	[%rd3+2048], %fd2;
$L__BB1_6:
	ret;

}
	// .globl	_ZN3cub18CUB_300001_SM_10006detail8for_each13static_kernelINS2_12policy_hub_t12policy_500_tElN6thrust24THRUST_300001_SM_1000_NS8cuda_cub6__fill7functorINS7_6detail15normal_iteratorINS7_10device_ptrIdEEEEdEEEEvT0_T1_
.visible .entry _ZN3cub18CUB_300001_SM_10006detail8for_each13static_kernelINS2_12policy_hub_t12policy_500_tElN6thrust24THRUST_300001_SM_1000_NS8cuda_cub6__fill7functorINS7_6detail15normal_iteratorINS7_10device_ptrIdEEEEdEEEEvT0_T1_(
	.param .u64 _ZN3cub18CUB_300001_SM_10006detail8for_each13static_kernelINS2_12policy_hub_t12policy_500_tElN6thrust24THRUST_300001_SM_1000_NS8cuda_cub6__fill7functorINS7_6detail15normal_iteratorINS7_10device_ptrIdEEEEdEEEEvT0_T1__param_0,
	.param .align 8 .b8 _ZN3cub18CUB_300001_SM_10006detail8for_each13static_kernelINS2_12policy_hub_t12policy_500_tElN6thrust24THRUST_300001_SM_1000_NS8cuda_cub6__fill7functorINS7_6detail15normal_iteratorINS7_10device_ptrIdEEEEdEEEEvT0_T1__param_1[16]
)
.maxntid 256
{
	.reg .pred 	%p<4>;
	.reg .b32 	%r<5>;
	.reg .b64 	%rd<17>;
	.reg .b64 	%fd<3>;

	ld.param.f64 	%fd2, [_ZN3cub18CUB_300001_SM_10006detail8for_each13static_kernelINS2_12policy_hub_t12policy_500_tElN6thrust24THRUST_300001_SM_1000_NS8cuda_cub6__fill7functorINS7_6detail15normal_iteratorINS7_10device_ptrIdEEEEdEEEEvT0_T1__param_1+8];
	ld.param.u64 	%rd5, [_ZN3cub18CUB_300001_SM_10006detail8for_each13static_kernelINS2_12policy_hub_t12policy_500_tElN6thrust24THRUST_300001_SM_1000_NS8cuda_cub6__fill7functorINS7_6detail15normal_iteratorINS7_10device_ptrIdEEEEdEEEEvT0_T1__param_1];
	ld.param.u64 	%rd6, [_ZN3cub18CUB_300001_SM_10006detail8for_each13static_kernelINS2_12policy_hub_t12policy_500_tElN6thrust24THRUST_300001_SM_1000_NS8cuda_cub6__fill7functorINS7_6detail15normal_iteratorINS7_10device_ptrIdEEEEdEEEEvT0_T1__param_0];
	mov.u32 	%r2, %ctaid.x;
	mul.wide.u32 	%rd1, %r2, 512;
	sub.s64 	%rd2, %rd6, %rd1;
	setp.lt.s64 	%p1, %rd2, 512;
	@%p1 bra 	$L__BB2_2;
	mov.u32 	%r4, %tid.x;
	cvta.to.global.u64 	%rd12, %rd5;
	cvt.u64.u32 	%rd13, %r4;
	add.s64 	%rd14, %rd1, %rd13;
	shl.b64 	%rd15, %rd14, 3;
	add.s64 	%rd16, %rd12, %rd15;
	st.global.f64 	[%rd16], %fd2;
	st.global.f64 	[%rd16+2048], %fd2;
	bra.uni 	$L__BB2_6;
$L__BB2_2:
	cvta.to.global.u64 	%rd7, %rd5;
	mov.u32 	%r1, %tid.x;
	cvt.s64.s32 	%rd3, %rd2;
	cvt.u64.u32 	%rd8, %r1;
	setp.le.s64 	%p2, %rd3, %rd8;
	add.s64 	%rd9, %rd1, %rd8;
	shl.b64 	%rd10, %rd9, 3;
	add.s64 	%rd4, %rd7, %rd10;
	@%p2 bra 	$L__BB2_4;
	st.global.f64 	[%rd4], %fd2;
$L__BB2_4:
	add.s32 	%r3, %r1, 256;
	cvt.u64.u32 	%rd11, %r3;
	setp.le.s64 	%p3, %rd3, %rd11;
	@%p3 bra 	$L__BB2_6;
	st.global.f64 	[%rd4+2048], %fd2;
$L__BB2_6:
	ret;

}
	// .globl	_ZN3cub18CUB_300001_SM_10006detail9transform16transform_kernelINS2_10policy_hubILb1EN4cuda3std3__45tupleIJN6thrust24THRUST_300001_SM_1000_NS6detail15normal_iteratorINSA_10device_ptrIdEEEEEEEE10policy1000Ei7SoftmaxSF_JPdEEEvT0_iT1_T2_DpNS2_10kernel_argIT3_EE
.visible .entry _ZN3cub18CUB_300001_SM_10006detail9transform16transform_kernelINS2_10policy_hubILb1EN4cuda3std3__45tupleIJN6thrust24THRUST_300001_SM_1000_NS6detail15normal_iteratorINSA_10device_ptrIdEEEEEEEE10policy1000Ei7SoftmaxSF_JPdEEEvT0_iT1_T2_DpNS2_10kernel_argIT3_EE(
	.param .u32 _ZN3cub18CUB_300001_SM_10006detail9transform16transform_kernelINS2_10policy_hubILb1EN4cuda3std3__45tupleIJN6thrust24THRUST_300001_SM_1000_NS6detail15normal_iteratorINSA_10device_ptrIdEEEEEEEE10policy1000Ei7SoftmaxSF_JPdEEEvT0_iT1_T2_DpNS2_10kernel_argIT3_EE_param_0,
	.param .u32 _ZN3cub18CUB_300001_SM_10006detail9transform16transform_kernelINS2_10policy_hubILb1EN4cuda3std3__45tupleIJN6thrust24THRUST_300001_SM_1000_NS6detail15normal_iteratorINSA_10device_ptrIdEEEEEEEE10policy1000Ei7SoftmaxSF_JPdEEEvT0_iT1_T2_DpNS2_10kernel_argIT3_EE_param_1,
	.param .align 8 .b8 _ZN3cub18CUB_300001_SM_10006detail9transform16transform_kernelINS2_10policy_hubILb1EN4cuda3std3__45tupleIJN6thrust24THRUST_300001_SM_1000_NS6detail15normal_iteratorINSA_10device_ptrIdEEEEEEEE10policy1000Ei7SoftmaxSF_JPdEEEvT0_iT1_T2_DpNS2_10kernel_argIT3_EE_param_2[8],
	.param .align 8 .b8 _ZN3cub18CUB_300001_SM_10006detail9transform16transform_kernelINS2_10policy_hubILb1EN4cuda3std3__45tupleIJN6thrust24THRUST_300001_SM_1000_NS6detail15normal_iteratorINSA_10device_ptrIdEEEEEEEE10policy1000Ei7SoftmaxSF_JPdEEEvT0_iT1_T2_DpNS2_10kernel_argIT3_EE_param_3[8],
	.param .align 8 .b8 _ZN3cub18CUB_300001_SM_10006detail9transform16transform_kernelINS2_10policy_hubILb1EN4cuda3std3__45tupleIJN6thrust24THRUST_300001_SM_1000_NS6detail15normal_iteratorINSA_10device_ptrIdEEEEEEEE10policy1000Ei7SoftmaxSF_JPdEEEvT0_iT1_T2_DpNS2_10kernel_argIT3_EE_param_4[16]
)
.maxntid 128
{
	.reg .pred 	%p<35>;
	.reg .b32 	%r<135>;
	.reg .b32 	%f<13>;
	.reg .b64 	%rd<36>;
	.reg .b64 	%fd<159>;

	ld.param.f64 	%fd32, [_ZN3cub18CUB_300001_SM_10006detail9transform16transform_kernelINS2_10policy_hubILb1EN4cuda3std3__45tupleIJN6thrust24THRUST_300001_SM_1000_NS6detail15normal_iteratorINSA_10device_ptrIdEEEEEEEE10policy1000Ei7SoftmaxSF_JPdEEEvT0_iT1_T2_DpNS2_10kernel_argIT3_EE_param_2];
	ld.param.u32 	%r46, [_ZN3cub18CUB_300001_SM_10006detail9transform16transform_kernelINS2_10policy_hubILb1EN4cuda3std3__45tupleIJN6thrust24THRUST_300001_SM_1000_NS6detail15normal_iteratorINSA_10device_ptrIdEEEEEEEE10policy1000Ei7SoftmaxSF_JPdEEEvT0_iT1_T2_DpNS2_10kernel_argIT3_EE_param_0];
	ld.param.u64 	%rd10, [_ZN3cub18CUB_300001_SM_10006detail9transform16transform_kernelINS2_10policy_hubILb1EN4cuda3std3__45tupleIJN6thrust24THRUST_300001_SM_1000_NS6detail15normal_iteratorINSA_10device_ptrIdEEEEEEEE10policy1000Ei7SoftmaxSF_JPdEEEvT0_iT1_T2_DpNS2_10kernel_argIT3_EE_param_4];
	ld.param.u64 	%rd11, [_ZN3cub18CUB_300001_SM_10006detail9transform16transform_kernelINS2_10policy_hubILb1EN4cuda3std3__45tupleIJN6thrust24THRUST_300001_SM_1000_NS6detail15normal_iteratorINSA_10device_ptrIdEEEEEEEE10policy1000Ei7SoftmaxSF_JPdEEEvT0_iT1_T2_DpNS2_10kernel_argIT3_EE_param_3];
	ld.param.u32 	%r45, [_ZN3cub18CUB_300001_SM_10006detail9transform16transform_kernelINS2_10policy_hubILb1EN4cuda3std3__45tupleIJN6thrust24THRUST_300001_SM_1000_NS6detail15normal_iteratorINSA_10device_ptrIdEEEEEEEE10policy1000Ei7SoftmaxSF_JPdEEEvT0_iT1_T2_DpNS2_10kernel_argIT3_EE_param_1];
	cvta.to.global.u64 	%rd1, %rd11;
	cvta.to.global.u64 	%rd2, %rd10;
	shl.b32 	%r1, %r45, 7;
	mov.u32 	%r47, %ctaid.x;
	mul.lo.s32 	%r2, %r1, %r47;
	sub.s32 	%r3, %r46, %r2;
	min.s32 	%r4, %r1, %r3;
	shl.b32 	%r5, %r4, 3;
	mov.u32 	%r6, %tid.x;
	shl.b32 	%r128, %r6, 7;
	setp.ge.s32 	%p1, %r128, %r5;
	@%p1 bra 	$L__BB3_3;
	mul.wide.u32 	%rd12, %r6, 128;
	add.s64 	%rd13, %rd2, %rd12;
	mul.wide.s32 	%rd14, %r2, 8;
	add.s64 	%rd35, %rd13, %rd14;
$L__BB3_2:
	.pragma "nounroll";
	// begin inline asm
	prefetch.global.L2 [%rd35];
	// end inline asm
	add.s32 	%r128, %r128, 16384;
	add.s64 	%rd35, %rd35, 16384;
	setp.lt.s32 	%p2, %r128, %r5;
	@%p2 bra 	$L__BB3_2;
$L__BB3_3:
	mul.wide.s32 	%rd16, %r2, 8;
	add.s64 	%rd6, %rd2, %rd16;
	add.s64 	%rd7, %rd1, %rd16;
	setp.gt.s32 	%p3, %r1, %r3;
	@%p3 bra 	$L__BB3_13;
	setp.lt.s32 	%p4, %r45, 1;
	@%p4 bra 	$L__BB3_41;
	setp.eq.s32 	%p5, %r45, 1;
	mov.b32 	%r134, 0;
	@%p5 bra 	$L__BB3_36;
	and.b32  	%r49, %r45, 2147483646;
	neg.s32 	%r130, %r49;
	mov.u32 	%r129, %r6;
$L__BB3_7:
	mul.wide.s32 	%rd17, %r129, 8;
	add.s64 	%rd8, %rd6, %rd17;
	ld.global.f64 	%fd2, [%rd8];
	fma.rn.f64 	%fd33, %fd2, 0d3FF71547652B82FE, 0d4338000000000000;
	{
	.reg .b32 %temp; 
	mov.b64 	{%r14, %temp}, %fd33;
	}
	mov.f64 	%fd34, 0dC338000000000000;
	add.rn.f64 	%fd35, %fd33, %fd34;
	fma.rn.f64 	%fd36, %fd35, 0dBFE62E42FEFA39EF, %fd2;
	fma.rn.f64 	%fd37, %fd35, 0dBC7ABC9E3B39803F, %fd36;
	fma.rn.f64 	%fd38, %fd37, 0d3E5ADE1569CE2BDF, 0d3E928AF3FCA213EA;
	fma.rn.f64 	%fd39, %fd38, %fd37, 0d3EC71DEE62401315;
	fma.rn.f64 	%fd40, %fd39, %fd37, 0d3EFA01997C89EB71;
	fma.rn.f64 	%fd41, %fd40, %fd37, 0d3F2A01A014761F65;
	fma.rn.f64 	%fd42, %fd41, %fd37, 0d3F56C16C1852B7AF;
	fma.rn.f64 	%fd43, %fd42, %fd37, 0d3F81111111122322;
	fma.rn.f64 	%fd44, %fd43, %fd37, 0d3FA55555555502A1;
	fma.rn.f64 	%fd45, %fd44, %fd37, 0d3FC5555555555511;
	fma.rn.f64 	%fd46, %fd45, %fd37, 0d3FE000000000000B;
	fma.rn.f64 	%fd47, %fd46, %fd37, 0d3FF0000000000000;
	fma.rn.f64 	%fd48, %fd47, %fd37, 0d3FF0000000000000;
	{
	.reg .b32 %temp; 
	mov.b64 	{%r15, %temp}, %fd48;
	}
	{
	.reg .b32 %temp; 
	mov.b64 	{%temp, %r16}, %fd48;
	}
	shl.b32 	%r50, %r14, 20;
	add.s32 	%r51, %r50, %r16;
	mov.b64 	%fd153, {%r15, %r51};
	{
	.reg .b32 %temp; 
	mov.b64 	{%temp, %r52}, %fd2;
	}
	mov.b32 	%f7, %r52;
	abs.f32 	%f1, %f7;
	setp.lt.f32 	%p6, %f1, 0f4086232B;
	@%p6 bra 	$L__BB3_10;
	setp.lt.f64 	%p7, %fd2, 0d0000000000000000;
	add.f64 	%fd49, %fd2, 0d7FF0000000000000;
	selp.f64 	%fd153, 0d0000000000000000, %fd49, %p7;
	setp.geu.f32 	%p8, %f1, 0f40874800;
	@%p8 bra 	$L__BB3_10;
	shr.u32 	%r53, %r14, 31;
	add.s32 	%r54, %r14, %r53;
	shr.s32 	%r55, %r54, 1;
	shl.b32 	%r56, %r55, 20;
	add.s32 	%r57, %r16, %r56;
	mov.b64 	%fd50, {%r15, %r57};
	sub.s32 	%r58, %r14, %r55;
	shl.b32 	%r59, %r58, 20;
	add.s32 	%r60, %r59, 1072693248;
	mov.b32 	%r61, 0;
	mov.b64 	%fd51, {%r61, %r60};
	mul.f64 	%fd153, %fd51, %fd50;
$L__BB3_10:
	div.rn.f64 	%fd52, %fd153, %fd32;
	add.s64 	%rd9, %rd7, %rd17;
	st.global.f64 	[%rd9], %fd52;
	ld.global.f64 	%fd7, [%rd8+1024];
	fma.rn.f64 	%fd53, %fd7, 0d3FF71547652B82FE, 0d4338000000000000;
	{
	.reg .b32 %temp; 
	mov.b64 	{%r17, %temp}, %fd53;
	}
	mov.f64 	%fd54, 0dC338000000000000;
	add.rn.f64 	%fd55, %fd53, %fd54;
	fma.rn.f64 	%fd56, %fd55, 0dBFE62E42FEFA39EF, %fd7;
	fma.rn.f64 	%fd57, %fd55, 0dBC7ABC9E3B39803F, %fd56;
	fma.rn.f64 	%fd58, %fd57, 0d3E5ADE1569CE2BDF, 0d3E928AF3FCA213EA;
	fma.rn.f64 	%fd59, %fd58, %fd57, 0d3EC71DEE62401315;
	fma.rn.f64 	%fd60, %fd59, %fd57, 0d3EFA01997C89EB71;
	fma.rn.f64 	%fd61, %fd60, %fd57, 0d3F2A01A014761F65;
	fma.rn.f64 	%fd62, %fd61, %fd57, 0d3F56C16C1852B7AF;
	fma.rn.f64 	%fd63, %fd62, %fd57, 0d3F81111111122322;
	fma.rn.f64 	%fd64, %fd63, %fd57, 0d3FA55555555502A1;
	fma.rn.f64 	%fd65, %fd64, %fd57, 0d3FC5555555555511;
	fma.rn.f64 	%fd66, %fd65, %fd57, 0d3FE000000000000B;
	fma.rn.f64 	%fd67, %fd66, %fd57, 0d3FF0000000000000;
	fma.rn.f64 	%fd68, %fd67, %fd57, 0d3FF0000000000000;
	{
	.reg .b32 %temp; 
	mov.b64 	{%r18, %temp}, %fd68;
	}
	{
	.reg .b32 %temp; 
	mov.b64 	{%temp, %r19}, %fd68;
	}
	shl.b32 	%r62, %r17, 20;
	add.s32 	%r63, %r62, %r19;
	mov.b64 	%fd154, {%r18, %r63};
	{
	.reg .b32 %temp; 
	mov.b64 	{%temp, %r64}, %fd7;
	}
	mov.b32 	%f8, %r64;
	abs.f32 	%f2, %f8;
	setp.lt.f32 	%p9, %f2, 0f4086232B;
	@%p9 bra 	$L__BB3_34;
	setp.lt.f64 	%p10, %fd7, 0d0000000000000000;
	add.f64 	%fd69, %fd7, 0d7FF0000000000000;
	selp.f64 	%fd154, 0d0000000000000000, %fd69, %p10;
	setp.geu.f32 	%p11, %f2, 0f40874800;
	@%p11 bra 	$L__BB3_34;
	shr.u32 	%r65, %r17, 31;
	add.s32 	%r66, %r17, %r65;
	shr.s32 	%r67, %r66, 1;
	shl.b32 	%r68, %r67, 20;
	add.s32 	%r69, %r19, %r68;
	mov.b64 	%fd70, {%r18, %r69};
	sub.s32 	%r70, %r17, %r67;
	shl.b32 	%r71, %r70, 20;
	add.s32 	%r72, %r71, 1072693248;
	mov.b32 	%r73, 0;
	mov.b64 	%fd71, {%r73, %r72};
	mul.f64 	%fd154, %fd71, %fd70;
	bra.uni 	$L__BB3_34;
$L__BB3_13:
	setp.lt.s32 	%p18, %r45, 1;
	@%p18 bra 	$L__BB3_41;
	setp.eq.s32 	%p19, %r45, 1;
	mov.b32 	%r133, 0;
	@%p19 bra 	$L__BB3_28;
	and.b32  	%r89, %r45, 2147483646;
	neg.s32 	%r132, %r89;
	mov.u32 	%r131, %r6;
$L__BB3_16:
	add.s32 	%r24, %r131, 128;
	setp.ge.s32 	%p20, %r131, %r4;
	@%p20 bra 	$L__BB3_21;
	mul.wide.s32 	%rd23, %r131, 8;
	add.s64 	%rd24, %rd6, %rd23;
	ld.global.f64 	%fd12, [%rd24];
	fma.rn.f64 	%fd93, %fd12, 0d3FF71547652B82FE, 0d4338000000000000;
	{
	.reg .b32 %temp; 
	mov.b64 	{%r25, %temp}, %fd93;
	}
	mov.f64 	%fd94, 0dC338000000000000;
	add.rn.f64 	%fd95, %fd93, %fd94;
	fma.rn.f64 	%fd96, %fd95, 0dBFE62E42FEFA39EF, %fd12;
	fma.rn.f64 	%fd97, %fd95, 0dBC7ABC9E3B39803F, %fd96;
	fma.rn.f64 	%fd98, %fd97, 0d3E5ADE1569CE2BDF, 0d3E928AF3FCA213EA;
	fma.rn.f64 	%fd99, %fd98, %fd97, 0d3EC71DEE62401315;
	fma.rn.f64 	%fd100, %fd99, %fd97, 0d3EFA01997C89EB71;
	fma.rn.f64 	%fd101, %fd100, %fd97, 0d3F2A01A014761F65;
	fma.rn.f64 	%fd102, %fd101, %fd97, 0d3F56C16C1852B7AF;
	fma.rn.f64 	%fd103, %fd102, %fd97, 0d3F81111111122322;
	fma.rn.f64 	%fd104, %fd103, %fd97, 0d3FA55555555502A1;
	fma.rn.f64 	%fd105, %fd104, %fd97, 0d3FC5555555555511;
	fma.rn.f64 	%fd106, %fd105, %fd97, 0d3FE000000000000B;
	fma.rn.f64 	%fd107, %fd106, %fd97, 0d3FF0000000000000;
	fma.rn.f64 	%fd108, %fd107, %fd97, 0d3FF0000000000000;
	{
	.reg .b32 %temp; 
	mov.b64 	{%r26, %temp}, %fd108;
	}
	{
	.reg .b32 %temp; 
	mov.b64 	{%temp, %r27}, %fd108;
	}
	shl.b32 	%r90, %r25, 20;
	add.s32 	%r91, %r90, %r27;
	mov.b64 	%fd155, {%r26, %r91};
	{
	.reg .b32 %temp; 
	mov.b64 	{%temp, %r92}, %fd12;
	}
	mov.b32 	%f10, %r92;
	abs.f32 	%f3, %f10;
	setp.lt.f32 	%p21, %f3, 0f4086232B;
	@%p21 bra 	$L__BB3_20;
	setp.lt.f64 	%p22, %fd12, 0d0000000000000000;
	add.f64 	%fd109, %fd12, 0d7FF0000000000000;
	selp.f64 	%fd155, 0d0000000000000000, %fd109, %p22;
	setp.geu.f32 	%p23, %f3, 0f40874800;
	@%p23 bra 	$L__BB3_20;
	shr.u32 	%r93, %r25, 31;
	add.s32 	%r94, %r25, %r93;
	shr.s32 	%r95, %r94, 1;
	shl.b32 	%r96, %r95, 20;
	add.s32 	%r97, %r27, %r96;
	mov.b64 	%fd110, {%r26, %r97};
	sub.s32 	%r98, %r25, %r95;
	shl.b32 	%r99, %r98, 20;
	add.s32 	%r100, %r99, 1072693248;
	mov.b32 	%r101, 0;
	mov.b64 	%fd111, {%r101, %r100};
	mul.f64 	%fd155, %fd111, %fd110;
$L__BB3_20:
	div.rn.f64 	%fd112, %fd155, %fd32;
	add.s64 	%rd26, %rd7, %rd23;
	st.global.f64 	[%rd26], %fd112;
$L__BB3_21:
	setp.ge.s32 	%p24, %r24, %r4;
	@%p24 bra 	$L__BB3_26;
	mul.wide.s32 	%rd27, %r24, 8;
	add.s64 	%rd28, %rd6, %rd27;
	ld.global.f64 	%fd17, [%rd28];
	fma.rn.f64 	%fd113, %fd17, 0d3FF71547652B82FE, 0d4338000000000000;
	{
	.reg .b32 %temp; 
	mov.b64 	{%r28, %temp}, %fd113;
	}
	mov.f64 	%fd114, 0dC338000000000000;
	add.rn.f64 	%fd115, %fd113, %fd114;
	fma.rn.f64 	%fd116, %fd115, 0dBFE62E42FEFA39EF, %fd17;
	fma.rn.f64 	%fd117, %fd115, 0dBC7ABC9E3B39803F, %fd116;
	fma.rn.f64 	%fd118, %fd117, 0d3E5ADE1569CE2BDF, 0d3E928AF3FCA213EA;
	fma.rn.f64 	%fd119, %fd118, %fd117, 0d3EC71DEE62401315;
	fma.rn.f64 	%fd120, %fd119, %fd117, 0d3EFA01997C89EB71;
	fma.rn.f64 	%fd121, %fd120, %fd117, 0d3F2A01A014761F65;
	fma.rn.f64 	%fd122, %fd121, %fd117, 0d3F56C16C1852B7AF;
	fma.rn.f64 	%fd123, %fd122, %fd117, 0d3F81111111122322;
	fma.rn.f64 	%fd124, %fd123, %fd117, 0d3FA55555555502A1;
	fma.rn.f64 	%fd125, %fd124, %fd117, 0d3FC5555555555511;
	fma.rn.f64 	%fd126, %fd125, %fd117, 0d3FE000000000000B;
	fma.rn.f64 	%fd127, %fd126, %fd117, 0d3FF0000000000000;
	fma.rn.f64 	%fd128, %fd127, %fd117, 0d3FF0000000000000;
	{
	.reg .b32 %temp; 
	mov.b64 	{%r29, %temp}, %fd128;
	}
	{
	.reg .b32 %temp; 
	mov.b64 	{%temp, %r30}, %fd128;
	}
	shl.b32 	%r102, %r28, 20;
	add.s32 	%r103, %r102, %r30;
	mov.b64 	%fd156, {%r29, %r103};
	{
	.reg .b32 %temp; 
	mov.b64 	{%temp, %r104}, %fd17;
	}
	mov.b32 	%f11, %r104;
	abs.f32 	%f4, %f11;
	setp.lt.f32 	%p25, %f4, 0f4086232B;
	@%p25 bra 	$L__BB3_25;
	setp.lt.f64 	%p26, %fd17, 0d0000000000000000;
	add.f64 	%fd129, %fd17, 0d7FF0000000000000;
	selp.f64 	%fd156, 0d0000000000000000, %fd129, %p26;
	setp.geu.f32 	%p27, %f4, 0f40874800;
	@%p27 bra 	$L__BB3_25;
	shr.u32 	%r105, %r28, 31;
	add.s32 	%r106, %r28, %r105;
	shr.s32 	%r107, %r106, 1;
	shl.b32 	%r108, %r107, 20;
	add.s32 	%r109, %r30, %r108;
	mov.b64 	%fd130, {%r29, %r109};
	sub.s32 	%r110, %r28, %r107;
	shl.b32 	%r111, %r110, 20;
	add.s32 	%r112, %r111, 1072693248;
	mov.b32 	%r113, 0;
	mov.b64 	%fd131, {%r113, %r112};
	mul.f64 	%fd156, %fd131, %fd130;
$L__BB3_25:
	div.rn.f64 	%fd132, %fd156, %fd32;
	add.s64 	%rd30, %rd7, %rd27;
	st.global.f64 	[%rd30], %fd132;
$L__BB3_26:
	add.s32 	%r132, %r132, 2;
	add.s32 	%r131, %r131, 256;
	setp.ne.s32 	%p28, %r132, 0;
	@%p28 bra 	$L__BB3_16;
	and.b32  	%r133, %r1, -256;
$L__BB3_28:
	and.b32  	%r115, %r45, 1;
	setp.eq.b32 	%p29, %r115, 1;
	not.pred 	%p30, %p29;
	@%p30 bra 	$L__BB3_41;
	add.s32 	%r35, %r133, %r6;
	setp.ge.s32 	%p31, %r35, %r4;
	@%p31 bra 	$L__BB3_41;
	mul.wide.s32 	%rd31, %r35, 8;
	add.s64 	%rd32, %rd6, %rd31;
	ld.global.f64 	%fd22, [%rd32];
	fma.rn.f64 	%fd133, %fd22, 0d3FF71547652B82FE, 0d4338000000000000;
	{
	.reg .b32 %temp; 
	mov.b64 	{%r36, %temp}, %fd133;
	}
	mov.f64 	%fd134, 0dC338000000000000;
	add.rn.f64 	%fd135, %fd133, %fd134;
	fma.rn.f64 	%fd136, %fd135, 0dBFE62E42FEFA39EF, %fd22;
	fma.rn.f64 	%fd137, %fd135, 0dBC7ABC9E3B39803F, %fd136;
	fma.rn.f64 	%fd138, %fd137, 0d3E5ADE1569CE2BDF, 0d3E928AF3FCA213EA;
	fma.rn.f64 	%fd139, %fd138, %fd137, 0d3EC71DEE62401315;
	fma.rn.f64 	%fd140, %fd139, %fd137, 0d3EFA01997C89EB71;
	fma.rn.f64 	%fd141, %fd140, %fd137, 0d3F2A01A014761F65;
	fma.rn.f64 	%fd142, %fd141, %fd137, 0d3F56C16C1852B7AF;
	fma.rn.f64 	%fd143, %fd142, %fd137, 0d3F81111111122322;
	fma.rn.f64 	%fd144, %fd143, %fd137, 0d3FA55555555502A1;
	fma.rn.f64 	%fd145, %fd144, %fd137, 0d3FC5555555555511;
	fma.rn.f64 	%fd146, %fd145, %fd137, 0d3FE000000000000B;
	fma.rn.f64 	%fd147, %fd146, %fd137, 0d3FF0000000000000;
	fma.rn.f64 	%fd148, %fd147, %fd137, 0d3FF0000000000000;
	{
	.reg .b32 %temp; 
	mov.b64 	{%r37, %temp}, %fd148;
	}
	{
	.reg .b32 %temp; 
	mov.b64 	{%temp, %r38}, %fd148;
	}
	shl.b32 	%r116, %r36, 20;
	add.s32 	%r117, %r116, %r38;
	mov.b64 	%fd157, {%r37, %r117};
	{
	.reg .b32 %temp; 
	mov.b64 	{%temp, %r118}, %fd22;
	}
	mov.b32 	%f12, %r118;
	abs.f32 	%f5, %f12;
	setp.lt.f32 	%p32, %f5, 0f4086232B;
	@%p32 bra 	$L__BB3_33;
	setp.lt.f64 	%p33, %fd22, 0d0000000000000000;
	add.f64 	%fd149, %fd22, 0d7FF0000000000000;
	selp.f64 	%fd157, 0d0000000000000000, %fd149, %p33;
	setp.geu.f32 	%p34, %f5, 0f40874800;
	@%p34 bra 	$L__BB3_33;
	shr.u32 	%r119, %r36, 31;
	add.s32 	%r120, %r36, %r119;
	shr.s32 	%r121, %r120, 1;
	shl.b32 	%r122, %r121, 20;
	add.s32 	%r123, %r38, %r122;
	mov.b64 	%fd150, {%r37, %r123};
	sub.s32 	%r124, %r36, %r121;
	shl.b32 	%r125, %r124, 20;
	add.s32 	%r126, %r125, 1072693248;
	mov.b32 	%r127, 0;
	mov.b64 	%fd151, {%r127, %r126};
	mul.f64 	%fd157, %fd151, %fd150;
$L__BB3_33:
	div.rn.f64 	%fd152, %fd157, %fd32;
	add.s64 	%rd34, %rd7, %rd31;
	st.global.f64 	[%rd34], %fd152;
	bra.uni 	$L__BB3_41;
$L__BB3_34:
	div.rn.f64 	%fd72, %fd154, %fd32;
	st.global.f64 	[%rd9+1024], %fd72;
	add.s32 	%r130, %r130, 2;
	add.s32 	%r129, %r129, 256;
	setp.eq.s32 	%p12, %r130, 0;
	@%p12 bra 	$L__BB3_35;
	bra.uni 	$L__BB3_7;
$L__BB3_35:
	and.b32  	%r134, %r1, -256;
$L__BB3_36:
	and.b32  	%r75, %r45, 1;
	setp.eq.b32 	%p13, %r75, 1;
	not.pred 	%p14, %p13;
	@%p14 bra 	$L__BB3_41;
	add.s32 	%r41, %r134, %r6;
	mul.wide.s32 	%rd19, %r41, 8;
	add.s64 	%rd20, %rd6, %rd19;
	ld.global.f64 	%fd27, [%rd20];
	fma.rn.f64 	%fd73, %fd27, 0d3FF71547652B82FE, 0d4338000000000000;
	{
	.reg .b32 %temp; 
	mov.b64 	{%r42, %temp}, %fd73;
	}
	mov.f64 	%fd74, 0dC338000000000000;
	add.rn.f64 	%fd75, %fd73, %fd74;
	fma.rn.f64 	%fd76, %fd75, 0dBFE62E42FEFA39EF, %fd27;
	fma.rn.f64 	%fd77, %fd75, 0dBC7ABC9E3B39803F, %fd76;
	fma.rn.f64 	%fd78, %fd77, 0d3E5ADE1569CE2BDF, 0d3E928AF3FCA213EA;
	fma.rn.f64 	%fd79, %fd78, %fd77, 0d3EC71DEE62401315;
	fma.rn.f64 	%fd80, %fd79, %fd77, 0d3EFA01997C89EB71;
	fma.rn.f64 	%fd81, %fd80, %fd77, 0d3F2A01A014761F65;
	fma.rn.f64 	%fd82, %fd81, %fd77, 0d3F56C16C1852B7AF;
	fma.rn.f64 	%fd83, %fd82, %fd77, 0d3F81111111122322;
	fma.rn.f64 	%fd84, %fd83, %fd77, 0d3FA55555555502A1;
	fma.rn.f64 	%fd85, %fd84, %fd77, 0d3FC5555555555511;
	fma.rn.f64 	%fd86, %fd85, %fd77, 0d3FE000000000000B;
	fma.rn.f64 	%fd87, %fd86, %fd77, 0d3FF0000000000000;
	fma.rn.f64 	%fd88, %fd87, %fd77, 0d3FF0000000000000;
	{
	.reg .b32 %temp; 
	mov.b64 	{%r43, %temp}, %fd88;
	}
	{
	.reg .b32 %temp; 
	mov.b64 	{%temp, %r44}, %fd88;
	}
	shl.b32 	%r76, %r42, 20;
	add.s32 	%r77, %r76, %r44;
	mov.b64 	%fd158, {%r43, %r77};
	{
	.reg .b32 %temp; 
	mov.b64 	{%temp, %r78}, %fd27;
	}
	mov.b32 	%f9, %r78;
	abs.f32 	%f6, %f9;
	setp.lt.f32 	%p15, %f6, 0f4086232B;
	@%p15 bra 	$L__BB3_40;
	setp.lt.f64 	%p16, %fd27, 0d0000000000000000;
	add.f64 	%fd89, %fd27, 0d7FF0000000000000;
	selp.f64 	%fd158, 0d0000000000000000, %fd89, %p16;
	setp.geu.f32 	%p17, %f6, 0f40874800;
	@%p17 bra 	$L__BB3_40;
	shr.u32 	%r79, %r42, 31;
	add.s32 	%r80, %r42, %r79;
	shr.s32 	%r81, %r80, 1;
	shl.b32 	%r82, %r81, 20;
	add.s32 	%r83, %r44, %r82;
	mov.b64 	%fd90, {%r43, %r83};
	sub.s32 	%r84, %r42, %r81;
	shl.b32 	%r85, %r84, 20;
	add.s32 	%r86, %r85, 1072693248;
	mov.b32 	%r87, 0;
	mov.b64 	%fd91, {%r87, %r86};
	mul.f64 	%fd158, %fd91, %fd90;
$L__BB3_40:
	div.rn.f64 	%fd92, %fd158, %fd32;
	add.s64 	%rd22, %rd7, %rd19;
	st.global.f64 	[%rd22], %fd92;
$L__BB3_41:
	ret;

}
	// .globl	_ZN3cub18CUB_300001_SM_10006detail9transform16transform_kernelINS2_10policy_hubILb1EN4cuda3std3__45tupleIJN6thrust24THRUST_300001_SM_1000_NS6detail15normal_iteratorINSA_10device_ptrIdEEEEEEEE10policy1000El7SoftmaxSF_JPdEEEvT0_iT1_T2_DpNS2_10kernel_argIT3_EE
.visible .entry _ZN3cub18CUB_300001_SM_10006detail9transform16transform_kernelINS2_10policy_hubILb1EN4cuda3std3__45tupleIJN6thrust24THRUST_300001_SM_1000_NS6detail15normal_iteratorINSA_10device_ptrIdEEEEEEEE10policy1000El7SoftmaxSF_JPdEEEvT0_iT1_T2_DpNS2_10kernel_argIT3_EE(
	.param .u64 _ZN3cub18CUB_300001_SM_10006detail9transform16transform_kernelINS2_10policy_hubILb1EN4cuda3std3__45tupleIJN6thrust24THRUST_300001_SM_1000_NS6detail15normal_iteratorINSA_10device_ptrIdEEEEEEEE10policy1000El7SoftmaxSF_JPdEEEvT0_iT1_T2_DpNS2_10kernel_argIT3_EE_param_0,
	.param .u32 _ZN3cub18CUB_300001_SM_10006detail9transform16transform_kernelINS2_10policy_hubILb1EN4cuda3std3__45tupleIJN6thrust24THRUST_300001_SM_1000_NS6detail15normal_iteratorINSA_10device_ptrIdEEEEEEEE10policy1000El7SoftmaxSF_JPdEEEvT0_iT1_T2_DpNS2_10kernel_argIT3_EE_param_1,
	.param .align 8 .b8 _ZN3cub18CUB_300001_SM_10006detail9transform16transform_kernelINS2_10policy_hubILb1EN4cuda3std3__45tupleIJN6thrust24THRUST_300001_SM_1000_NS6detail15normal_iteratorINSA_10device_ptrIdEEEEEEEE10policy1000El7SoftmaxSF_JPdEEEvT0_iT1_T2_DpNS2_10kernel_argIT3_EE_param_2[8],
	.param .align 8 .b8 _ZN3cub18CUB_300001_SM_10006detail9transform16transform_kernelINS2_10policy_hubILb1EN4cuda3std3__45tupleIJN6thrust24THRUST_300001_SM_1000_NS6detail15normal_iteratorINSA_10device_ptrIdEEEEEEEE10policy1000El7SoftmaxSF_JPdEEEvT0_iT1_T2_DpNS2_10kernel_argIT3_EE_param_3[8],
	.param .align 8 .b8 _ZN3cub18CUB_300001_SM_10006detail9transform16transform_kernelINS2_10policy_hubILb1EN4cuda3std3__45tupleIJN6thrust24THRUST_300001_SM_1000_NS6detail15normal_iteratorINSA_10device_ptrIdEEEEEEEE10policy1000El7SoftmaxSF_JPdEEEvT0_iT1_T2_DpNS2_10kernel_argIT3_EE_param_4[16]
)
.maxntid 128
{
	.reg .pred 	%p<35>;
	.reg .b32 	%r<132>;
	.reg .b32 	%f<13>;
	.reg .b64 	%rd<42>;
	.reg .b64 	%fd<159>;

	ld.param.f64 	%fd32, [_ZN3cub18CUB_300001_SM_10006detail9transform16transform_kernelINS2_10policy_hubILb1EN4cuda3std3__45tupleIJN6thrust24THRUST_300001_SM_1000_NS6detail15normal_iteratorINSA_10device_ptrIdEEEEEEEE10policy1000El7SoftmaxSF_JPdEEEvT0_iT1_T2_DpNS2_10kernel_argIT3_EE_param_2];
	ld.param.u64 	%rd11, [_ZN3cub18CUB_300001_SM_10006detail9transform16transform_kernelINS2_10policy_hubILb1EN4cuda3std3__45tupleIJN6thrust24THRUST_300001_SM_1000_NS6detail15normal_iteratorINSA_10device_ptrIdEEEEEEEE10policy1000El7SoftmaxSF_JPdEEEvT0_iT1_T2_DpNS2_10kernel_argIT3_EE_param_0];
	ld.param.u64 	%rd12, [_ZN3cub18CUB_300001_SM_10006detail9transform16transform_kernelINS2_10policy_hubILb1EN4cuda3std3__45tupleIJN6thrust24THRUST_300001_SM_1000_NS6detail15normal_iteratorINSA_10device_ptrIdEEEEEEEE10policy1000El7SoftmaxSF_JPdEEEvT0_iT1_T2_DpNS2_10kernel_argIT3_EE_param_4];
	ld.param.u64 	%rd13, [_ZN3cub18CUB_300001_SM_10006detail9transform16transform_kernelINS2_10policy_hubILb1EN4cuda3std3__45tupleIJN6thrust24THRUST_300001_SM_1000_NS6detail15normal_iteratorINSA_10device_ptrIdEEEEEEEE10policy1000El7SoftmaxSF_JPdEEEvT0_iT1_T2_DpNS2_10kernel_argIT3_EE_param_3];
	ld.param.u32 	%r43, [_ZN3cub18CUB_300001_SM_10006detail9transform16transform_kernelINS2_10policy_hubILb1EN4cuda3std3__45tupleIJN6thrust24THRUST_300001_SM_1000_NS6detail15normal_iteratorINSA_10device_ptrIdEEEEEEEE10policy1000El7SoftmaxSF_JPdEEEvT0_iT1_T2_DpNS2_10kernel_argIT3_EE_param_1];
	cvta.to.global.u64 	%rd1, %rd13;
	cvta.to.global.u64 	%rd2, %rd12;
	shl.b32 	%r1, %r43, 7;
	mov.u32 	%r44, %ctaid.x;
	cvt.u64.u32 	%rd14, %r44;
	cvt.s64.s32 	%rd15, %r1;
	mul.lo.s64 	%rd3, %rd15, %rd14;
	sub.s64 	%rd16, %rd11, %rd3;
	min.s64 	%rd17, %rd16, %rd15;
	cvt.u32.u64 	%r2, %rd17;
	shl.b32 	%r3, %r2, 3;
	mov.u32 	%r4, %tid.x;
	shl.b32 	%r125, %r4, 7;
	setp.ge.s32 	%p1, %r125, %r3;
	@%p1 bra 	$L__BB4_3;
	shl.b64 	%rd18, %rd3, 3;
	add.s64 	%rd19, %rd2, %rd18;
	mul.wide.u32 	%rd20, %r4, 128;
	add.s64 	%rd41, %rd19, %rd20;
$L__BB4_2:
	.pragma "nounroll";
	// begin inline asm
	prefetch.global.L2 [%rd41];
	// end inline asm
	add.s32 	%r125, %r125, 16384;
	add.s64 	%rd41, %rd41, 16384;
	setp.lt.s32 	%p2, %r125, %r3;
	@%p2 bra 	$L__BB4_2;
$L__BB4_3:
	shl.b64 	%rd22, %rd3, 3;
	add.s64 	%rd7, %rd2, %rd22;
	add.s64 	%rd8, %rd1, %rd22;
	setp.eq.s32 	%p3, %r1, %r2;
	@%p3 bra 	$L__BB4_17;
	setp.lt.s32 	%p4, %r43, 1;
	@%p4 bra 	$L__BB4_41;
	setp.eq.s32 	%p5, %r43, 1;
	mov.b32 	%r131, 0;
	@%p5 bra 	$L__BB4_35;
	and.b32  	%r46, %r43, 2147483646;
	neg.s32 	%r129, %r46;
	mov.u32 	%r128, %r4;
$L__BB4_7:
	add.s32 	%r22, %r128, 128;
	setp.ge.s32 	%p6, %r128, %r2;
	@%p6 bra 	$L__BB4_12;
	mul.wide.s32 	%rd23, %r128, 8;
	add.s64 	%rd24, %rd7, %rd23;
	ld.global.f64 	%fd12, [%rd24];
	fma.rn.f64 	%fd33, %fd12, 0d3FF71547652B82FE, 0d4338000000000000;
	{
	.reg .b32 %temp; 
	mov.b64 	{%r23, %temp}, %fd33;
	}
	mov.f64 	%fd34, 0dC338000000000000;
	add.rn.f64 	%fd35, %fd33, %fd34;
	fma.rn.f64 	%fd36, %fd35, 0dBFE62E42FEFA39EF, %fd12;
	fma.rn.f64 	%fd37, %fd35, 0dBC7ABC9E3B39803F, %fd36;
	fma.rn.f64 	%fd38, %fd37, 0d3E5ADE1569CE2BDF, 0d3E928AF3FCA213EA;
	fma.rn.f64 	%fd39, %fd38, %fd37, 0d3EC71DEE62401315;
	fma.rn.f64 	%fd40, %fd39, %fd37, 0d3EFA01997C89EB71;
	fma.rn.f64 	%fd41, %fd40, %fd37, 0d3F2A01A014761F65;
	fma.rn.f64 	%fd42, %fd41, %fd37, 0d3F56C16C1852B7AF;
	fma.rn.f64 	%fd43, %fd42, %fd37, 0d3F81111111122322;
	fma.rn.f64 	%fd44, %fd43, %fd37, 0d3FA55555555502A1;
	fma.rn.f64 	%fd45, %fd44, %fd37, 0d3FC5555555555511;
	fma.rn.f64 	%fd46, %fd45, %fd37, 0d3FE000000000000B;
	fma.rn.f64 	%fd47, %fd46, %fd37, 0d3FF0000000000000;
	fma.rn.f64 	%fd48, %fd47, %fd37, 0d3FF0000000000000;
	{
	.reg .b32 %temp; 
	mov.b64 	{%r24, %temp}, %fd48;
	}
	{
	.reg .b32 %temp; 
	mov.b64 	{%temp, %r25}, %fd48;
	}
	shl.b32 	%r47, %r23, 20;
	add.s32 	%r48, %r47, %r25;
	mov.b64 	%fd155, {%r24, %r48};
	{
	.reg .b32 %temp; 
	mov.b64 	{%temp, %r49}, %fd12;
	}
	mov.b32 	%f7, %r49;
	abs.f32 	%f3, %f7;
	setp.lt.f32 	%p7, %f3, 0f4086232B;
	@%p7 bra 	$L__BB4_11;
	setp.lt.f64 	%p8, %fd12, 0d0000000000000000;
	add.f64 	%fd49, %fd12, 0d7FF0000000000000;
	selp.f64 	%fd155, 0d0000000000000000, %fd49, %p8;
	setp.geu.f32 	%p9, %f3, 0f40874800;
	@%p9 bra 	$L__BB4_11;
	shr.u32 	%r50, %r23, 31;
	add.s32 	%r51, %r23, %r50;
	shr.s32 	%r52, %r51, 1;
	shl.b32 	%r53, %r52, 20;
	add.s32 	%r54, %r25, %r53;
	mov.b64 	%fd50, {%r24, %r54};
	sub.s32 	%r55, %r23, %r52;
	shl.b32 	%r56, %r55, 20;
	add.s32 	%r57, %r56, 1072693248;
	mov.b32 	%r58, 0;
	mov.b64 	%fd51, {%r58, %r57};
	mul.f64 	%fd155, %fd51, %fd50;
$L__BB4_11:
	div.rn.f64 	%fd52, %fd155, %fd32;
	add.s64 	%rd26, %rd8, %rd23;
	st.global.f64 	[%rd26], %fd52;
$L__BB4_12:
	setp.ge.s32 	%p10, %r22, %r2;
	@%p10 bra 	$L__BB4_33;
	mul.wide.s32 	%rd27, %r22, 8;
	add.s64 	%rd28, %rd7, %rd27;
	ld.global.f64 	%fd17, [%rd28];
	fma.rn.f64 	%fd53, %fd17, 0d3FF71547652B82FE, 0d4338000000000000;
	{
	.reg .b32 %temp; 
	mov.b64 	{%r26, %temp}, %fd53;
	}
	mov.f64 	%fd54, 0dC338000000000000;
	add.rn.f64 	%fd55, %fd53, %fd54;
	fma.rn.f64 	%fd56, %fd55, 0dBFE62E42FEFA39EF, %fd17;
	fma.rn.f64 	%fd57, %fd55, 0dBC7ABC9E3B39803F, %fd56;
	fma.rn.f64 	%fd58, %fd57, 0d3E5ADE1569CE2BDF, 0d3E928AF3FCA213EA;
	fma.rn.f64 	%fd59, %fd58, %fd57, 0d3EC71DEE62401315;
	fma.rn.f64 	%fd60, %fd59, %fd57, 0d3EFA01997C89EB71;
	fma.rn.f64 	%fd61, %fd60, %fd57, 0d3F2A01A014761F65;
	fma.rn.f64 	%fd62, %fd61, %fd57, 0d3F56C16C1852B7AF;
	fma.rn.f64 	%fd63, %fd62, %fd57, 0d3F81111111122322;
	fma.rn.f64 	%fd64, %fd63, %fd57, 0d3FA55555555502A1;
	fma.rn.f64 	%fd65, %fd64, %fd57, 0d3FC5555555555511;
	fma.rn.f64 	%fd66, %fd65, %fd57, 0d3FE000000000000B;
	fma.rn.f64 	%fd67, %fd66, %fd57, 0d3FF0000000000000;
	fma.rn.f64 	%fd68, %fd67, %fd57, 0d3FF0000000000000;
	{
	.reg .b32 %temp; 
	mov.b64 	{%r27, %temp}, %fd68;
	}
	{
	.reg .b32 %temp; 
	mov.b64 	{%temp, %r28}, %fd68;
	}
	shl.b32 	%r59, %r26, 20;
	add.s32 	%r60, %r59, %r28;
	mov.b64 	%fd156, {%r27, %r60};
	{
	.reg .b32 %temp; 
	mov.b64 	{%temp, %r61}, %fd17;
	}
	mov.b32 	%f8, %r61;
	abs.f32 	%f4, %f8;
	setp.lt.f32 	%p11, %f4, 0f4086232B;
	@%p11 bra 	$L__BB4_16;
	setp.lt.f64 	%p12, %fd17, 0d0000000000000000;
	add.f64 	%fd69, %fd17, 0d7FF0000000000000;
	selp.f64 	%fd156, 0d0000000000000000, %fd69, %p12;
	setp.geu.f32 	%p13, %f4, 0f40874800;
	@%p13 bra 	$L__BB4_16;
	shr.u32 	%r62, %r26, 31;
	add.s32 	%r63, %r26, %r62;
	shr.s32 	%r64, %r63, 1;
	shl.b32 	%r65, %r64, 20;
	add.s32 	%r66, %r28, %r65;
	mov.b64 	%fd70, {%r27, %r66};
	sub.s32 	%r67, %r26, %r64;
	shl.b32 	%r68, %r67, 20;
	add.s32 	%r69, %r68, 1072693248;
	mov.b32 	%r70, 0;
	mov.b64 	%fd71, {%r70, %r69};
	mul.f64 	%fd156, %fd71, %fd70;
$L__BB4_16:
	div.rn.f64 	%fd72, %fd156, %fd32;
	add.s64 	%rd30, %rd8, %rd27;
	st.global.f64 	[%rd30], %fd72;
	bra.uni 	$L__BB4_33;
$L__BB4_17:
	setp.lt.s32 	%p21, %r43, 1;
	@%p21 bra 	$L__BB4_41;
	setp.eq.s32 	%p22, %r43, 1;
	mov.b32 	%r130, 0;
	@%p22 bra 	$L__BB4_28;
	and.b32  	%r86, %r43, 2147483646;
	neg.s32 	%r127, %r86;
	mov.u32 	%r126, %r4;
$L__BB4_20:
	mul.wide.s32 	%rd35, %r126, 8;
	add.s64 	%rd9, %rd7, %rd35;
	ld.global.f64 	%fd2, [%rd9];
	fma.rn.f64 	%fd93, %fd2, 0d3FF71547652B82FE, 0d4338000000000000;
	{
	.reg .b32 %temp; 
	mov.b64 	{%r12, %temp}, %fd93;
	}
	mov.f64 	%fd94, 0dC338000000000000;
	add.rn.f64 	%fd95, %fd93, %fd94;
	fma.rn.f64 	%fd96, %fd95, 0dBFE62E42FEFA39EF, %fd2;
	fma.rn.f64 	%fd97, %fd95, 0dBC7ABC9E3B39803F, %fd96;
	fma.rn.f64 	%fd98, %fd97, 0d3E5ADE1569CE2BDF, 0d3E928AF3FCA213EA;
	fma.rn.f64 	%fd99, %fd98, %fd97, 0d3EC71DEE62401315;
	fma.rn.f64 	%fd100, %fd99, %fd97, 0d3EFA01997C89EB71;
	fma.rn.f64 	%fd101, %fd100, %fd97, 0d3F2A01A014761F65;
	fma.rn.f64 	%fd102, %fd101, %fd97, 0d3F56C16C1852B7AF;
	fma.rn.f64 	%fd103, %fd102, %fd97, 0d3F81111111122322;
	fma.rn.f64 	%fd104, %fd103, %fd97, 0d3FA55555555502A1;
	fma.rn.f64 	%fd105, %fd104, %fd97, 0d3FC5555555555511;
	fma.rn.f64 	%fd106, %fd105, %fd97, 0d3FE000000000000B;
	fma.rn.f64 	%fd107, %fd106, %fd97, 0d3FF0000000000000;
	fma.rn.f64 	%fd108, %fd107, %fd97, 0d3FF0000000000000;
	{
	.reg .b32 %temp; 
	mov.b64 	{%r13, %temp}, %fd108;
	}
	{
	.reg .b32 %temp; 
	mov.b64 	{%temp, %r14}, %fd108;
	}
	shl.b32 	%r87, %r12, 20;
	add.s32 	%r88, %r87, %r14;
	mov.b64 	%fd153, {%r13, %r88};
	{
	.reg .b32 %temp; 
	mov.b64 	{%temp, %r89}, %fd2;
	}
	mov.b32 	%f10, %r89;
	abs.f32 	%f1, %f10;
	setp.lt.f32 	%p23, %f1, 0f4086232B;
	@%p23 bra 	$L__BB4_23;
	setp.lt.f64 	%p24, %fd2, 0d0000000000000000;
	add.f64 	%fd109, %fd2, 0d7FF0000000000000;
	selp.f64 	%fd153, 0d0000000000000000, %fd109, %p24;
	setp.geu.f32 	%p25, %f1, 0f40874800;
	@%p25 bra 	$L__BB4_23;
	shr.u32 	%r90, %r12, 31;
	add.s32 	%r91, %r12, %r90;
	shr.s32 	%r92, %r91, 1;
	shl.b32 	%r93, %r92, 20;
	add.s32 	%r94, %r14, %r93;
	mov.b64 	%fd110, {%r13, %r94};
	sub.s32 	%r95, %r12, %r92;
	shl.b32 	%r96, %r95, 20;
	add.s32 	%r97, %r96, 1072693248;
	mov.b32 	%r98, 0;
	mov.b64 	%fd111, {%r98, %r97};
	mul.f64 	%fd153, %fd111, %fd110;
$L__BB4_23:
	div.rn.f64 	%fd112, %fd153, %fd32;
	add.s64 	%rd10, %rd8, %rd35;
	st.global.f64 	[%rd10], %fd112;
	ld.global.f64 	%fd7, [%rd9+1024];
	fma.rn.f64 	%fd113, %fd7, 0d3FF71547652B82FE, 0d4338000000000000;
	{
	.reg .b32 %temp; 
	mov.b64 	{%r15, %temp}, %fd113;
	}
	mov.f64 	%fd114, 0dC338000000000000;
	add.rn.f64 	%fd115, %fd113, %fd114;
	fma.rn.f64 	%fd116, %fd115, 0dBFE62E42FEFA39EF, %fd7;
	fma.rn.f64 	%fd117, %fd115, 0dBC7ABC9E3B39803F, %fd116;
	fma.rn.f64 	%fd118, %fd117, 0d3E5ADE1569CE2BDF, 0d3E928AF3FCA213EA;
	fma.rn.f64 	%fd119, %fd118, %fd117, 0d3EC71DEE62401315;
	fma.rn.f64 	%fd120, %fd119, %fd117, 0d3EFA01997C89EB71;
	fma.rn.f64 	%fd121, %fd120, %fd117, 0d3F2A01A014761F65;
	fma.rn.f64 	%fd122, %fd121, %fd117, 0d3F56C16C1852B7AF;
	fma.rn.f64 	%fd123, %fd122, %fd117, 0d3F81111111122322;
	fma.rn.f64 	%fd124, %fd123, %fd117, 0d3FA55555555502A1;
	fma.rn.f64 	%fd125, %fd124, %fd117, 0d3FC5555555555511;
	fma.rn.f64 	%fd126, %fd125, %fd117, 0d3FE000000000000B;
	fma.rn.f64 	%fd127, %fd126, %fd117, 0d3FF0000000000000;
	fma.rn.f64 	%fd128, %fd127, %fd117, 0d3FF0000000000000;
	{
	.reg .b32 %temp; 
	mov.b64 	{%r16, %temp}, %fd128;
	}
	{
	.reg .b32 %temp; 
	mov.b64 	{%temp, %r17}, %fd128;
	}
	shl.b32 	%r99, %r15, 20;
	add.s32 	%r100, %r99, %r17;
	mov.b64 	%fd154, {%r16, %r100};
	{
	.reg .b32 %temp; 
	mov.b64 	{%temp, %r101}, %fd7;
	}
	mov.b32 	%f11, %r101;
	abs.f32 	%f2, %f11;
	setp.lt.f32 	%p26, %f2, 0f4086232B;
	@%p26 bra 	$L__BB4_26;
	setp.lt.f64 	%p27, %fd7, 0d0000000000000000;
	add.f64 	%fd129, %fd7, 0d7FF0000000000000;
	selp.f64 	%fd154, 0d0000000000000000, %fd129, %p27;
	setp.geu.f32 	%p28, %f2, 0f40874800;
	@%p28 bra 	$L__BB4_26;
	shr.u32 	%r102, %r15, 31;
	add.s32 	%r103, %r15, %r102;
	shr.s32 	%r104, %r103, 1;
	shl.b32 	%r105, %r104, 20;
	add.s32 	%r106, %r17, %r105;
	mov.b64 	%fd130, {%r16, %r106};
	sub.s32 	%r107, %r15, %r104;
	shl.b32 	%r108, %r107, 20;
	add.s32 	%r109, %r108, 1072693248;
	mov.b32 	%r110, 0;
	mov.b64 	%fd131, {%r110, %r109};
	mul.f64 	%fd154, %fd131, %fd130;
$L__BB4_26:
	div.rn.f64 	%fd132, %fd154, %fd32;
	st.global.f64 	[%rd10+1024], %fd132;
	add.s32 	%r127, %r127, 2;
	add.s32 	%r126, %r126, 256;
	setp.eq.s32 	%p29, %r127, 0;
	@%p29 bra 	$L__BB4_27;
	bra.uni 	$L__BB4_20;
$L__BB4_27:
	and.b32  	%r130, %r1, -256;
$L__BB4_28:
	and.b32  	%r112, %r43, 1;
	setp.eq.b32 	%p30, %r112, 1;
	not.pred 	%p31, %p30;
	@%p31 bra 	$L__BB4_41;
	add.s32 	%r33, %r130, %r4;
	mul.wide.s32 	%rd37, %r33, 8;
	add.s64 	%rd38, %rd7, %rd37;
	ld.global.f64 	%fd22, [%rd38];
	fma.rn.f64 	%fd133, %fd22, 0d3FF71547652B82FE, 0d4338000000000000;
	{
	.reg .b32 %temp; 
	mov.b64 	{%r34, %temp}, %fd133;
	}
	mov.f64 	%fd134, 0dC338000000000000;
	add.rn.f64 	%fd135, %fd133, %fd134;
	fma.rn.f64 	%fd136, %fd135, 0dBFE62E42FEFA39EF, %fd22;
	fma.rn.f64 	%fd137, %fd135, 0dBC7ABC9E3B39803F, %fd136;
	fma.rn.f64 	%fd138, %fd137, 0d3E5ADE1569CE2BDF, 0d3E928AF3FCA213EA;
	fma.rn.f64 	%fd139, %fd138, %fd137, 0d3EC71DEE62401315;
	fma.rn.f64 	%fd140, %fd139, %fd137, 0d3EFA01997C89EB71;
	fma.rn.f64 	%fd141, %fd140, %fd137, 0d3F2A01A014761F65;
	fma.rn.f64 	%fd142, %fd141, %fd137, 0d3F56C16C1852B7AF;
	fma.rn.f64 	%fd143, %fd142, %fd137, 0d3F81111111122322;
	fma.rn.f64 	%fd144, %fd143, %fd137, 0d3FA55555555502A1;
	fma.rn.f64 	%fd145, %fd144, %fd137, 0d3FC5555555555511;
	fma.rn.f64 	%fd146, %fd145, %fd137, 0d3FE000000000000B;
	fma.rn.f64 	%fd147, %fd146, %fd137, 0d3FF0000000000000;
	fma.rn.f64 	%fd148, %fd147, %fd137, 0d3FF0000000000000;
	{
	.reg .b32 %temp; 
	mov.b64 	{%r35, %temp}, %fd148;
	}
	{
	.reg .b32 %temp; 
	mov.b64 	{%temp, %r36}, %fd148;
	}
	shl.b32 	%r113, %r34, 20;
	add.s32 	%r114, %r113, %r36;
	mov.b64 	%fd157, {%r35, %r114};
	{
	.reg .b32 %temp; 
	mov.b64 	{%temp, %r115}, %fd22;
	}
	mov.b32 	%f12, %r115;
	abs.f32 	%f5, %f12;
	setp.lt.f32 	%p32, %f5, 0f4086232B;
	@%p32 bra 	$L__BB4_32;
	setp.lt.f64 	%p33, %fd22, 0d0000000000000000;
	add.f64 	%fd149, %fd22, 0d7FF0000000000000;
	selp.f64 	%fd157, 0d0000000000000000, %fd149, %p33;
	setp.geu.f32 	%p34, %f5, 0f40874800;
	@%p34 bra 	$L__BB4_32;
	shr.u32 	%r116, %r34, 31;
	add.s32 	%r117, %r34, %r116;
	shr.s32 	%r118, %r117, 1;
	shl.b32 	%r119, %r118, 20;
	add.s32 	%r120, %r36, %r119;
	mov.b64 	%fd150, {%r35, %r120};
	sub.s32 	%r121, %r34, %r118;
	shl.b32 	%r122, %r121, 20;
	add.s32 	%r123, %r122, 1072693248;
	mov.b32 	%r124, 0;
	mov.b64 	%fd151, {%r124, %r123};
	mul.f64 	%fd157, %fd151, %fd150;
$L__BB4_32:
	div.rn.f64 	%fd152, %fd157, %fd32;
	add.s64 	%rd40, %rd8, %rd37;
	st.global.f64 	[%rd40], %fd152;
	bra.uni 	$L__BB4_41;
$L__BB4_33:
	add.s32 	%r129, %r129, 2;
	add.s32 	%r128, %r128, 256;
	setp.eq.s32 	%p14, %r129, 0;
	@%p14 bra 	$L__BB4_34;
	bra.uni 	$L__BB4_7;
$L__BB4_34:
	and.b32  	%r131, %r1, -256;
$L__BB4_35:
	and.b32  	%r72, %r43, 1;
	setp.eq.b32 	%p15, %r72, 1;
	not.pred 	%p16, %p15;
	@%p16 bra 	$L__BB4_41;
	add.s32 	%r39, %r131, %r4;
	setp.ge.s32 	%p17, %r39, %r2;
	@%p17 bra 	$L__BB4_41;
	mul.wide.s32 	%rd31, %r39, 8;
	add.s64 	%rd32, %rd7, %rd31;
	ld.global.f64 	%fd27, [%rd32];
	fma.rn.f64 	%fd73, %fd27, 0d3FF71547652B82FE, 0d4338000000000000;
	{
	.reg .b32 %temp; 
	mov.b64 	{%r40, %temp}, %fd73;
	}
	mov.f64 	%fd74, 0dC338000000000000;
	add.rn.f64 	%fd75, %fd73, %fd74;
	fma.rn.f64 	%fd76, %fd75, 0dBFE62E42FEFA39EF, %fd27;
	fma.rn.f64 	%fd77, %fd75, 0dBC7ABC9E3B39803F, %fd76;
	fma.rn.f64 	%fd78, %fd77, 0d3E5ADE1569CE2BDF, 0d3E928AF3FCA213EA;
	fma.rn.f64 	%fd79, %fd78, %fd77, 0d3EC71DEE62401315;
	fma.rn.f64 	%fd80, %fd79, %fd77, 0d3EFA01997C89EB71;
	fma.rn.f64 	%fd81, %fd80, %fd77, 0d3F2A01A014761F65;
	fma.rn.f64 	%fd82, %fd81, %fd77, 0d3F56C16C1852B7AF;
	fma.rn.f64 	%fd83, %fd82, %fd77, 0d3F81111111122322;
	fma.rn.f64 	%fd84, %fd83, %fd77, 0d3FA55555555502A1;
	fma.rn.f64 	%fd85, %fd84, %fd77, 0d3FC5555555555511;
	fma.rn.f64 	%fd86, %fd85, %fd77, 0d3FE000000000000B;
	fma.rn.f64 	%fd87, %fd86, %fd77, 0d3FF0000000000000;
	fma.rn.f64 	%fd88, %fd87, %fd77, 0d3FF0000000000000;
	{
	.reg .b32 %temp; 
	mov.b64 	{%r41, %temp}, %fd88;
	}
	{
	.reg .b32 %temp; 
	mov.b64 	{%temp, %r42}, %fd88;
	}
	shl.b32 	%r73, %r40, 20;
	add.s32 	%r74, %r73, %r42;
	mov.b64 	%fd158, {%r41, %r74};
	{
	.reg .b32 %temp; 
	mov.b64 	{%temp, %r75}, %fd27;
	}
	mov.b32 	%f9, %r75;
	abs.f32 	%f6, %f9;
	setp.lt.f32 	%p18, %f6, 0f4086232B;
	@%p18 bra 	$L__BB4_40;
	setp.lt.f64 	%p19, %fd27, 0d0000000000000000;
	add.f64 	%fd89, %fd27, 0d7FF0000000000000;
	selp.f64 	%fd158, 0d0000000000000000, %fd89, %p19;
	setp.geu.f32 	%p20, %f6, 0f40874800;
	@%p20 bra 	$L__BB4_40;
	shr.u32 	%r76, %r40, 31;
	add.s32 	%r77, %r40, %r76;
	shr.s32 	%r78, %r77, 1;
	shl.b32 	%r79, %r78, 20;
	add.s32 	%r80, %r42, %r79;
	mov.b64 	%fd90, {%r41, %r80};
	sub.s32 	%r81, %r40, %r78;
	shl.b32 	%r82, %r81, 20;
	add.s32 	%r83, %r82, 1072693248;
	mov.b32 	%r84, 0;
	mov.b64 	%fd91, {%r84, %r83};
	mul.f64 	%fd158, %fd91, %fd90;
$L__BB4_40:
	div.rn.f64 	%fd92, %fd158, %fd32;
	add.s64 	%rd34, %rd8, %rd31;
	st.global.f64 	[%rd34], %fd92;
$L__BB4_41:
	ret;

}
	// .globl	_ZN3cub18CUB_300001_SM_10006detail9transform16transform_kernelINS2_10policy_hubILb1EN4cuda3std3__45tupleIJN6thrust24THRUST_300001_SM_1000_NS6detail15normal_iteratorINSA_10device_ptrIdEEEEEEEE10policy1000Ei4ReLUSF_JPdEEEvT0_iT1_T2_DpNS2_10kernel_argIT3_EE
.visible .entry _ZN3cub18CUB_300001_SM_10006detail9transform16transform_kernelINS2_10policy_hubILb1EN4cuda3std3__45tupleIJN6thrust24THRUST_300001_SM_1000_NS6detail15normal_iteratorINSA_10device_ptrIdEEEEEEEE10policy1000Ei4ReLUSF_JPdEEEvT0_iT1_T2_DpNS2_10kernel_argIT3_EE(
	.param .u32 _ZN3cub18CUB_300001_SM_10006detail9transform16transform_kernelINS2_10policy_hubILb1EN4cuda3std3__45tupleIJN6thrust24THRUST_300001_SM_1000_NS6detail15normal_iteratorINSA_10device_ptrIdEEEEEEEE10policy1000Ei4ReLUSF_JPdEEEvT0_iT1_T2_DpNS2_10kernel_argIT3_EE_param_0,
	.param .u32 _ZN3cub18CUB_300001_SM_10006detail9transform16transform_kernelINS2_10policy_hubILb1EN4cuda3std3__45tupleIJN6thrust24THRUST_300001_SM_1000_NS6detail15normal_iteratorINSA_10device_ptrIdEEEEEEEE10policy1000Ei4ReLUSF_JPdEEEvT0_iT1_T2_DpNS2_10kernel_argIT3_EE_param_1,
	.param .align 1 .b8 _ZN3cub18CUB_300001_SM_10006detail9transform16transform_kernelINS2_10policy_hubILb1EN4cuda3std3__45tupleIJN6thrust24THRUST_300001_SM_1000_NS6detail15normal_iteratorINSA_10device_ptrIdEEEEEEEE10policy1000Ei4ReLUSF_JPdEEEvT0_iT1_T2_DpNS2_10kernel_argIT3_EE_param_2[1],
	.param .align 8 .b8 _ZN3cub18CUB_300001_SM_10006detail9transform16transform_kernelINS2_10policy_hubILb1EN4cuda3std3__45tupleIJN6thrust24THRUST_300001_SM_1000_NS6detail15normal_iteratorINSA_10device_ptrIdEEEEEEEE10policy1000Ei4ReLUSF_JPdEEEvT0_iT1_T2_DpNS2_10kernel_argIT3_EE_param_3[8],
	.param .align 8 .b8 _ZN3cub18CUB_300001_SM_10006detail9transform16transform_kernelINS2_10policy_hubILb1EN4cuda3std3__45tupleIJN6thrust24THRUST_300001_SM_1000_NS6detail15normal_iteratorINSA_10device_ptrIdEEEEEEEE10policy1000Ei4ReLUSF_JPdEEEvT0_iT1_T2_DpNS2_10kernel_argIT3_EE_param_4[16]
)
.maxntid 128
{
	.reg .pred 	%p<37>;
	.reg .b32 	%r<84>;
	.reg .b64 	%rd<66>;
	.reg .b64 	%fd<89>;

	ld.param.u32 	%r50, [_ZN3cub18CUB_300001_SM_10006detail9transform16transform_kernelINS2_10policy_hubILb1EN4cuda3std3__45tupleIJN6thrust24THRUST_300001_SM_1000_NS6detail15normal_iteratorINSA_10device_ptrIdEEEEEEEE10policy1000Ei4ReLUSF_JPdEEEvT0_iT1_T2_DpNS2_10kernel_argIT3_EE_param_0];
	ld.param.u64 	%rd15, [_ZN3cub18CUB_300001_SM_10006detail9transform16transform_kernelINS2_10policy_hubILb1EN4cuda3std3__45tupleIJN6thrust24THRUST_300001_SM_1000_NS6detail15normal_iteratorINSA_10device_ptrIdEEEEEEEE10policy1000Ei4ReLUSF_JPdEEEvT0_iT1_T2_DpNS2_10kernel_argIT3_EE_param_4];
	ld.param.u64 	%rd16, [_ZN3cub18CUB_300001_SM_10006detail9transform16transform_kernelINS2_10policy_hubILb1EN4cuda3std3__45tupleIJN6thrust24THRUST_300001_SM_1000_NS6detail15normal_iteratorINSA_10device_ptrIdEEEEEEEE10policy1000Ei4ReLUSF_JPdEEEvT0_iT1_T2_DpNS2_10kernel_argIT3_EE_param_3];
	ld.param.u32 	%r49, [_ZN3cub18CUB_300001_SM_10006detail9transform16transform_kernelINS2_10policy_hubILb1EN4cuda3std3__45tupleIJN6thrust24THRUST_300001_SM_1000_NS6detail15normal_iteratorINSA_10device_ptrIdEEEEEEEE10policy1000Ei4ReLUSF_JPdEEEvT0_iT1_T2_DpNS2_10kernel_argIT3_EE_param_1];
	cvta.to.global.u64 	%rd1, %rd16;
	cvta.to.global.u64 	%rd2, %rd15;
	shl.b32 	%r1, %r49, 7;
	mov.u32 	%r51, %ctaid.x;
	mul.lo.s32 	%r2, %r1, %r51;
	sub.s32 	%r3, %r50, %r2;
	min.s32 	%r4, %r1, %r3;
	shl.b32 	%r5, %r4, 3;
	mov.u32 	%r6, %tid.x;
	shl.b32 	%r72, %r6, 7;
	setp.ge.s32 	%p1, %r72, %r5;
	@%p1 bra 	$L__BB5_3;
	mul.wide.u32 	%rd17, %r6, 128;
	add.s64 	%rd18, %rd2, %rd17;
	mul.wide.s32 	%rd19, %r2, 8;
	add.s64 	%rd64, %rd18, %rd19;
$L__BB5_2:
	.pragma "nounroll";
	// begin inline asm
	prefetch.global.L2 [%rd64];
	// end inline asm
	add.s32 	%r72, %r72, 16384;
	add.s64 	%rd64, %rd64, 16384;
	setp.lt.s32 	%p2, %r72, %r5;
	@%p2 bra 	$L__BB5_2;
$L__BB5_3:
	mul.wide.s32 	%rd21, %r2, 8;
	add.s64 	%rd6, %rd2, %rd21;
	add.s64 	%rd7, %rd1, %rd21;
	setp.gt.s32 	%p3, %r1, %r3;
	@%p3 bra 	$L__BB5_17;
	setp.lt.s32 	%p4, %r49, 1;
	@%p4 bra 	$L__BB5_58;
	and.b32  	%r10, %r49, 15;
	setp.lt.u32 	%p5, %r49, 16;
	mov.b32 	%r79, 0;
	@%p5 bra 	$L__BB5_8;
	and.b32  	%r79, %r49, 2147483632;
	neg.s32 	%r74, %r79;
	add.s32 	%r73, %r6, 1152;
	mul.wide.u32 	%rd22, %r6, 8;
	or.b64  	%rd65, %rd22, 8192;
$L__BB5_7:
	.pragma "nounroll";
	mul.wide.s32 	%rd23, %r73, 8;
	add.s64 	%rd24, %rd23, 3072;
	add.s64 	%rd25, %rd6, %rd65;
	ld.global.f64 	%fd1, [%rd25+-8192];
	max.f64 	%fd2, %fd1, 0d0000000000000000;
	add.s64 	%rd26, %rd7, %rd65;
	st.global.f64 	[%rd26+-8192], %fd2;
	ld.global.f64 	%fd3, [%rd25+-7168];
	max.f64 	%fd4, %fd3, 0d0000000000000000;
	st.global.f64 	[%rd26+-7168], %fd4;
	ld.global.f64 	%fd5, [%rd25+-6144];
	max.f64 	%fd6, %fd5, 0d0000000000000000;
	st.global.f64 	[%rd26+-6144], %fd6;
	ld.global.f64 	%fd7, [%rd25+-5120];
	max.f64 	%fd8, %fd7, 0d0000000000000000;
	st.global.f64 	[%rd26+-5120], %fd8;
	ld.global.f64 	%fd9, [%rd25+-4096];
	max.f64 	%fd10, %fd9, 0d0000000000000000;
	st.global.f64 	[%rd26+-4096], %fd10;
	ld.global.f64 	%fd11, [%rd25+-3072];
	max.f64 	%fd12, %fd11, 0d0000000000000000;
	st.global.f64 	[%rd26+-3072], %fd12;
	ld.global.f64 	%fd13, [%rd25+-2048];
	max.f64 	%fd14, %fd13, 0d0000000000000000;
	st.global.f64 	[%rd26+-2048], %fd14;
	ld.global.f64 	%fd15, [%rd25+-1024];
	max.f64 	%fd16, %fd15, 0d0000000000000000;
	st.global.f64 	[%rd26+-1024], %fd16;
	ld.global.f64 	%fd17, [%rd25];
	max.f64 	%fd18, %fd17, 0d0000000000000000;
	st.global.f64 	[%rd26], %fd18;
	add.s64 	%rd27, %rd6, %rd24;
	ld.global.f64 	%fd19, [%rd27+-3072];
	max.f64 	%fd20, %fd19, 0d0000000000000000;
	add.s64 	%rd28, %rd7, %rd24;
	st.global.f64 	[%rd28+-3072], %fd20;
	ld.global.f64 	%fd21, [%rd27+-2048];
	max.f64 	%fd22, %fd21, 0d0000000000000000;
	st.global.f64 	[%rd28+-2048], %fd22;
	ld.global.f64 	%fd23, [%rd27+-1024];
	max.f64 	%fd24, %fd23, 0d0000000000000000;
	st.global.f64 	[%rd28+-1024], %fd24;
	ld.global.f64 	%fd25, [%rd27];
	max.f64 	%fd26, %fd25, 0d0000000000000000;
	st.global.f64 	[%rd28], %fd26;
	ld.global.f64 	%fd27, [%rd27+1024];
	max.f64 	%fd28, %fd27, 0d0000000000000000;
	st.global.f64 	[%rd28+1024], %fd28;
	ld.global.f64 	%fd29, [%rd27+2048];
	max.f64 	%fd30, %fd29, 0d0000000000000000;
	st.global.f64 	[%rd28+2048], %fd30;
	ld.global.f64 	%fd31, [%rd27+3072];
	max.f64 	%fd32, %fd31, 0d0000000000000000;
	st.global.f64 	[%rd28+3072], %fd32;
	add.s32 	%r74, %r74, 16;
	add.s32 	%r73, %r73, 2048;
	add.s64 	%rd65, %rd65, 16384;
	setp.eq.s32 	%p6, %r74, 0;
	@%p6 bra 	$L__BB5_8;
	bra.uni 	$L__BB5_7;
$L__BB5_8:
	setp.eq.s32 	%p7, %r10, 0;
	@%p7 bra 	$L__BB5_58;
	and.b32  	%r37, %r49, 7;
	setp.lt.u32 	%p8, %r10, 8;
	@%p8 bra 	$L__BB5_11;
	shl.b32 	%r53, %r79, 7;
	add.s32 	%r54, %r53, %r6;
	mul.wide.s32 	%rd29, %r54, 8;
	add.s64 	%rd30, %rd6, %rd29;
	ld.global.f64 	%fd33, [%rd30];
	max.f64 	%fd34, %fd33, 0d0000000000000000;
	add.s64 	%rd31, %rd7, %rd29;
	st.global.f64 	[%rd31], %fd34;
	ld.global.f64 	%fd35, [%rd30+1024];
	max.f64 	%fd36, %fd35, 0d0000000000000000;
	st.global.f64 	[%rd31+1024], %fd36;
	ld.global.f64 	%fd37, [%rd30+2048];
	max.f64 	%fd38, %fd37, 0d0000000000000000;
	st.global.f64 	[%rd31+2048], %fd38;
	ld.global.f64 	%fd39, [%rd30+3072];
	max.f64 	%fd40, %fd39, 0d0000000000000000;
	st.global.f64 	[%rd31+3072], %fd40;
	ld.global.f64 	%fd41, [%rd30+4096];
	max.f64 	%fd42, %fd41, 0d0000000000000000;
	st.global.f64 	[%rd31+4096], %fd42;
	ld.global.f64 	%fd43, [%rd30+5120];
	max.f64 	%fd44, %fd43, 0d0000000000000000;
	st.global.f64 	[%rd31+5120], %fd44;
	ld.global.f64 	%fd45, [%rd30+6144];
	max.f64 	%fd46, %fd45, 0d0000000000000000;
	st.global.f64 	[%rd31+6144], %fd46;
	ld.global.f64 	%fd47, [%rd30+7168];
	max.f64 	%fd48, %fd47, 0d0000000000000000;
	st.global.f64 	[%rd31+7168], %fd48;
	add.s32 	%r79, %r79, 8;
$L__BB5_11:
	setp.eq.s32 	%p9, %r37, 0;
	@%p9 bra 	$L__BB5_58;
	and.b32  	%r40, %r49, 3;
	setp.lt.u32 	%p10, %r37, 4;
	@%p10 bra 	$L__BB5_14;
	shl.b32 	%r55, %r79, 7;
	add.s32 	%r56, %r55, %r6;
	mul.wide.s32 	%rd32, %r56, 8;
	add.s64 	%rd33, %rd6, %rd32;
	ld.global.f64 	%fd49, [%rd33];
	max.f64 	%fd50, %fd49, 0d0000000000000000;
	add.s64 	%rd34, %rd7, %rd32;
	st.global.f64 	[%rd34], %fd50;
	ld.global.f64 	%fd51, [%rd33+1024];
	max.f64 	%fd52, %fd51, 0d0000000000000000;
	st.global.f64 	[%rd34+1024], %fd52;
	ld.global.f64 	%fd53, [%rd33+2048];
	max.f64 	%fd54, %fd53, 0d0000000000000000;
	st.global.f64 	[%rd34+2048], %fd54;
	ld.global.f64 	%fd55, [%rd33+3072];
	max.f64 	%fd56, %fd55, 0d0000000000000000;
	st.global.f64 	[%rd34+3072], %fd56;
	add.s32 	%r79, %r79, 4;
$L__BB5_14:
	setp.eq.s32 	%p11, %r40, 0;
	@%p11 bra 	$L__BB5_58;
	shl.b32 	%r57, %r79, 7;
	add.s32 	%r83, %r6, %r57;
	neg.s32 	%r82, %r40;
$L__BB5_16:
	.pragma "nounroll";
	mul.wide.s32 	%rd36, %r83, 8;
	add.s64 	%rd37, %rd7, %rd36;
	add.s64 	%rd38, %rd6, %rd36;
	ld.global.f64 	%fd57, [%rd38];
	max.f64 	%fd58, %fd57, 0d0000000000000000;
	st.global.f64 	[%rd37], %fd58;
	add.s32 	%r83, %r83, 128;
	add.s32 	%r82, %r82, 1;
	setp.ne.s32 	%p12, %r82, 0;
	@%p12 bra 	$L__BB5_16;
	bra.uni 	$L__BB5_58;
$L__BB5_17:
	setp.lt.s32 	%p13, %r49, 1;
	@%p13 bra 	$L__BB5_58;
	and.b32  	%r14, %r49, 7;
	setp.lt.u32 	%p14, %r49, 8;
	mov.b32 	%r76, 0;
	@%p14 bra 	$L__BB5_37;
	and.b32  	%r76, %r49, 2147483640;
	mov.b32 	%r75, 0;
$L__BB5_20:
	.pragma "nounroll";
	shl.b32 	%r60, %r75, 7;
	add.s32 	%r21, %r60, %r6;
	setp.ge.s32 	%p15, %r21, %r4;
	@%p15 bra 	$L__BB5_22;
	mul.wide.u32 	%rd39, %r21, 8;
	add.s64 	%rd40, %rd6, %rd39;
	ld.global.f64 	%fd59, [%rd40];
	max.f64 	%fd60, %fd59, 0d0000000000000000;
	add.s64 	%rd41, %rd7, %rd39;
	st.global.f64 	[%rd41], %fd60;
$L__BB5_22:
	add.s32 	%r61, %r21, 128;
	setp.ge.s32 	%p16, %r61, %r4;
	mul.wide.s32 	%rd42, %r61, 8;
	add.s64 	%rd11, %rd6, %rd42;
	add.s64 	%rd12, %rd7, %rd42;
	@%p16 bra 	$L__BB5_24;
	ld.global.f64 	%fd61, [%rd11];
	max.f64 	%fd62, %fd61, 0d0000000000000000;
	st.global.f64 	[%rd12], %fd62;
$L__BB5_24:
	add.s32 	%r62, %r21, 256;
	setp.ge.s32 	%p17, %r62, %r4;
	@%p17 bra 	$L__BB5_26;
	ld.global.f64 	%fd63, [%rd11+1024];
	max.f64 	%fd64, %fd63, 0d0000000000000000;
	st.global.f64 	[%rd12+1024], %fd64;
$L__BB5_26:
	add.s32 	%r63, %r21, 384;
	setp.ge.s32 	%p18, %r63, %r4;
	@%p18 bra 	$L__BB5_28;
	ld.global.f64 	%fd65, [%rd11+2048];
	max.f64 	%fd66, %fd65, 0d0000000000000000;
	st.global.f64 	[%rd12+2048], %fd66;
$L__BB5_28:
	add.s32 	%r64, %r21, 512;
	setp.ge.s32 	%p19, %r64, %r4;
	@%p19 bra 	$L__BB5_30;
	ld.global.f64 	%fd67, [%rd11+3072];
	max.f64 	%fd68, %fd67, 0d0000000000000000;
	st.global.f64 	[%rd12+3072], %fd68;
$L__BB5_30:
	add.s32 	%r65, %r21, 640;
	setp.ge.s32 	%p20, %r65, %r4;
	@%p20 bra 	$L__BB5_32;
	ld.global.f64 	%fd69, [%rd11+4096];
	max.f64 	%fd70, %fd69, 0d0000000000000000;
	st.global.f64 	[%rd12+4096], %fd70;
$L__BB5_32:
	add.s32 	%r66, %r21, 768;
	setp.ge.s32 	%p21, %r66, %r4;
	@%p21 bra 	$L__BB5_34;
	ld.global.f64 	%fd71, [%rd11+5120];
	max.f64 	%fd72, %fd71, 0d0000000000000000;
	st.global.f64 	[%rd12+5120], %fd72;
$L__BB5_34:
	add.s32 	%r67, %r21, 896;
	setp.ge.s32 	%p22, %r67, %r4;
	@%p22 bra 	$L__BB5_36;
	ld.global.f64 	%fd73, [%rd11+6144];
	max.f64 	%fd74, %fd73, 0d0000000000000000;
	st.global.f64 	[%rd12+6144], %fd74;
$L__BB5_36:
	add.s32 	%r75, %r75, 8;
	setp.ne.s32 	%p23, %r75, %r76;
	@%p23 bra 	$L__BB5_20;
$L__BB5_37:
	setp.eq.s32 	%p24, %r14, 0;
	@%p24 bra 	$L__BB5_58;
	and.b32  	%r24, %r49, 3;
	setp.lt.u32 	%p25, %r14, 4;
	@%p25 bra 	$L__BB5_48;
	shl.b32 	%r68, %r76, 7;
	add.s32 	%r25, %r68, %r6;
	setp.ge.s32 	%p26, %r25, %r4;
	@%p26 bra 	$L__BB5_41;
	mul.wide.s32 	%rd43, %r25, 8;
	add.s64 	%rd44, %rd6, %rd43;
	ld.global.f64 	%fd75, [%rd44];
	max.f64 	%fd76, %fd75, 0d0000000000000000;
	add.s64 	%rd45, %rd7, %rd43;
	st.global.f64 	[%rd45], %fd76;
$L__BB5_41:
	add.s32 	%r26, %r25, 128;
	setp.ge.s32 	%p27, %r26, %r4;
	@%p27 bra 	$L__BB5_43;
	mul.wide.s32 	%rd46, %r26, 8;
	add.s64 	%rd47, %rd6, %rd46;
	ld.global.f64 	%fd77, [%rd47];
	max.f64 	%fd78, %fd77, 0d0000000000000000;
	add.s64 	%rd48, %rd7, %rd46;
	st.global.f64 	[%rd48], %fd78;
$L__BB5_43:
	add.s32 	%r27, %r25, 256;
	setp.ge.s32 	%p28, %r27, %r4;
	@%p28 bra 	$L__BB5_45;
	mul.wide.s32 	%rd49, %r27, 8;
	add.s64 	%rd50, %rd6, %rd49;
	ld.global.f64 	%fd79, [%rd50];
	max.f64 	%fd80, %fd79, 0d0000000000000000;
	add.s64 	%rd51, %rd7, %rd49;
	st.global.f64 	[%rd51], %fd80;
$L__BB5_45:
	add.s32 	%r28, %r25, 384;
	setp.ge.s32 	%p29, %r28, %r4;
	@%p29 bra 	$L__BB5_47;
	mul.wide.s32 	%rd52, %r28, 8;
	add.s64 	%rd53, %rd6, %rd52;
	ld.global.f64 	%fd81, [%rd53];
	max.f64 	%fd82, %fd81, 0d0000000000000000;
	add.s64 	%rd54, %rd7, %rd52;
	st.global.f64 	[%rd54], %fd82;
$L__BB5_47:
	add.s32 	%r76, %r76, 4;
$L__BB5_48:
	setp.eq.s32 	%p30, %r24, 0;
	@%p30 bra 	$L__BB5_58;
	setp.eq.s32 	%p31, %r24, 1;
	@%p31 bra 	$L__BB5_55;
	shl.b32 	%r69, %r76, 7;
	add.s32 	%r31, %r69, %r6;
	setp.ge.s32 	%p32, %r31, %r4;
	@%p32 bra 	$L__BB5_52;
	mul.wide.s32 	%rd55, %r31, 8;
	add.s64 	%rd56, %rd6, %rd55;
	ld.global.f64 	%fd83, [%rd56];
	max.f64 	%fd84, %fd83, 0d0000000000000000;
	add.s64 	%rd57, %rd7, %rd55;
	st.global.f64 	[%rd57], %fd84;
$L__BB5_52:
	add.s32 	%r32, %r31, 128;
	setp.ge.s32 	%p33, %r32, %r4;
	@%p33 bra 	$L__BB5_54;
	mul.wide.s32 	%rd58, %r32, 8;
	add.s64 	%rd59, %rd6, %rd58;
	ld.global.f64 	%fd85, [%rd59];
	max.f64 	%fd86, %fd85, 0d0000000000000000;
	add.s64 	%rd60, %rd7, %rd58;
	st.global.f64 	[%rd60], %fd86;
$L__BB5_54:
	add.s32 	%r76, %r76, 2;
$L__BB5_55:
	and.b32  	%r70, %r49, 1;
	setp.eq.b32 	%p34, %r70, 1;
	not.pred 	%p35, %p34;
	@%p35 bra 	$L__BB5_58;
	shl.b32 	%r71, %r76, 7;
	add.s32 	%r35, %r71, %r6;
	setp.ge.s32 	%p36, %r35, %r4;
	@%p36 bra 	$L__BB5_58;
	mul.wide.s32 	%rd61, %r35, 8;
	add.s64 	%rd62, %rd6, %rd61;
	ld.global.f64 	%fd87, [%rd62];
	max.f64 	%fd88, %fd87, 0d0000000000000000;
	add.s64 	%rd63, %rd7, %rd61;
	st.global.f64 	[%rd63], %fd88;
$L__BB5_58:
	ret;

}
	// .globl	_ZN3cub18CUB_300001_SM_10006detail9transform16transform_kernelINS2_10policy_hubILb1EN4cuda3std3__45tupleIJN6thrust24THRUST_300001_SM_1000_NS6detail15normal_iteratorINSA_10device_ptrIdEEEEEEEE10policy1000El4ReLUSF_JPdEEEvT0_iT1_T2_DpNS2_10kernel_argIT3_EE
.visible .entry _ZN3cub18CUB_300001_SM_10006detail9transform16transform_kernelINS2_10policy_hubILb1EN4cuda3std3__45tupleIJN6thrust24THRUST_300001_SM_1000_NS6detail15normal_iteratorINSA_10device_ptrIdEEEEEEEE10policy1000El4ReLUSF_JPdEEEvT0_iT1_T2_DpNS2_10kernel_argIT3_EE(
	.param .u64 _ZN3cub18CUB_300001_SM_10006detail9transform16transform_kernelINS2_10policy_hubILb1EN4cuda3std3__45tupleIJN6thrust24THRUST_300001_SM_1000_NS6detail15normal_iteratorINSA_10device_ptrIdEEEEEEEE10policy1000El4ReLUSF_JPdEEEvT0_iT1_T2_DpNS2_10kernel_argIT3_EE_param_0,
	.param .u32 _ZN3cub18CUB_300001_SM_10006detail9transform16transform_kernelINS2_10policy_hubILb1EN4cuda3std3__45tupleIJN6thrust24THRUST_300001_SM_1000_NS6detail15normal_iteratorINSA_10device_ptrIdEEEEEEEE10policy1000El4ReLUSF_JPdEEEvT0_iT1_T2_DpNS2_10kernel_argIT3_EE_param_1,
	.param .align 1 .b8 _ZN3cub18CUB_300001_SM_10006detail9transform16transform_kernelINS2_10policy_hubILb1EN4cuda3std3__45tupleIJN6thrust24THRUST_300001_SM_1000_NS6detail15normal_iteratorINSA_10device_ptrIdEEEEEEEE10policy1000El4ReLUSF_JPdEEEvT0_iT1_T2_DpNS2_10kernel_argIT3_EE_param_2[1],
	.param .align 8 .b8 _ZN3cub18CUB_300001_SM_10006detail9transform16transform_kernelINS2_10policy_hubILb1EN4cuda3std3__45tupleIJN6thrust24THRUST_300001_SM_1000_NS6detail15normal_iteratorINSA_10device_ptrIdEEEEEEEE10policy1000El4ReLUSF_JPdEEEvT0_iT1_T2_DpNS2_10kernel_argIT3_EE_param_3[8],
	.param .align 8 .b8 _ZN3cub18CUB_300001_SM_10006detail9transform16transform_kernelINS2_10policy_hubILb1EN4cuda3std3__45tupleIJN6thrust24THRUST_300001_SM_1000_NS6detail15normal_iteratorINSA_10device_ptrIdEEEEEEEE10policy1000El4ReLUSF_JPdEEEvT0_iT1_T2_DpNS2_10kernel_argIT3_EE_param_4[16]
)
.maxntid 128
{
	.reg .pred 	%p<37>;
	.reg .b32 	%r<81>;
	.reg .b64 	%rd<72>;
	.reg .b64 	%fd<89>;

	ld.param.u64 	%rd16, [_ZN3cub18CUB_300001_SM_10006detail9transform16transform_kernelINS2_10policy_hubILb1EN4cuda3std3__45tupleIJN6thrust24THRUST_300001_SM_1000_NS6detail15normal_iteratorINSA_10device_ptrIdEEEEEEEE10policy1000El4ReLUSF_JPdEEEvT0_iT1_T2_DpNS2_10kernel_argIT3_EE_param_0];
	ld.param.u64 	%rd17, [_ZN3cub18CUB_300001_SM_10006detail9transform16transform_kernelINS2_10policy_hubILb1EN4cuda3std3__45tupleIJN6thrust24THRUST_300001_SM_1000_NS6detail15normal_iteratorINSA_10device_ptrIdEEEEEEEE10policy1000El4ReLUSF_JPdEEEvT0_iT1_T2_DpNS2_10kernel_argIT3_EE_param_4];
	ld.param.u64 	%rd18, [_ZN3cub18CUB_300001_SM_10006detail9transform16transform_kernelINS2_10policy_hubILb1EN4cuda3std3__45tupleIJN6thrust24THRUST_300001_SM_1000_NS6detail15normal_iteratorINSA_10device_ptrIdEEEEEEEE10policy1000El4ReLUSF_JPdEEEvT0_iT1_T2_DpNS2_10kernel_argIT3_EE_param_3];
	ld.param.u32 	%r47, [_ZN3cub18CUB_300001_SM_10006detail9transform16transform_kernelINS2_10policy_hubILb1EN4cuda3std3__45tupleIJN6thrust24THRUST_300001_SM_1000_NS6detail15normal_iteratorINSA_10device_ptrIdEEEEEEEE10policy1000El4ReLUSF_JPdEEEvT0_iT1_T2_DpNS2_10kernel_argIT3_EE_param_1];
	cvta.to.global.u64 	%rd1, %rd18;
	cvta.to.global.u64 	%rd2, %rd17;
	shl.b32 	%r1, %r47, 7;
	mov.u32 	%r48, %ctaid.x;
	cvt.u64.u32 	%rd19, %r48;
	cvt.s64.s32 	%rd20, %r1;
	mul.lo.s64 	%rd3, %rd20, %rd19;
	sub.s64 	%rd21, %rd16, %rd3;
	min.s64 	%rd22, %rd21, %rd20;
	cvt.u32.u64 	%r2, %rd22;
	shl.b32 	%r3, %r2, 3;
	mov.u32 	%r4, %tid.x;
	shl.b32 	%r69, %r4, 7;
	setp.ge.s32 	%p1, %r69, %r3;
	@%p1 bra 	$L__BB6_3;
	shl.b64 	%rd23, %rd3, 3;
	add.s64 	%rd24, %rd2, %rd23;
	mul.wide.u32 	%rd25, %r4, 128;
	add.s64 	%rd70, %rd24, %rd25;
$L__BB6_2:
	.pragma "nounroll";
	// begin inline asm
	prefetch.global.L2 [%rd70];
	// end inline asm
	add.s32 	%r69, %r69, 16384;
	add.s64 	%rd70, %rd70, 16384;
	setp.lt.s32 	%p2, %r69, %r3;
	@%p2 bra 	$L__BB6_2;
$L__BB6_3:
	shl.b64 	%rd27, %rd3, 3;
	add.s64 	%rd7, %rd2, %rd27;
	add.s64 	%rd8, %rd1, %rd27;
	setp.eq.s32 	%p3, %r1, %r2;
	@%p3 bra 	$L__BB6_45;
	setp.lt.s32 	%p4, %r47, 1;
	@%p4 bra 	$L__BB6_58;
	and.b32  	%r8, %r47, 7;
	setp.lt.u32 	%p5, %r47, 8;
	mov.b32 	%r78, 0;
	@%p5 bra 	$L__BB6_24;
	and.b32  	%r78, %r47, 2147483640;
	mov.b32 	%r72, 0;
$L__BB6_7:
	.pragma "nounroll";
	shl.b32 	%r51, %r72, 7;
	add.s32 	%r19, %r51, %r4;
	setp.ge.s32 	%p6, %r19, %r2;
	@%p6 bra 	$L__BB6_9;
	mul.wide.u32 	%rd28, %r19, 8;
	add.s64 	%rd29, %rd7, %rd28;
	ld.global.f64 	%fd1, [%rd29];
	max.f64 	%fd2, %fd1, 0d0000000000000000;
	add.s64 	%rd30, %rd8, %rd28;
	st.global.f64 	[%rd30], %fd2;
$L__BB6_9:
	add.s32 	%r52, %r19, 128;
	setp.ge.s32 	%p7, %r52, %r2;
	mul.wide.s32 	%rd31, %r52, 8;
	add.s64 	%rd12, %rd7, %rd31;
	add.s64 	%rd13, %rd8, %rd31;
	@%p7 bra 	$L__BB6_11;
	ld.global.f64 	%fd3, [%rd12];
	max.f64 	%fd4, %fd3, 0d0000000000000000;
	st.global.f64 	[%rd13], %fd4;
$L__BB6_11:
	add.s32 	%r53, %r19, 256;
	setp.ge.s32 	%p8, %r53, %r2;
	@%p8 bra 	$L__BB6_13;
	ld.global.f64 	%fd5, [%rd12+1024];
	max.f64 	%fd6, %fd5, 0d0000000000000000;
	st.global.f64 	[%rd13+1024], %fd6;
$L__BB6_13:
	add.s32 	%r54, %r19, 384;
	setp.ge.s32 	%p9, %r54, %r2;
	@%p9 bra 	$L__BB6_15;
	ld.global.f64 	%fd7, [%rd12+2048];
	max.f64 	%fd8, %fd7, 0d0000000000000000;
	st.global.f64 	[%rd13+2048], %fd8;
$L__BB6_15:
	add.s32 	%r55, %r19, 512;
	setp.ge.s32 	%p10, %r55, %r2;
	@%p10 bra 	$L__BB6_17;
	ld.global.f64 	%fd9, [%rd12+3072];
	max.f64 	%fd10, %fd9, 0d0000000000000000;
	st.global.f64 	[%rd13+3072], %fd10;
$L__BB6_17:
	add.s32 	%r56, %r19, 640;
	setp.ge.s32 	%p11, %r56, %r2;
	@%p11 bra 	$L__BB6_19;
	ld.global.f64 	%fd11, [%rd12+4096];
	max.f64 	%fd12, %fd11, 0d0000000000000000;
	st.global.f64 	[%rd13+4096], %fd12;
$L__BB6_19:
	add.s32 	%r57, %r19, 768;
	setp.ge.s32 	%p12, %r57, %r2;
	@%p12 bra 	$L__BB6_21;
	ld.global.f64 	%fd13, [%rd12+5120];
	max.f64 	%fd14, %fd13, 0d0000000000000000;
	st.global.f64 	[%rd13+5120], %fd14;
$L__BB6_21:
	add.s32 	%r58, %r19, 896;
	setp.ge.s32 	%p13, %r58, %r2;
	@%p13 bra 	$L__BB6_23;
	ld.global.f64 	%fd15, [%rd12+6144];
	max.f64 	%fd16, %fd15, 0d0000000000000000;
	st.global.f64 	[%rd13+6144], %fd16;
$L__BB6_23:
	add.s32 	%r72, %r72, 8;
	setp.eq.s32 	%p14, %r72, %r78;
	@%p14 bra 	$L__BB6_24;
	bra.uni 	$L__BB6_7;
$L__BB6_24:
	setp.eq.s32 	%p15, %r8, 0;
	@%p15 bra 	$L__BB6_58;
	and.b32  	%r35, %r47, 3;
	setp.lt.u32 	%p16, %r8, 4;
	@%p16 bra 	$L__BB6_35;
	shl.b32 	%r59, %r78, 7;
	add.s32 	%r36, %r59, %r4;
	setp.ge.s32 	%p17, %r36, %r2;
	@%p17 bra 	$L__BB6_28;
	mul.wide.s32 	%rd32, %r36, 8;
	add.s64 	%rd33, %rd7, %rd32;
	ld.global.f64 	%fd17, [%rd33];
	max.f64 	%fd18, %fd17, 0d0000000000000000;
	add.s64 	%rd34, %rd8, %rd32;
	st.global.f64 	[%rd34], %fd18;
$L__BB6_28:
	add.s32 	%r37, %r36, 128;
	setp.ge.s32 	%p18, %r37, %r2;
	@%p18 bra 	$L__BB6_30;
	mul.wide.s32 	%rd35, %r37, 8;
	add.s64 	%rd36, %rd7, %rd35;
	ld.global.f64 	%fd19, [%rd36];
	max.f64 	%fd20, %fd19, 0d0000000000000000;
	add.s64 	%rd37, %rd8, %rd35;
	st.global.f64 	[%rd37], %fd20;
$L__BB6_30:
	add.s32 	%r38, %r36, 256;
	setp.ge.s32 	%p19, %r38, %r2;
	@%p19 bra 	$L__BB6_32;
	mul.wide.s32 	%rd38, %r38, 8;
	add.s64 	%rd39, %rd7, %rd38;
	ld.global.f64 	%fd21, [%rd39];
	max.f64 	%fd22, %fd21, 0d0000000000000000;
	add.s64 	%rd40, %rd8, %rd38;
	st.global.f64 	[%rd40], %fd22;
$L__BB6_32:
	add.s32 	%r39, %r36, 384;
	setp.ge.s32 	%p20, %r39, %r2;
	@%p20 bra 	$L__BB6_34;
	mul.wide.s32 	%rd41, %r39, 8;
	add.s64 	%rd42, %rd7, %rd41;
	ld.global.f64 	%fd23, [%rd42];
	max.f64 	%fd24, %fd23, 0d0000000000000000;
	add.s64 	%rd43, %rd8, %rd41;
	st.global.f64 	[%rd43], %fd24;
$L__BB6_34:
	add.s32 	%r78, %r78, 4;
$L__BB6_35:
	setp.eq.s32 	%p21, %r35, 0;
	@%p21 bra 	$L__BB6_58;
	setp.eq.s32 	%p22, %r35, 1;
	@%p22 bra 	$L__BB6_42;
	shl.b32 	%r60, %r78, 7;
	add.s32 	%r42, %r60, %r4;
	setp.ge.s32 	%p23, %r42, %r2;
	@%p23 bra 	$L__BB6_39;
	mul.wide.s32 	%rd44, %r42, 8;
	add.s64 	%rd45, %rd7, %rd44;
	ld.global.f64 	%fd25, [%rd45];
	max.f64 	%fd26, %fd25, 0d0000000000000000;
	add.s64 	%rd46, %rd8, %rd44;
	st.global.f64 	[%rd46], %fd26;
$L__BB6_39:
	add.s32 	%r43, %r42, 128;
	setp.ge.s32 	%p24, %r43, %r2;
	@%p24 bra 	$L__BB6_41;
	mul.wide.s32 	%rd47, %r43, 8;
	add.s64 	%rd48, %rd7, %rd47;
	ld.global.f64 	%fd27, [%rd48];
	max.f64 	%fd28, %fd27, 0d0000000000000000;
	add.s64 	%rd49, %rd8, %rd47;
	st.global.f64 	[%rd49], %fd28;
$L__BB6_41:
	add.s32 	%r78, %r78, 2;
$L__BB6_42:
	and.b32  	%r61, %r47, 1;
	setp.eq.b32 	%p25, %r61, 1;
	not.pred 	%p26, %p25;
	@%p26 bra 	$L__BB6_58;
	shl.b32 	%r62, %r78, 7;
	add.s32 	%r46, %r62, %r4;
	setp.ge.s32 	%p27, %r46, %r2;
	@%p27 bra 	$L__BB6_58;
	mul.wide.s32 	%rd50, %r46, 8;
	add.s64 	%rd51, %rd7, %rd50;
	ld.global.f64 	%fd29, [%rd51];
	max.f64 	%fd30, %fd29, 0d0000000000000000;
	add.s64 	%rd52, %rd8, %rd50;
	st.global.f64 	[%rd52], %fd30;
	bra.uni 	$L__BB6_58;
$L__BB6_45:
	setp.lt.s32 	%p28, %r47, 1;
	@%p28 bra 	$L__BB6_58;
	and.b32  	%r10, %r47, 15;
	setp.lt.u32 	%p29, %r47, 16;
	mov.b32 	%r74, 0;
	@%p29 bra 	$L__BB6_49;
	and.b32  	%r74, %r47, 2147483632;
	neg.s32 	%r71, %r74;
	add.s32 	%r70, %r4, 1152;
	mul.wide.u32 	%rd53, %r4, 8;
	or.b64  	%rd71, %rd53, 8192;
$L__BB6_48:
	.pragma "nounroll";
	mul.wide.s32 	%rd54, %r70, 8;
	add.s64 	%rd55, %rd54, 3072;
	add.s64 	%rd56, %rd7, %rd71;
	ld.global.f64 	%fd31, [%rd56+-8192];
	max.f64 	%fd32, %fd31, 0d0000000000000000;
	add.s64 	%rd57, %rd8, %rd71;
	st.global.f64 	[%rd57+-8192], %fd32;
	ld.global.f64 	%fd33, [%rd56+-7168];
	max.f64 	%fd34, %fd33, 0d0000000000000000;
	st.global.f64 	[%rd57+-7168], %fd34;
	ld.global.f64 	%fd35, [%rd56+-6144];
	max.f64 	%fd36, %fd35, 0d0000000000000000;
	st.global.f64 	[%rd57+-6144], %fd36;
	ld.global.f64 	%fd37, [%rd56+-5120];
	max.f64 	%fd38, %fd37, 0d0000000000000000;
	st.global.f64 	[%rd57+-5120], %fd38;
	ld.global.f64 	%fd39, [%rd56+-4096];
	max.f64 	%fd40, %fd39, 0d0000000000000000;
	st.global.f64 	[%rd57+-4096], %fd40;
	ld.global.f64 	%fd41, [%rd56+-3072];
	max.f64 	%fd42, %fd41, 0d0000000000000000;
	st.global.f64 	[%rd57+-3072], %fd42;
	ld.global.f64 	%fd43, [%rd56+-2048];
	max.f64 	%fd44, %fd43, 0d0000000000000000;
	st.global.f64 	[%rd57+-2048], %fd44;
	ld.global.f64 	%fd45, [%rd56+-1024];
	max.f64 	%fd46, %fd45, 0d0000000000000000;
	st.global.f64 	[%rd57+-1024], %fd46;
	ld.global.f64 	%fd47, [%rd56];
	max.f64 	%fd48, %fd47, 0d0000000000000000;
	st.global.f64 	[%rd57], %fd48;
	add.s64 	%rd58, %rd7, %rd55;
	ld.global.f64 	%fd49, [%rd58+-3072];
	max.f64 	%fd50, %fd49, 0d0000000000000000;
	add.s64 	%rd59, %rd8, %rd55;
	st.global.f64 	[%rd59+-3072], %fd50;
	ld.global.f64 	%fd51, [%rd58+-2048];
	max.f64 	%fd52, %fd51, 0d0000000000000000;
	st.global.f64 	[%rd59+-2048], %fd52;
	ld.global.f64 	%fd53, [%rd58+-1024];
	max.f64 	%fd54, %fd53, 0d0000000000000000;
	st.global.f64 	[%rd59+-1024], %fd54;
	ld.global.f64 	%fd55, [%rd58];
	max.f64 	%fd56, %fd55, 0d0000000000000000;
	st.global.f64 	[%rd59], %fd56;
	ld.global.f64 	%fd57, [%rd58+1024];
	max.f64 	%fd58, %fd57, 0d0000000000000000;
	st.global.f64 	[%rd59+1024], %fd58;
	ld.global.f64 	%fd59, [%rd58+2048];
	max.f64 	%fd60, %fd59, 0d0000000000000000;
	st.global.f64 	[%rd59+2048], %fd60;
	ld.global.f64 	%fd61, [%rd58+3072];
	max.f64 	%fd62, %fd61, 0d0000000000000000;
	st.global.f64 	[%rd59+3072], %fd62;
	add.s32 	%r71, %r71, 16;
	add.s32 	%r70, %r70, 2048;
	add.s64 	%rd71, %rd71, 16384;
	setp.eq.s32 	%p30, %r71, 0;
	@%p30 bra 	$L__BB6_49;
	bra.uni 	$L__BB6_48;
$L__BB6_49:
	setp.eq.s32 	%p31, %r10, 0;
	@%p31 bra 	$L__BB6_58;
	and.b32  	%r22, %r47, 7;
	setp.lt.u32 	%p32, %r10, 8;
	@%p32 bra 	$L__BB6_52;
	shl.b32 	%r64, %r74, 7;
	add.s32 	%r65, %r64, %r4;
	mul.wide.s32 	%rd60, %r65, 8;
	add.s64 	%rd61, %rd7, %rd60;
	ld.global.f64 	%fd63, [%rd61];
	max.f64 	%fd64, %fd63, 0d0000000000000000;
	add.s64 	%rd62, %rd8, %rd60;
	st.global.f64 	[%rd62], %fd64;
	ld.global.f64 	%fd65, [%rd61+1024];
	max.f64 	%fd66, %fd65, 0d0000000000000000;
	st.global.f64 	[%rd62+1024], %fd66;
	ld.global.f64 	%fd67, [%rd61+2048];
	max.f64 	%fd68, %fd67, 0d0000000000000000;
	st.global.f64 	[%rd62+2048], %fd68;
	ld.global.f64 	%fd69, [%rd61+3072];
	max.f64 	%fd70, %fd69, 0d0000000000000000;
	st.global.f64 	[%rd62+3072], %fd70;
	ld.global.f64 	%fd71, [%rd61+4096];
	max.f64 	%fd72, %fd71, 0d0000000000000000;
	st.global.f64 	[%rd62+4096], %fd72;
	ld.global.f64 	%fd73, [%rd61+5120];
	max.f64 	%fd74, %fd73, 0d0000000000000000;
	st.global.f64 	[%rd62+5120], %fd74;
	ld.global.f64 	%fd75, [%rd61+6144];
	max.f64 	%fd76, %fd75, 0d0000000000000000;
	st.global.f64 	[%rd62+6144], %fd76;
	ld.global.f64 	%fd77, [%rd61+7168];
	max.f64 	%fd78, %fd77, 0d0000000000000000;
	st.global.f64 	[%rd62+7168], %fd78;
	add.s32 	%r74, %r74, 8;
$L__BB6_52:
	setp.eq.s32 	%p33, %r22, 0;
	@%p33 bra 	$L__BB6_58;
	and.b32  	%r25, %r47, 3;
	setp.lt.u32 	%p34, %r22, 4;
	@%p34 bra 	$L__BB6_55;
	shl.b32 	%r66, %r74, 7;
	add.s32 	%r67, %r66, %r4;
	mul.wide.s32 	%rd63, %r67, 8;
	add.s64 	%rd64, %rd7, %rd63;
	ld.global.f64 	%fd79, [%rd64];
	max.f64 	%fd80, %fd79, 0d0000000000000000;
	add.s64 	%rd65, %rd8, %rd63;
	st.global.f64 	[%rd65], %fd80;
	ld.global.f64 	%fd81, [%rd64+1024];
	max.f64 	%fd82, %fd81, 0d0000000000000000;
	st.global.f64 	[%rd65+1024], %fd82;
	ld.global.f64 	%fd83, [%rd64+2048];
	max.f64 	%fd84, %fd83, 0d0000000000000000;
	st.global.f64 	[%rd65+2048], %fd84;
	ld.global.f64 	%fd85, [%rd64+3072];
	max.f64 	%fd86, %fd85, 0d0000000000000000;
	st.global.f64 	[%rd65+3072], %fd86;
	add.s32 	%r74, %r74, 4;
$L__BB6_55:
	setp.eq.s32 	%p35, %r25, 0;
	@%p35 bra 	$L__BB6_58;
	shl.b32 	%r68, %r74, 7;
	add.s32 	%r77, %r4, %r68;
	neg.s32 	%r76, %r25;
$L__BB6_57:
	.pragma "nounroll";
	mul.wide.s32 	%rd67, %r77, 8;
	add.s64 	%rd68, %rd8, %rd67;
	add.s64 	%rd69, %rd7, %rd67;
	ld.global.f64 	%fd87, [%rd69];
	max.f64 	%fd88, %fd87, 0d0000000000000000;
	st.global.f64 	[%rd68], %fd88;
	add.s32 	%r77, %r77, 128;
	add.s32 	%r76, %r76, 1;
	setp.eq.s32 	%p36, %r76, 0;
	@%p36 bra 	$L__BB6_58;
	bra.uni 	$L__BB6_57;
$L__BB6_58:
	ret;

}
	// .globl	_ZN3cub18CUB_300001_SM_10006detail9transform16transform_kernelINS2_10policy_hubILb1EN4cuda3std3__45tupleIJN6thrust24THRUST_300001_SM_1000_NS6detail15normal_iteratorINSA_10device_ptrIdEEEEEEEE10policy1000Ei4TanHSF_JPdEEEvT0_iT1_T2_DpNS2_10kernel_argIT3_EE
.visible .entry _ZN3cub18CUB_300001_SM_10006detail9transform16transform_kernelINS2_10policy_hubILb1EN4cuda3std3__45tupleIJN6thrust24THRUST_300001_SM_1000_NS6detail15normal_iteratorINSA_10device_ptrIdEEEEEEEE10policy1000Ei4TanHSF_JPdEEEvT0_iT1_T2_DpNS2_10kernel_argIT3_EE(
	.param .u32 _ZN3cub18CUB_300001_SM_10006detail9transform16transform_kernelINS2_10policy_hubILb1EN4cuda3std3__45tupleIJN6thrust24THRUST_300001_SM_1000_NS6detail15normal_iteratorINSA_10device_ptrIdEEEEEEEE10policy1000Ei4TanHSF_JPdEEEvT0_iT1_T2_DpNS2_10kernel_argIT3_EE_param_0,
	.param .u32 _ZN3cub18CUB_300001_SM_10006detail9transform16transform_kernelINS2_10policy_hubILb1EN4cuda3std3__45tupleIJN6thrust24THRUST_300001_SM_1000_NS6detail15normal_iteratorINSA_10device_ptrIdEEEEEEEE10policy1000Ei4TanHSF_JPdEEEvT0_iT1_T2_DpNS2_10kernel_argIT3_EE_param_1,
	.param .align 1 .b8 _ZN3cub18CUB_300001_SM_10006detail9transform16transform_kernelINS2_10policy_hubILb1EN4cuda3std3__45tupleIJN6thrust24THRUST_300001_SM_1000_NS6detail15normal_iteratorINSA_10device_ptrIdEEEEEEEE10policy1000Ei4TanHSF_JPdEEEvT0_iT1_T2_DpNS2_10kernel_argIT3_EE_param_2[1],
	.param .align 8 .b8 _ZN3cub18CUB_300001_SM_10006detail9transform16transform_kernelINS2_10policy_hubILb1EN4cuda3std3__45tupleIJN6thrust24THRUST_300001_SM_1000_NS6detail15normal_iteratorINSA_10device_ptrIdEEEEEEEE10policy1000Ei4TanHSF_JPdEEEvT0_iT1_T2_DpNS2_10kernel_argIT3_EE_param_3[8],
	.param .align 8 .b8 _ZN3cub18CUB_300001_SM_10006detail9transform16transform_kernelINS2_10policy_hubILb1EN4cuda3std3__45tupleIJN6thrust24THRUST_300001_SM_1000_NS6detail15normal_iteratorINSA_10device_ptrIdEEEEEEEE10policy1000Ei4TanHSF_JPdEEEvT0_iT1_T2_DpNS2_10kernel_argIT3_EE_param_4[16]
)
.maxntid 128
{
	.reg .pred 	%p<29>;
	.reg .b32 	%r<63>;
	.reg .b32 	%f<25>;
	.reg .b64 	%rd<36>;
	.reg .b64 	%fd<277>;

	ld.param.u32 	%r34, [_ZN3cub18CUB_300001_SM_10006detail9transform16transform_kernelINS2_10policy_hubILb1EN4cuda3std3__45tupleIJN6thrust24THRUST_300001_SM_1000_NS6detail15normal_iteratorINSA_10device_ptrIdEEEEEEEE10policy1000Ei4TanHSF_JPdEEEvT0_iT1_T2_DpNS2_10kernel_argIT3_EE_param_0];
	ld.param.u64 	%rd10, [_ZN3cub18CUB_300001_SM_10006detail9transform16transform_kernelINS2_10policy_hubILb1EN4cuda3std3__45tupleIJN6thrust24THRUST_300001_SM_1000_NS6detail15normal_iteratorINSA_10device_ptrIdEEEEEEEE10policy1000Ei4TanHSF_JPdEEEvT0_iT1_T2_DpNS2_10kernel_argIT3_EE_param_4];
	ld.param.u64 	%rd11, [_ZN3cub18CUB_300001_SM_10006detail9transform16transform_kernelINS2_10policy_hubILb1EN4cuda3std3__45tupleIJN6thrust24THRUST_300001_SM_1000_NS6detail15normal_iteratorINSA_10device_ptrIdEEEEEEEE10policy1000Ei4TanHSF_JPdEEEvT0_iT1_T2_DpNS2_10kernel_argIT3_EE_param_3];
	ld.param.u32 	%r33, [_ZN3cub18CUB_300001_SM_10006detail9transform16transform_kernelINS2_10policy_hubILb1EN4cuda3std3__45tupleIJN6thrust24THRUST_300001_SM_1000_NS6detail15normal_iteratorINSA_10device_ptrIdEEEEEEEE10policy1000Ei4TanHSF_JPdEEEvT0_iT1_T2_DpNS2_10kernel_argIT3_EE_param_1];
	cvta.to.global.u64 	%rd1, %rd11;
	cvta.to.global.u64 	%rd2, %rd10;
	shl.b32 	%r1, %r33, 7;
	mov.u32 	%r35, %ctaid.x;
	mul.lo.s32 	%r2, %r1, %r35;
	sub.s32 	%r3, %r34, %r2;
	min.s32 	%r4, %r1, %r3;
	shl.b32 	%r5, %r4, 3;
	mov.u32 	%r6, %tid.x;
	shl.b32 	%r56, %r6, 7;
	setp.ge.s32 	%p1, %r56, %r5;
	@%p1 bra 	$L__BB7_3;
	mul.wide.u32 	%rd12, %r6, 128;
	add.s64 	%rd13, %rd2, %rd12;
	mul.wide.s32 	%rd14, %r2, 8;
	add.s64 	%rd35, %rd13, %rd14;
$L__BB7_2:
	.pragma "nounroll";
	// begin inline asm
	prefetch.global.L2 [%rd35];
	// end inline asm
	add.s32 	%r56, %r56, 16384;
	add.s64 	%rd35, %rd35, 16384;
	setp.lt.s32 	%p2, %r56, %r5;
	@%p2 bra 	$L__BB7_2;
$L__BB7_3:
	mul.wide.s32 	%rd16, %r2, 8;
	add.s64 	%rd6, %rd2, %rd16;
	add.s64 	%rd7, %rd1, %rd16;
	setp.gt.s32 	%p3, %r1, %r3;
	@%p3 bra 	$L__BB7_9;
	setp.lt.s32 	%p4, %r33, 1;
	@%p4 bra 	$L__BB7_41;
	setp.eq.s32 	%p5, %r33, 1;
	mov.b32 	%r62, 0;
	@%p5 bra 	$L__BB7_21;
	and.b32  	%r37, %r33, 2147483646;
	neg.s32 	%r58, %r37;
	mov.u32 	%r57, %r6;
$L__BB7_7:
	mul.wide.s32 	%rd17, %r57, 8;
	add.s64 	%rd8, %rd6, %rd17;
	ld.global.f64 	%fd1, [%rd8];
	{
	.reg .b32 %temp; 
	mov.b64 	{%temp, %r38}, %fd1;
	}
	and.b32  	%r14, %r38, 2147483647;
	{
	.reg .b32 %temp; 
	mov.b64 	{%r39, %temp}, %fd1;
	}
	mov.b64 	%fd2, {%r39, %r14};
	setp.ltu.f64 	%p6, %fd2, 0d3FE4F92224DD2F1A;
	@%p6 bra 	$L__BB7_15;
	add.f64 	%fd31, %fd2, %fd2;
	cvt.rn.f32.f64 	%f1, %fd31;
	mul.f32 	%f2, %f1, 0f3FB8AA3B;
	cvt.rni.f32.f32 	%f3, %f2;
	cvt.f64.f32 	%fd32, %f3;
	fma.rn.f64 	%fd33, %fd32, 0dBFE62E42FEFA39EF, %fd31;
	fma.rn.f64 	%fd34, %fd33, 0d3E5AE904A4741B81, 0d3E928A27F89B6999;
	fma.rn.f64 	%fd35, %fd34, %fd33, 0d3EC71DE715FF7E07;
	fma.rn.f64 	%fd36, %fd35, %fd33, 0d3EFA019A6B0AC45A;
	fma.rn.f64 	%fd37, %fd36, %fd33, 0d3F2A01A017EED94F;
	fma.rn.f64 	%fd38, %fd37, %fd33, 0d3F56C16C17F2A71B;
	fma.rn.f64 	%fd39, %fd38, %fd33, 0d3F811111111173C4;
	fma.rn.f64 	%fd40, %fd39, %fd33, 0d3FA555555555211A;
	fma.rn.f64 	%fd41, %fd40, %fd33, 0d3FC5555555555540;
	fma.rn.f64 	%fd42, %fd41, %fd33, 0d3FE0000000000005;
	mul.f64 	%fd43, %fd33, %fd42;
	fma.rn.f64 	%fd44, %fd43, %fd33, %fd33;
	ex2.approx.ftz.f32 	%f4, %f3;
	cvt.f64.f32 	%fd45, %f4;
	mov.f64 	%fd46, 0d3FF0000000000000;
	sub.f64 	%fd47, %fd46, %fd45;
	neg.f64 	%fd48, %fd44;
	fma.rn.f64 	%fd49, %fd48, %fd45, %fd47;
	mov.f64 	%fd50, 0d4000000000000000;
	sub.f64 	%fd51, %fd50, %fd49;
	rcp.approx.ftz.f64 	%fd52, %fd51;
	neg.f64 	%fd53, %fd51;
	fma.rn.f64 	%fd54, %fd53, %fd52, 0d3FF0000000000000;
	fma.rn.f64 	%fd55, %fd54, %fd54, %fd54;
	fma.rn.f64 	%fd56, %fd55, %fd52, %fd52;
	fma.rn.f64 	%fd57, %fd56, 0dC000000000000000, 0d3FF0000000000000;
	setp.gt.u32 	%p7, %r14, 1077088193;
	selp.f64 	%fd58, 0d3FF0000000000000, %fd57, %p7;
	copysign.f64 	%fd271, %fd1, %fd58;
	bra.uni 	$L__BB7_16;
$L__BB7_9:
	setp.lt.s32 	%p15, %r33, 1;
	@%p15 bra 	$L__BB7_41;
	setp.eq.s32 	%p16, %r33, 1;
	mov.b32 	%r61, 0;
	@%p16 bra 	$L__BB7_33;
	and.b32  	%r47, %r33, 2147483646;
	neg.s32 	%r60, %r47;
	mov.u32 	%r59, %r6;
$L__BB7_12:
	add.s32 	%r20, %r59, 128;
	setp.ge.s32 	%p17, %r59, %r4;
	@%p17 bra 	$L__BB7_26;
	mul.wide.s32 	%rd23, %r59, 8;
	add.s64 	%rd24, %rd6, %rd23;
	ld.global.f64 	%fd11, [%rd24];
	{
	.reg .b32 %temp; 
	mov.b64 	{%temp, %r48}, %fd11;
	}
	and.b32  	%r21, %r48, 2147483647;
	{
	.reg .b32 %temp; 
	mov.b64 	{%r49, %temp}, %fd11;
	}
	mov.b64 	%fd12, {%r49, %r21};
	setp.ltu.f64 	%p18, %fd12, 0d3FE4F92224DD2F1A;
	@%p18 bra 	$L__BB7_24;
	add.f64 	%fd151, %fd12, %fd12;
	cvt.rn.f32.f64 	%f13, %fd151;
	mul.f32 	%f14, %f13, 0f3FB8AA3B;
	cvt.rni.f32.f32 	%f15, %f14;
	cvt.f64.f32 	%fd152, %f15;
	fma.rn.f64 	%fd153, %fd152, 0dBFE62E42FEFA39EF, %fd151;
	fma.rn.f64 	%fd154, %fd153, 0d3E5AE904A4741B81, 0d3E928A27F89B6999;
	fma.rn.f64 	%fd155, %fd154, %fd153, 0d3EC71DE715FF7E07;
	fma.rn.f64 	%fd156, %fd155, %fd153, 0d3EFA019A6B0AC45A;
	fma.rn.f64 	%fd157, %fd156, %fd153, 0d3F2A01A017EED94F;
	fma.rn.f64 	%fd158, %fd157, %fd153, 0d3F56C16C17F2A71B;
	fma.rn.f64 	%fd159, %fd158, %fd153, 0d3F811111111173C4;
	fma.rn.f64 	%fd160, %fd159, %fd153, 0d3FA555555555211A;
	fma.rn.f64 	%fd161, %fd160, %fd153, 0d3FC5555555555540;
	fma.rn.f64 	%fd162, %fd161, %fd153, 0d3FE0000000000005;
	mul.f64 	%fd163, %fd153, %fd162;
	fma.rn.f64 	%fd164, %fd163, %fd153, %fd153;
	ex2.approx.ftz.f32 	%f16, %f15;
	cvt.f64.f32 	%fd165, %f16;
	mov.f64 	%fd166, 0d3FF0000000000000;
	sub.f64 	%fd167, %fd166, %fd165;
	neg.f64 	%fd168, %fd164;
	fma.rn.f64 	%fd169, %fd168, %fd165, %fd167;
	mov.f64 	%fd170, 0d4000000000000000;
	sub.f64 	%fd171, %fd170, %fd169;
	rcp.approx.ftz.f64 	%fd172, %fd171;
	neg.f64 	%fd173, %fd171;
	fma.rn.f64 	%fd174, %fd173, %fd172, 0d3FF0000000000000;
	fma.rn.f64 	%fd175, %fd174, %fd174, %fd174;
	fma.rn.f64 	%fd176, %fd175, %fd172, %fd172;
	fma.rn.f64 	%fd177, %fd176, 0dC000000000000000, 0d3FF0000000000000;
	setp.gt.u32 	%p19, %r21, 1077088193;
	selp.f64 	%fd178, 0d3FF0000000000000, %fd177, %p19;
	copysign.f64 	%fd273, %fd11, %fd178;
	bra.uni 	$L__BB7_25;
$L__BB7_15:
	mul.f64 	%fd59, %fd1, %fd1;
	fma.rn.f64 	%fd60, %fd59, 0dBEF0BC46E2F5E964, 0d3F14359F420AFC3D;
	fma.rn.f64 	%fd61, %fd60, %fd59, 0dBF2DF9F0728C5D84;
	fma.rn.f64 	%fd62, %fd61, %fd59, 0d3F4337D1CEC4F033;
	fma.rn.f64 	%fd63, %fd62, %fd59, 0dBF57D6E9674335B3;
	fma.rn.f64 	%fd64, %fd63, %fd59, 0d3F6D6D000D7AAD3D;
	fma.rn.f64 	%fd65, %fd64, %fd59, 0dBF8226E1F3CF1EF5;
	fma.rn.f64 	%fd66, %fd65, %fd59, 0d3F9664F47EC0C8CF;
	fma.rn.f64 	%fd67, %fd66, %fd59, 0dBFABA1BA1B80AB40;
	fma.rn.f64 	%fd68, %fd67, %fd59, 0d3FC111111110FA4A;
	fma.rn.f64 	%fd69, %fd68, %fd59, 0dBFD5555555555550;
	fma.rn.f64 	%fd70, %fd69, %fd59, 0d0000000000000000;
	fma.rn.f64 	%fd271, %fd70, %fd1, %fd1;
$L__BB7_16:
	add.s64 	%rd9, %rd7, %rd17;
	st.global.f64 	[%rd9], %fd271;
	ld.global.f64 	%fd6, [%rd8+1024];
	{
	.reg .b32 %temp; 
	mov.b64 	{%temp, %r40}, %fd6;
	}
	and.b32  	%r15, %r40, 2147483647;
	{
	.reg .b32 %temp; 
	mov.b64 	{%r41, %temp}, %fd6;
	}
	mov.b64 	%fd7, {%r41, %r15};
	setp.ltu.f64 	%p8, %fd7, 0d3FE4F92224DD2F1A;
	@%p8 bra 	$L__BB7_18;
	add.f64 	%fd71, %fd7, %fd7;
	cvt.rn.f32.f64 	%f5, %fd71;
	mul.f32 	%f6, %f5, 0f3FB8AA3B;
	cvt.rni.f32.f32 	%f7, %f6;
	cvt.f64.f32 	%fd72, %f7;
	fma.rn.f64 	%fd73, %fd72, 0dBFE62E42FEFA39EF, %fd71;
	fma.rn.f64 	%fd74, %fd73, 0d3E5AE904A4741B81, 0d3E928A27F89B6999;
	fma.rn.f64 	%fd75, %fd74, %fd73, 0d3EC71DE715FF7E07;
	fma.rn.f64 	%fd76, %fd75, %fd73, 0d3EFA019A6B0AC45A;
	fma.rn.f64 	%fd77, %fd76, %fd73, 0d3F2A01A017EED94F;
	fma.rn.f64 	%fd78, %fd77, %fd73, 0d3F56C16C17F2A71B;
	fma.rn.f64 	%fd79, %fd78, %fd73, 0d3F811111111173C4;
	fma.rn.f64 	%fd80, %fd79, %fd73, 0d3FA555555555211A;
	fma.rn.f64 	%fd81, %fd80, %fd73, 0d3FC5555555555540;
	fma.rn.f64 	%fd82, %fd81, %fd73, 0d3FE0000000000005;
	mul.f64 	%fd83, %fd73, %fd82;
	fma.rn.f64 	%fd84, %fd83, %fd73, %fd73;
	ex2.approx.ftz.f32 	%f8, %f7;
	cvt.f64.f32 	%fd85, %f8;
	mov.f64 	%fd86, 0d3FF0000000000000;
	sub.f64 	%fd87, %fd86, %fd85;
	neg.f64 	%fd88, %fd84;
	fma.rn.f64 	%fd89, %fd88, %fd85, %fd87;
	mov.f64 	%fd90, 0d4000000000000000;
	sub.f64 	%fd91, %fd90, %fd89;
	rcp.approx.ftz.f64 	%fd92, %fd91;
	neg.f64 	%fd93, %fd91;
	fma.rn.f64 	%fd94, %fd93, %fd92, 0d3FF0000000000000;
	fma.rn.f64 	%fd95, %fd94, %fd94, %fd94;
	fma.rn.f64 	%fd96, %fd95, %fd92, %fd92;
	fma.rn.f64 	%fd97, %fd96, 0dC000000000000000, 0d3FF0000000000000;
	setp.gt.u32 	%p9, %r15, 1077088193;
	selp.f64 	%fd98, 0d3FF0000000000000, %fd97, %p9;
	copysign.f64 	%fd272, %fd6, %fd98;
	bra.uni 	$L__BB7_19;
$L__BB7_18:
	mul.f64 	%fd99, %fd6, %fd6;
	fma.rn.f64 	%fd100, %fd99, 0dBEF0BC46E2F5E964, 0d3F14359F420AFC3D;
	fma.rn.f64 	%fd101, %fd100, %fd99, 0dBF2DF9F0728C5D84;
	fma.rn.f64 	%fd102, %fd101, %fd99, 0d3F4337D1CEC4F033;
	fma.rn.f64 	%fd103, %fd102, %fd99, 0dBF57D6E9674335B3;
	fma.rn.f64 	%fd104, %fd103, %fd99, 0d3F6D6D000D7AAD3D;
	fma.rn.f64 	%fd105, %fd104, %fd99, 0dBF8226E1F3CF1EF5;
	fma.rn.f64 	%fd106, %fd105, %fd99, 0d3F9664F47EC0C8CF;
	fma.rn.f64 	%fd107, %fd106, %fd99, 0dBFABA1BA1B80AB40;
	fma.rn.f64 	%fd108, %fd107, %fd99, 0d3FC111111110FA4A;
	fma.rn.f64 	%fd109, %fd108, %fd99, 0dBFD5555555555550;
	fma.rn.f64 	%fd110, %fd109, %fd99, 0d0000000000000000;
	fma.rn.f64 	%fd272, %fd110, %fd6, %fd6;
$L__BB7_19:
	st.global.f64 	[%rd9+1024], %fd272;
	add.s32 	%r58, %r58, 2;
	add.s32 	%r57, %r57, 256;
	setp.eq.s32 	%p10, %r58, 0;
	@%p10 bra 	$L__BB7_20;
	bra.uni 	$L__BB7_7;
$L__BB7_20:
	and.b32  	%r62, %r1, -256;
$L__BB7_21:
	and.b32  	%r43, %r33, 1;
	setp.eq.b32 	%p11, %r43, 1;
	not.pred 	%p12, %p11;
	@%p12 bra 	$L__BB7_41;
	add.s32 	%r31, %r62, %r6;
	mul.wide.s32 	%rd19, %r31, 8;
	add.s64 	%rd20, %rd6, %rd19;
	ld.global.f64 	%fd26, [%rd20];
	{
	.reg .b32 %temp; 
	mov.b64 	{%temp, %r44}, %fd26;
	}
	and.b32  	%r32, %r44, 2147483647;
	{
	.reg .b32 %temp; 
	mov.b64 	{%r45, %temp}, %fd26;
	}
	mov.b64 	%fd27, {%r45, %r32};
	setp.ltu.f64 	%p13, %fd27, 0d3FE4F92224DD2F1A;
	@%p13 bra 	$L__BB7_39;
	add.f64 	%fd111, %fd27, %fd27;
	cvt.rn.f32.f64 	%f9, %fd111;
	mul.f32 	%f10, %f9, 0f3FB8AA3B;
	cvt.rni.f32.f32 	%f11, %f10;
	cvt.f64.f32 	%fd112, %f11;
	fma.rn.f64 	%fd113, %fd112, 0dBFE62E42FEFA39EF, %fd111;
	fma.rn.f64 	%fd114, %fd113, 0d3E5AE904A4741B81, 0d3E928A27F89B6999;
	fma.rn.f64 	%fd115, %fd114, %fd113, 0d3EC71DE715FF7E07;
	fma.rn.f64 	%fd116, %fd115, %fd113, 0d3EFA019A6B0AC45A;
	fma.rn.f64 	%fd117, %fd116, %fd113, 0d3F2A01A017EED94F;
	fma.rn.f64 	%fd118, %fd117, %fd113, 0d3F56C16C17F2A71B;
	fma.rn.f64 	%fd119, %fd118, %fd113, 0d3F811111111173C4;
	fma.rn.f64 	%fd120, %fd119, %fd113, 0d3FA555555555211A;
	fma.rn.f64 	%fd121, %fd120, %fd113, 0d3FC5555555555540;
	fma.rn.f64 	%fd122, %fd121, %fd113, 0d3FE0000000000005;
	mul.f64 	%fd123, %fd113, %fd122;
	fma.rn.f64 	%fd124, %fd123, %fd113, %fd113;
	ex2.approx.ftz.f32 	%f12, %f11;
	cvt.f64.f32 	%fd125, %f12;
	mov.f64 	%fd126, 0d3FF0000000000000;
	sub.f64 	%fd127, %fd126, %fd125;
	neg.f64 	%fd128, %fd124;
	fma.rn.f64 	%fd129, %fd128, %fd125, %fd127;
	mov.f64 	%fd130, 0d4000000000000000;
	sub.f64 	%fd131, %fd130, %fd129;
	rcp.approx.ftz.f64 	%fd132, %fd131;
	neg.f64 	%fd133, %fd131;
	fma.rn.f64 	%fd134, %fd133, %fd132, 0d3FF0000000000000;
	fma.rn.f64 	%fd135, %fd134, %fd134, %fd134;
	fma.rn.f64 	%fd136, %fd135, %fd132, %fd132;
	fma.rn.f64 	%fd137, %fd136, 0dC000000000000000, 0d3FF0000000000000;
	setp.gt.u32 	%p14, %r32, 1077088193;
	selp.f64 	%fd138, 0d3FF0000000000000, %fd137, %p14;
	copysign.f64 	%fd276, %fd26, %fd138;
	bra.uni 	$L__BB7_40;
$L__BB7_24:
	mul.f64 	%fd179, %fd11, %fd11;
	fma.rn.f64 	%fd180, %fd179, 0dBEF0BC46E2F5E964, 0d3F14359F420AFC3D;
	fma.rn.f64 	%fd181, %fd180, %fd179, 0dBF2DF9F0728C5D84;
	fma.rn.f64 	%fd182, %fd181, %fd179, 0d3F4337D1CEC4F033;
	fma.rn.f64 	%fd183, %fd182, %fd179, 0dBF57D6E9674335B3;
	fma.rn.f64 	%fd184, %fd183, %fd179, 0d3F6D6D000D7AAD3D;
	fma.rn.f64 	%fd185, %fd184, %fd179, 0dBF8226E1F3CF1EF5;
	fma.rn.f64 	%fd186, %fd185, %fd179, 0d3F9664F47EC0C8CF;
	fma.rn.f64 	%fd187, %fd186, %fd179, 0dBFABA1BA1B80AB40;
	fma.rn.f64 	%fd188, %fd187, %fd179, 0d3FC111111110FA4A;
	fma.rn.f64 	%fd189, %fd188, %fd179, 0dBFD5555555555550;
	fma.rn.f64 	%fd190, %fd189, %fd179, 0d0000000000000000;
	fma.rn.f64 	%fd273, %fd190, %fd11, %fd11;
$L__BB7_25:
	add.s64 	%rd26, %rd7, %rd23;
	st.global.f64 	[%rd26], %fd273;
$L__BB7_26:
	setp.ge.s32 	%p20, %r20, %r4;
	@%p20 bra 	$L__BB7_31;
	mul.wide.s32 	%rd27, %r20, 8;
	add.s64 	%rd28, %rd6, %rd27;
	ld.global.f64 	%fd16, [%rd28];
	{
	.reg .b32 %temp; 
	mov.b64 	{%temp, %r50}, %fd16;
	}
	and.b32  	%r22, %r50, 2147483647;
	{
	.reg .b32 %temp; 
	mov.b64 	{%r51, %temp}, %fd16;
	}
	mov.b64 	%fd17, {%r51, %r22};
	setp.ltu.f64 	%p21, %fd17, 0d3FE4F92224DD2F1A;
	@%p21 bra 	$L__BB7_29;
	add.f64 	%fd191, %fd17, %fd17;
	cvt.rn.f32.f64 	%f17, %fd191;
	mul.f32 	%f18, %f17, 0f3FB8AA3B;
	cvt.rni.f32.f32 	%f19, %f18;
	cvt.f64.f32 	%fd192, %f19;
	fma.rn.f64 	%fd193, %fd192, 0dBFE62E42FEFA39EF, %fd191;
	fma.rn.f64 	%fd194, %fd193, 0d3E5AE904A4741B81, 0d3E928A27F89B6999;
	fma.rn.f64 	%fd195, %fd194, %fd193, 0d3EC71DE715FF7E07;
	fma.rn.f64 	%fd196, %fd195, %fd193, 0d3EFA019A6B0AC45A;
	fma.rn.f64 	%fd197, %fd196, %fd193, 0d3F2A01A017EED94F;
	fma.rn.f64 	%fd198, %fd197, %fd193, 0d3F56C16C17F2A71B;
	fma.rn.f64 	%fd199, %fd198, %fd193, 0d3F811111111173C4;
	fma.rn.f64 	%fd200, %fd199, %fd193, 0d3FA555555555211A;
	fma.rn.f64 	%fd201, %fd200, %fd193, 0d3FC5555555555540;
	fma.rn.f64 	%fd202, %fd201, %fd193, 0d3FE0000000000005;
	mul.f64 	%fd203, %fd193, %fd202;
	fma.rn.f64 	%fd204, %fd203, %fd193, %fd193;
	ex2.approx.ftz.f32 	%f20, %f19;
	cvt.f64.f32 	%fd205, %f20;
	mov.f64 	%fd206, 0d3FF0000000000000;
	sub.f64 	%fd207, %fd206, %fd205;
	neg.f64 	%fd208, %fd204;
	fma.rn.f64 	%fd209, %fd208, %fd205, %fd207;
	mov.f64 	%fd210, 0d4000000000000000;
	sub.f64 	%fd211, %fd210, %fd209;
	rcp.approx.ftz.f64 	%fd212, %fd211;
	neg.f64 	%fd213, %fd211;
	fma.rn.f64 	%fd214, %fd213, %fd212, 0d3FF0000000000000;
	fma.rn.f64 	%fd215, %fd214, %fd214, %fd214;
	fma.rn.f64 	%fd216, %fd215, %fd212, %fd212;
	fma.rn.f64 	%fd217, %fd216, 0dC000000000000000, 0d3FF0000000000000;
	setp.gt.u32 	%p22, %r22, 1077088193;
	selp.f64 	%fd218, 0d3FF0000000000000, %fd217, %p22;
	copysign.f64 	%fd274, %fd16, %fd218;
	bra.uni 	$L__BB7_30;
$L__BB7_29:
	mul.f64 	%fd219, %fd16, %fd16;
	fma.rn.f64 	%fd220, %fd219, 0dBEF0BC46E2F5E964, 0d3F14359F420AFC3D;
	fma.rn.f64 	%fd221, %fd220, %fd219, 0dBF2DF9F0728C5D84;
	fma.rn.f64 	%fd222, %fd221, %fd219, 0d3F4337D1CEC4F033;
	fma.rn.f64 	%fd223, %fd222, %fd219, 0dBF57D6E9674335B3;
	fma.rn.f64 	%fd224, %fd223, %fd219, 0d3F6D6D000D7AAD3D;
	fma.rn.f64 	%fd225, %fd224, %fd219, 0dBF8226E1F3CF1EF5;
	fma.rn.f64 	%fd226, %fd225, %fd219, 0d3F9664F47EC0C8CF;
	fma.rn.f64 	%fd227, %fd226, %fd219, 0dBFABA1BA1B80AB40;
	fma.rn.f64 	%fd228, %fd227, %fd219, 0d3FC111111110FA4A;
	fma.rn.f64 	%fd229, %fd228, %fd219, 0dBFD5555555555550;
	fma.rn.f64 	%fd230, %fd229, %fd219, 0d0000000000000000;
	fma.rn.f64 	%fd274, %fd230, %fd16, %fd16;
$L__BB7_30:
	add.s64 	%rd30, %rd7, %rd27;
	st.global.f64 	[%rd30], %fd274;
$L__BB7_31:
	add.s32 	%r60, %r60, 2;
	add.s32 	%r59, %r59, 256;
	setp.ne.s32 	%p23, %r60, 0;
	@%p23 bra 	$L__BB7_12;
	and.b32  	%r61, %r1, -256;
$L__BB7_33:
	and.b32  	%r53, %r33, 1;
	setp.eq.b32 	%p24, %r53, 1;
	not.pred 	%p25, %p24;
	@%p25 bra 	$L__BB7_41;
	add.s32 	%r27, %r61, %r6;
	setp.ge.s32 	%p26, %r27, %r4;
	@%p26 bra 	$L__BB7_41;
	mul.wide.s32 	%rd31, %r27, 8;
	add.s64 	%rd32, %rd6, %rd31;
	ld.global.f64 	%fd21, [%rd32];
	{
	.reg .b32 %temp; 
	mov.b64 	{%temp, %r54}, %fd21;
	}
	and.b32  	%r28, %r54, 2147483647;
	{
	.reg .b32 %temp; 
	mov.b64 	{%r55, %temp}, %fd21;
	}
	mov.b64 	%fd22, {%r55, %r28};
	setp.ltu.f64 	%p27, %fd22, 0d3FE4F92224DD2F1A;
	@%p27 bra 	$L__BB7_37;
	add.f64 	%fd231, %fd22, %fd22;
	cvt.rn.f32.f64 	%f21, %fd231;
	mul.f32 	%f22, %f21, 0f3FB8AA3B;
	cvt.rni.f32.f32 	%f23, %f22;
	cvt.f64.f32 	%fd232, %f23;
	fma.rn.f64 	%fd233, %fd232, 0dBFE62E42FEFA39EF, %fd231;
	fma.rn.f64 	%fd234, %fd233, 0d3E5AE904A4741B81, 0d3E928A27F89B6999;
	fma.rn.f64 	%fd235, %fd234, %fd233, 0d3EC71DE715FF7E07;
	fma.rn.f64 	%fd236, %fd235, %fd233, 0d3EFA019A6B0AC45A;
	fma.rn.f64 	%fd237, %fd236, %fd233, 0d3F2A01A017EED94F;
	fma.rn.f64 	%fd238, %fd237, %fd233, 0d3F56C16C17F2A71B;
	fma.rn.f64 	%fd239, %fd238, %fd233, 0d3F811111111173C4;
	fma.rn.f64 	%fd240, %fd239, %fd233, 0d3FA555555555211A;
	fma.rn.f64 	%fd241, %fd240, %fd233, 0d3FC5555555555540;
	fma.rn.f64 	%fd242, %fd241, %fd233, 0d3FE0000000000005;
	mul.f64 	%fd243, %fd233, %fd242;
	fma.rn.f64 	%fd244, %fd243, %fd233, %fd233;
	ex2.approx.ftz.f32 	%f24, %f23;
	cvt.f64.f32 	%fd245, %f24;
	mov.f64 	%fd246, 0d3FF0000000000000;
	sub.f64 	%fd247, %fd246, %fd245;
	neg.f64 	%fd248, %fd244;
	fma.rn.f64 	%fd249, %fd248, %fd245, %fd247;
	mov.f64 	%fd250, 0d4000000000000000;
	sub.f64 	%fd251, %fd250, %fd249;
	rcp.approx.ftz.f64 	%fd252, %fd251;
	neg.f64 	%fd253, %fd251;
	fma.rn.f64 	%fd254, %fd253, %fd252, 0d3FF0000000000000;
	fma.rn.f64 	%fd255, %fd254, %fd254, %fd254;
	fma.rn.f64 	%fd256, %fd255, %fd252, %fd252;
	fma.rn.f64 	%fd257, %fd256, 0dC000000000000000, 0d3FF0000000000000;
	setp.gt.u32 	%p28, %r28, 1077088193;
	selp.f64 	%fd258, 0d3FF0000000000000, %fd257, %p28;
	copysign.f64 	%fd275, %fd21, %fd258;
	bra.uni 	$L__BB7_38;
$L__BB7_37:
	mul.f64 	%fd259, %fd21, %fd21;
	fma.rn.f64 	%fd260, %fd259, 0dBEF0BC46E2F5E964, 0d3F14359F420AFC3D;
	fma.rn.f64 	%fd261, %fd260, %fd259, 0dBF2DF9F0728C5D84;
	fma.rn.f64 	%fd262, %fd261, %fd259, 0d3F4337D1CEC4F033;
	fma.rn.f64 	%fd263, %fd262, %fd259, 0dBF57D6E9674335B3;
	fma.rn.f64 	%fd264, %fd263, %fd259, 0d3F6D6D000D7AAD3D;
	fma.rn.f64 	%fd265, %fd264, %fd259, 0dBF8226E1F3CF1EF5;
	fma.rn.f64 	%fd266, %fd265, %fd259, 0d3F9664F47EC0C8CF;
	fma.rn.f64 	%fd267, %fd266, %fd259, 0dBFABA1BA1B80AB40;
	fma.rn.f64 	%fd268, %fd267, %fd259, 0d3FC111111110FA4A;
	fma.rn.f64 	%fd269, %fd268, %fd259, 0dBFD5555555555550;
	fma.rn.f64 	%fd270, %fd269, %fd259, 0d0000000000000000;
	fma.rn.f64 	%fd275, %fd270, %fd21, %fd21;
$L__BB7_38:
	add.s64 	%rd34, %rd7, %rd31;
	st.global.f64 	[%rd34], %fd275;
	bra.uni 	$L__BB7_41;
$L__BB7_39:
	mul.f64 	%fd139, %fd26, %fd26;
	fma.rn.f64 	%fd140, %fd139, 0dBEF0BC46E2F5E964, 0d3F14359F420AFC3D;
	fma.rn.f64 	%fd141, %fd140, %fd139, 0dBF2DF9F0728C5D84;
	fma.rn.f64 	%fd142, %fd141, %fd139, 0d3F4337D1CEC4F033;
	fma.rn.f64 	%fd143, %fd142, %fd139, 0dBF57D6E9674335B3;
	fma.rn.f64 	%fd144, %fd143, %fd139, 0d3F6D6D000D7AAD3D;
	fma.rn.f64 	%fd145, %fd144, %fd139, 0dBF8226E1F3CF1EF5;
	fma.rn.f64 	%fd146, %fd145, %fd139, 0d3F9664F47EC0C8CF;
	fma.rn.f64 	%fd147, %fd146, %fd139, 0dBFABA1BA1B80AB40;
	fma.rn.f64 	%fd148, %fd147, %fd139, 0d3FC111111110FA4A;
	fma.rn.f64 	%fd149, %fd148, %fd139, 0dBFD5555555555550;
	fma.rn.f64 	%fd150, %fd149, %fd139, 0d0000000000000000;
	fma.rn.f64 	%fd276, %fd150, %fd26, %fd26;
$L__BB7_40:
	add.s64 	%rd22, %rd7, %rd19;
	st.global.f64 	[%rd22], %fd276;
$L__BB7_41:
	ret;

}
	// .globl	_ZN3cub18CUB_300001_SM_10006detail9transform16transform_kernelINS2_10policy_hubILb1EN4cuda3std3__45tupleIJN6thrust24THRUST_300001_SM_1000_NS6detail15normal_iteratorINSA_10device_ptrIdEEEEEEEE10policy1000El4TanHSF_JPdEEEvT0_iT1_T2_DpNS2_10kernel_argIT3_EE
.visible .entry _ZN3cub18CUB_300001_SM_10006detail9transform16transform_kernelINS2_10policy_hubILb1EN4cuda3std3__45tupleIJN6thrust24THRUST_300001_SM_1000_NS6detail15normal_iteratorINSA_10device_ptrIdEEEEEEEE10policy1000El4TanHSF_JPdEEEvT0_iT1_T2_DpNS2_10kernel_argIT3_EE(
	.param .u64 _ZN3cub18CUB_300001_SM_10006detail9transform16transform_kernelINS2_10policy_hubILb1EN4cuda3std3__45tupleIJN6thrust24THRUST_300001_SM_1000_NS6detail15normal_iteratorINSA_10device_ptrIdEEEEEEEE10policy1000El4TanHSF_JPdEEEvT0_iT1_T2_DpNS2_10kernel_argIT3_EE_param_0,
	.param .u32 _ZN3cub18CUB_300001_SM_10006detail9transform16transform_kernelINS2_10policy_hubILb1EN4cuda3std3__45tupleIJN6thrust24THRUST_300001_SM_1000_NS6detail15normal_iteratorINSA_10device_ptrIdEEEEEEEE10policy1000El4TanHSF_JPdEEEvT0_iT1_T2_DpNS2_10kernel_argIT3_EE_param_1,
	.param .align 1 .b8 _ZN3cub18CUB_300001_SM_10006detail9transform16transform_kernelINS2_10policy_hubILb1EN4cuda3std3__45tupleIJN6thrust24THRUST_300001_SM_1000_NS6detail15normal_iteratorINSA_10device_ptrIdEEEEEEEE10policy1000El4TanHSF_JPdEEEvT0_iT1_T2_DpNS2_10kernel_argIT3_EE_param_2[1],
	.param .align 8 .b8 _ZN3cub18CUB_300001_SM_10006detail9transform16transform_kernelINS2_10policy_hubILb1EN4cuda3std3__45tupleIJN6thrust24THRUST_300001_SM_1000_NS6detail15normal_iteratorINSA_10device_ptrIdEEEEEEEE10policy1000El4TanHSF_JPdEEEvT0_iT1_T2_DpNS2_10kernel_argIT3_EE_param_3[8],
	.param .align 8 .b8 _ZN3cub18CUB_300001_SM_10006detail9transform16transform_kernelINS2_10policy_hubILb1EN4cuda3std3__45tupleIJN6thrust24THRUST_300001_SM_1000_NS6detail15normal_iteratorINSA_10device_ptrIdEEEEEEEE10policy1000El4TanHSF_JPdEEEvT0_iT1_T2_DpNS2_10kernel_argIT3_EE_param_4[16]
)
.maxntid 128
{
	.reg .pred 	%p<29>;
	.reg .b32 	%r<60>;
	.reg .b32 	%f<25>;
	.reg .b64 	%rd<42>;
	.reg .b64 	%fd<277>;

	ld.param.u64 	%rd11, [_ZN3cub18CUB_300001_SM_10006detail9transform16transform_kernelINS2_10policy_hubILb1EN4cuda3std3__45tupleIJN6thrust24THRUST_300001_SM_1000_NS6detail15normal_iteratorINSA_10device_ptrIdEEEEEEEE10policy1000El4TanHSF_JPdEEEvT0_iT1_T2_DpNS2_10kernel_argIT3_EE_param_0];
	ld.param.u64 	%rd12, [_ZN3cub18CUB_300001_SM_10006detail9transform16transform_kernelINS2_10policy_hubILb1EN4cuda3std3__45tupleIJN6thrust24THRUST_300001_SM_1000_NS6detail15normal_iteratorINSA_10device_ptrIdEEEEEEEE10policy1000El4TanHSF_JPdEEEvT0_iT1_T2_DpNS2_10kernel_argIT3_EE_param_4];
	ld.param.u64 	%rd13, [_ZN3cub18CUB_300001_SM_10006detail9transform16transform_kernelINS2_10policy_hubILb1EN4cuda3std3__45tupleIJN6thrust24THRUST_300001_SM_1000_NS6detail15normal_iteratorINSA_10device_ptrIdEEEEEEEE10policy1000El4TanHSF_JPdEEEvT0_iT1_T2_DpNS2_10kernel_argIT3_EE_param_3];
	ld.param.u32 	%r31, [_ZN3cub18CUB_300001_SM_10006detail9transform16transform_kernelINS2_10policy_hubILb1EN4cuda3std3__45tupleIJN6thrust24THRUST_300001_SM_1000_NS6detail15normal_iteratorINSA_10device_ptrIdEEEEEEEE10policy1000El4TanHSF_JPdEEEvT0_iT1_T2_DpNS2_10kernel_argIT3_EE_param_1];
	cvta.to.global.u64 	%rd1, %rd13;
	cvta.to.global.u64 	%rd2, %rd12;
	shl.b32 	%r1, %r31, 7;
	mov.u32 	%r32, %ctaid.x;
	cvt.u64.u32 	%rd14, %r32;
	cvt.s64.s32 	%rd15, %r1;
	mul.lo.s64 	%rd3, %rd15, %rd14;
	sub.s64 	%rd16, %rd11, %rd3;
	min.s64 	%rd17, %rd16, %rd15;
	cvt.u32.u64 	%r2, %rd17;
	shl.b32 	%r3, %r2, 3;
	mov.u32 	%r4, %tid.x;
	shl.b32 	%r53, %r4, 7;
	setp.ge.s32 	%p1, %r53, %r3;
	@%p1 bra 	$L__BB8_3;
	shl.b64 	%rd18, %rd3, 3;
	add.s64 	%rd19, %rd2, %rd18;
	mul.wide.u32 	%rd20, %r4, 128;
	add.s64 	%rd41, %rd19, %rd20;
$L__BB8_2:
	.pragma "nounroll";
	// begin inline asm
	prefetch.global.L2 [%rd41];
	// end inline asm
	add.s32 	%r53, %r53, 16384;
	add.s64 	%rd41, %rd41, 16384;
	setp.lt.s32 	%p2, %r53, %r3;
	@%p2 bra 	$L__BB8_2;
$L__BB8_3:
	shl.b64 	%rd22, %rd3, 3;
	add.s64 	%rd7, %rd2, %rd22;
	add.s64 	%rd8, %rd1, %rd22;
	setp.eq.s32 	%p3, %r1, %r2;
	@%p3 bra 	$L__BB8_10;
	setp.lt.s32 	%p4, %r31, 1;
	@%p4 bra 	$L__BB8_41;
	setp.eq.s32 	%p5, %r31, 1;
	mov.b32 	%r59, 0;
	@%p5 bra 	$L__BB8_33;
	and.b32  	%r34, %r31, 2147483646;
	neg.s32 	%r57, %r34;
	mov.u32 	%r56, %r4;
$L__BB8_7:
	add.s32 	%r18, %r56, 128;
	setp.ge.s32 	%p6, %r56, %r2;
	@%p6 bra 	$L__BB8_26;
	mul.wide.s32 	%rd23, %r56, 8;
	add.s64 	%rd24, %rd7, %rd23;
	ld.global.f64 	%fd11, [%rd24];
	{
	.reg .b32 %temp; 
	mov.b64 	{%temp, %r35}, %fd11;
	}
	and.b32  	%r19, %r35, 2147483647;
	{
	.reg .b32 %temp; 
	mov.b64 	{%r36, %temp}, %fd11;
	}
	mov.b64 	%fd12, {%r36, %r19};
	setp.ltu.f64 	%p7, %fd12, 0d3FE4F92224DD2F1A;
	@%p7 bra 	$L__BB8_24;
	add.f64 	%fd31, %fd12, %fd12;
	cvt.rn.f32.f64 	%f1, %fd31;
	mul.f32 	%f2, %f1, 0f3FB8AA3B;
	cvt.rni.f32.f32 	%f3, %f2;
	cvt.f64.f32 	%fd32, %f3;
	fma.rn.f64 	%fd33, %fd32, 0dBFE62E42FEFA39EF, %fd31;
	fma.rn.f64 	%fd34, %fd33, 0d3E5AE904A4741B81, 0d3E928A27F89B6999;
	fma.rn.f64 	%fd35, %fd34, %fd33, 0d3EC71DE715FF7E07;
	fma.rn.f64 	%fd36, %fd35, %fd33, 0d3EFA019A6B0AC45A;
	fma.rn.f64 	%fd37, %fd36, %fd33, 0d3F2A01A017EED94F;
	fma.rn.f64 	%fd38, %fd37, %fd33, 0d3F56C16C17F2A71B;
	fma.rn.f64 	%fd39, %fd38, %fd33, 0d3F811111111173C4;
	fma.rn.f64 	%fd40, %fd39, %fd33, 0d3FA555555555211A;
	fma.rn.f64 	%fd41, %fd40, %fd33, 0d3FC5555555555540;
	fma.rn.f64 	%fd42, %fd41, %fd33, 0d3FE0000000000005;
	mul.f64 	%fd43, %fd33, %fd42;
	fma.rn.f64 	%fd44, %fd43, %fd33, %fd33;
	ex2.approx.ftz.f32 	%f4, %f3;
	cvt.f64.f32 	%fd45, %f4;
	mov.f64 	%fd46, 0d3FF0000000000000;
	sub.f64 	%fd47, %fd46, %fd45;
	neg.f64 	%fd48, %fd44;
	fma.rn.f64 	%fd49, %fd48, %fd45, %fd47;
	mov.f64 	%fd50, 0d4000000000000000;
	sub.f64 	%fd51, %fd50, %fd49;
	rcp.approx.ftz.f64 	%fd52, %fd51;
	neg.f64 	%fd53, %fd51;
	fma.rn.f64 	%fd54, %fd53, %fd52, 0d3FF0000000000000;
	fma.rn.f64 	%fd55, %fd54, %fd54, %fd54;
	fma.rn.f64 	%fd56, %fd55, %fd52, %fd52;
	fma.rn.f64 	%fd57, %fd56, 0dC000000000000000, 0d3FF0000000000000;
	setp.gt.u32 	%p8, %r19, 1077088193;
	selp.f64 	%fd58, 0d3FF0000000000000, %fd57, %p8;
	copysign.f64 	%fd273, %fd11, %fd58;
	bra.uni 	$L__BB8_25;
$L__BB8_10:
	setp.lt.s32 	%p18, %r31, 1;
	@%p18 bra 	$L__BB8_41;
	setp.eq.s32 	%p19, %r31, 1;
	mov.b32 	%r58, 0;
	@%p19 bra 	$L__BB8_21;
	and.b32  	%r44, %r31, 2147483646;
	neg.s32 	%r55, %r44;
	mov.u32 	%r54, %r4;
$L__BB8_13:
	mul.wide.s32 	%rd35, %r54, 8;
	add.s64 	%rd9, %rd7, %rd35;
	ld.global.f64 	%fd1, [%rd9];
	{
	.reg .b32 %temp; 
	mov.b64 	{%temp, %r45}, %fd1;
	}
	and.b32  	%r12, %r45, 2147483647;
	{
	.reg .b32 %temp; 
	mov.b64 	{%r46, %temp}, %fd1;
	}
	mov.b64 	%fd2, {%r46, %r12};
	setp.ltu.f64 	%p20, %fd2, 0d3FE4F92224DD2F1A;
	@%p20 bra 	$L__BB8_15;
	add.f64 	%fd151, %fd2, %fd2;
	cvt.rn.f32.f64 	%f13, %fd151;
	mul.f32 	%f14, %f13, 0f3FB8AA3B;
	cvt.rni.f32.f32 	%f15, %f14;
	cvt.f64.f32 	%fd152, %f15;
	fma.rn.f64 	%fd153, %fd152, 0dBFE62E42FEFA39EF, %fd151;
	fma.rn.f64 	%fd154, %fd153, 0d3E5AE904A4741B81, 0d3E928A27F89B6999;
	fma.rn.f64 	%fd155, %fd154, %fd153, 0d3EC71DE715FF7E07;
	fma.rn.f64 	%fd156, %fd155, %fd153, 0d3EFA019A6B0AC45A;
	fma.rn.f64 	%fd157, %fd156, %fd153, 0d3F2A01A017EED94F;
	fma.rn.f64 	%fd158, %fd157, %fd153, 0d3F56C16C17F2A71B;
	fma.rn.f64 	%fd159, %fd158, %fd153, 0d3F811111111173C4;
	fma.rn.f64 	%fd160, %fd159, %fd153, 0d3FA555555555211A;
	fma.rn.f64 	%fd161, %fd160, %fd153, 0d3FC5555555555540;
	fma.rn.f64 	%fd162, %fd161, %fd153, 0d3FE0000000000005;
	mul.f64 	%fd163, %fd153, %fd162;
	fma.rn.f64 	%fd164, %fd163, %fd153, %fd153;
	ex2.approx.ftz.f32 	%f16, %f15;
	cvt.f64.f32 	%fd165, %f16;
	mov.f64 	%fd166, 0d3FF0000000000000;
	sub.f64 	%fd167, %fd166, %fd165;
	neg.f64 	%fd168, %fd164;
	fma.rn.f64 	%fd169, %fd168, %fd165, %fd167;
	mov.f64 	%fd170, 0d4000000000000000;
	sub.f64 	%fd171, %fd170, %fd169;
	rcp.approx.ftz.f64 	%fd172, %fd171;
	neg.f64 	%fd173, %fd171;
	fma.rn.f64 	%fd174, %fd173, %fd172, 0d3FF0000000000000;
	fma.rn.f64 	%fd175, %fd174, %fd174, %fd174;
	fma.rn.f64 	%fd176, %fd175, %fd172, %fd172;
	fma.rn.f64 	%fd177, %fd176, 0dC000000000000000, 0d3FF0000000000000;
	setp.gt.u32 	%p21, %r12, 1077088193;
	selp.f64 	%fd178, 0d3FF0000000000000, %fd177, %p21;
	copysign.f64 	%fd271, %fd1, %fd178;
	bra.uni 	$L__BB8_16;
$L__BB8_15:
	mul.f64 	%fd179, %fd1, %fd1;
	fma.rn.f64 	%fd180, %fd179, 0dBEF0BC46E2F5E964, 0d3F14359F420AFC3D;
	fma.rn.f64 	%fd181, %fd180, %fd179, 0dBF2DF9F0728C5D84;
	fma.rn.f64 	%fd182, %fd181, %fd179, 0d3F4337D1CEC4F033;
	fma.rn.f64 	%fd183, %fd182, %fd179, 0dBF57D6E9674335B3;
	fma.rn.f64 	%fd184, %fd183, %fd179, 0d3F6D6D000D7AAD3D;
	fma.rn.f64 	%fd185, %fd184, %fd179, 0dBF8226E1F3CF1EF5;
	fma.rn.f64 	%fd186, %fd185, %fd179, 0d3F9664F47EC0C8CF;
	fma.rn.f64 	%fd187, %fd186, %fd179, 0dBFABA1BA1B80AB40;
	fma.rn.f64 	%fd188, %fd187, %fd179, 0d3FC111111110FA4A;
	fma.rn.f64 	%fd189, %fd188, %fd179, 0dBFD5555555555550;
	fma.rn.f64 	%fd190, %fd189, %fd179, 0d0000000000000000;
	fma.rn.f64 	%fd271, %fd190, %fd1, %fd1;
$L__BB8_16:
	add.s64 	%rd10, %rd8, %rd35;
	st.global.f64 	[%rd10], %fd271;
	ld.global.f64 	%fd6, [%rd9+1024];
	{
	.reg .b32 %temp; 
	mov.b64 	{%temp, %r47}, %fd6;
	}
	and.b32  	%r13, %r47, 2147483647;
	{
	.reg .b32 %temp; 
	mov.b64 	{%r48, %temp}, %fd6;
	}
	mov.b64 	%fd7, {%r48, %r13};
	setp.ltu.f64 	%p22, %fd7, 0d3FE4F92224DD2F1A;
	@%p22 bra 	$L__BB8_18;
	add.f64 	%fd191, %fd7, %fd7;
	cvt.rn.f32.f64 	%f17, %fd191;
	mul.f32 	%f18, %f17, 0f3FB8AA3B;
	cvt.rni.f32.f32 	%f19, %f18;
	cvt.f64.f32 	%fd192, %f19;
	fma.rn.f64 	%fd193, %fd192, 0dBFE62E42FEFA39EF, %fd191;
	fma.rn.f64 	%fd194, %fd193, 0d3E5AE904A4741B81, 0d3E928A27F89B6999;
	fma.rn.f64 	%fd195, %fd194, %fd193, 0d3EC71DE715FF7E07;
	fma.rn.f64 	%fd196, %fd195, %fd193, 0d3EFA019A6B0AC45A;
	fma.rn.f64 	%fd197, %fd196, %fd193, 0d3F2A01A017EED94F;
	fma.rn.f64 	%fd198, %fd197, %fd193, 0d3F56C16C17F2A71B;
	fma.rn.f64 	%fd199, %fd198, %fd193, 0d3F811111111173C4;
	fma.rn.f64 	%fd200, %fd199, %fd193, 0d3FA555555555211A;
	fma.rn.f64 	%fd201, %fd200, %fd193, 0d3FC5555555555540;
	fma.rn.f64 	%fd202, %fd201, %fd193, 0d3FE0000000000005;
	mul.f64 	%fd203, %fd193, %fd202;
	fma.rn.f64 	%fd204, %fd203, %fd193, %fd193;
	ex2.approx.ftz.f32 	%f20, %f19;
	cvt.f64.f32 	%fd205, %f20;
	mov.f64 	%fd206, 0d3FF0000000000000;
	sub.f64 	%fd207, %fd206, %fd205;
	neg.f64 	%fd208, %fd204;
	fma.rn.f64 	%fd209, %fd208, %fd205, %fd207;
	mov.f64 	%fd210, 0d4000000000000000;
	sub.f64 	%fd211, %fd210, %fd209;
	rcp.approx.ftz.f64 	%fd212, %fd211;
	neg.f64 	%fd213, %fd211;
	fma.rn.f64 	%fd214, %fd213, %fd212, 0d3FF0000000000000;
	fma.rn.f64 	%fd215, %fd214, %fd214, %fd214;
	fma.rn.f64 	%fd216, %fd215, %fd212, %fd212;
	fma.rn.f64 	%fd217, %fd216, 0dC000000000000000, 0d3FF0000000000000;
	setp.gt.u32 	%p23, %r13, 1077088193;
	selp.f64 	%fd218, 0d3FF0000000000000, %fd217, %p23;
	copysign.f64 	%fd272, %fd6, %fd218;
	bra.uni 	$L__BB8_19;
$L__BB8_18:
	mul.f64 	%fd219, %fd6, %fd6;
	fma.rn.f64 	%fd220, %fd219, 0dBEF0BC46E2F5E964, 0d3F14359F420AFC3D;
	fma.rn.f64 	%fd221, %fd220, %fd219, 0dBF2DF9F0728C5D84;
	fma.rn.f64 	%fd222, %fd221, %fd219, 0d3F4337D1CEC4F033;
	fma.rn.f64 	%fd223, %fd222, %fd219, 0dBF57D6E9674335B3;
	fma.rn.f64 	%fd224, %fd223, %fd219, 0d3F6D6D000D7AAD3D;
	fma.rn.f64 	%fd225, %fd224, %fd219, 0dBF8226E1F3CF1EF5;
	fma.rn.f64 	%fd226, %fd225, %fd219, 0d3F9664F47EC0C8CF;
	fma.rn.f64 	%fd227, %fd226, %fd219, 0dBFABA1BA1B80AB40;
	fma.rn.f64 	%fd228, %fd227, %fd219, 0d3FC111111110FA4A;
	fma.rn.f64 	%fd229, %fd228, %fd219, 0dBFD5555555555550;
	fma.rn.f64 	%fd230, %fd229, %fd219, 0d0000000000000000;
	fma.rn.f64 	%fd272, %fd230, %fd6, %fd6;
$L__BB8_19:
	st.global.f64 	[%rd10+1024], %fd272;
	add.s32 	%r55, %r55, 2;
	add.s32 	%r54, %r54, 256;
	setp.eq.s32 	%p24, %r55, 0;
	@%p24 bra 	$L__BB8_20;
	bra.uni 	$L__BB8_13;
$L__BB8_20:
	and.b32  	%r58, %r1, -256;
$L__BB8_21:
	and.b32  	%r50, %r31, 1;
	setp.eq.b32 	%p25, %r50, 1;
	not.pred 	%p26, %p25;
	@%p26 bra 	$L__BB8_41;
	add.s32 	%r25, %r58, %r4;
	mul.wide.s32 	%rd37, %r25, 8;
	add.s64 	%rd38, %rd7, %rd37;
	ld.global.f64 	%fd21, [%rd38];
	{
	.reg .b32 %temp; 
	mov.b64 	{%temp, %r51}, %fd21;
	}
	and.b32  	%r26, %r51, 2147483647;
	{
	.reg .b32 %temp; 
	mov.b64 	{%r52, %temp}, %fd21;
	}
	mov.b64 	%fd22, {%r52, %r26};
	setp.ltu.f64 	%p27, %fd22, 0d3FE4F92224DD2F1A;
	@%p27 bra 	$L__BB8_37;
	add.f64 	%fd231, %fd22, %fd22;
	cvt.rn.f32.f64 	%f21, %fd231;
	mul.f32 	%f22, %f21, 0f3FB8AA3B;
	cvt.rni.f32.f32 	%f23, %f22;
	cvt.f64.f32 	%fd232, %f23;
	fma.rn.f64 	%fd233, %fd232, 0dBFE62E42FEFA39EF, %fd231;
	fma.rn.f64 	%fd234, %fd233, 0d3E5AE904A4741B81, 0d3E928A27F89B6999;
	fma.rn.f64 	%fd235, %fd234, %fd233, 0d3EC71DE715FF7E07;
	fma.rn.f64 	%fd236, %fd235, %fd233, 0d3EFA019A6B0AC45A;
	fma.rn.f64 	%fd237, %fd236, %fd233, 0d3F2A01A017EED94F;
	fma.rn.f64 	%fd238, %fd237, %fd233, 0d3F56C16C17F2A71B;
	fma.rn.f64 	%fd239, %fd238, %fd233, 0d3F811111111173C4;
	fma.rn.f64 	%fd240, %fd239, %fd233, 0d3FA555555555211A;
	fma.rn.f64 	%fd241, %fd240, %fd233, 0d3FC5555555555540;
	fma.rn.f64 	%fd242, %fd241, %fd233, 0d3FE0000000000005;
	mul.f64 	%fd243, %fd233, %fd242;
	fma.rn.f64 	%fd244, %fd243, %fd233, %fd233;
	ex2.approx.ftz.f32 	%f24, %f23;
	cvt.f64.f32 	%fd245, %f24;
	mov.f64 	%fd246, 0d3FF0000000000000;
	sub.f64 	%fd247, %fd246, %fd245;
	neg.f64 	%fd248, %fd244;
	fma.rn.f64 	%fd249, %fd248, %fd245, %fd247;
	mov.f64 	%fd250, 0d4000000000000000;
	sub.f64 	%fd251, %fd250, %fd249;
	rcp.approx.ftz.f64 	%fd252, %fd251;
	neg.f64 	%fd253, %fd251;
	fma.rn.f64 	%fd254, %fd253, %fd252, 0d3FF0000000000000;
	fma.rn.f64 	%fd255, %fd254, %fd254, %fd254;
	fma.rn.f64 	%fd256, %fd255, %fd252, %fd252;
	fma.rn.f64 	%fd257, %fd256, 0dC000000000000000, 0d3FF0000000000000;
	setp.gt.u32 	%p28, %r26, 1077088193;
	selp.f64 	%fd258, 0d3FF0000000000000, %fd257, %p28;
	copysign.f64 	%fd275, %fd21, %fd258;
	bra.uni 	$L__BB8_38;
$L__BB8_24:
	mul.f64 	%fd59, %fd11, %fd11;
	fma.rn.f64 	%fd60, %fd59, 0dBEF0BC46E2F5E964, 0d3F14359F420AFC3D;
	fma.rn.f64 	%fd61, %fd60, %fd59, 0dBF2DF9F0728C5D84;
	fma.rn.f64 	%fd62, %fd61, %fd59, 0d3F4337D1CEC4F033;
	fma.rn.f64 	%fd63, %fd62, %fd59, 0dBF57D6E9674335B3;
	fma.rn.f64 	%fd64, %fd63, %fd59, 0d3F6D6D000D7AAD3D;
	fma.rn.f64 	%fd65, %fd64, %fd59, 0dBF8226E1F3CF1EF5;
	fma.rn.f64 	%fd66, %fd65, %fd59, 0d3F9664F47EC0C8CF;
	fma.rn.f64 	%fd67, %fd66, %fd59, 0dBFABA1BA1B80AB40;
	fma.rn.f64 	%fd68, %fd67, %fd59, 0d3FC111111110FA4A;
	fma.rn.f64 	%fd69, %fd68, %fd59, 0dBFD5555555555550;
	fma.rn.f64 	%fd70, %fd69, %fd59, 0d0000000000000000;
	fma.rn.f64 	%fd273, %fd70, %fd11, %fd11;
$L__BB8_25:
	add.s64 	%rd26, %rd8, %rd23;
	st.global.f64 	[%rd26], %fd273;
$L__BB8_26:
	setp.ge.s32 	%p9, %r18, %r2;
	@%p9 bra 	$L__BB8_31;
	mul.wide.s32 	%rd27, %r18, 8;
	add.s64 	%rd28, %rd7, %rd27;
	ld.global.f64 	%fd16, [%rd28];
	{
	.reg .b32 %temp; 
	mov.b64 	{%temp, %r37}, %fd16;
	}
	and.b32  	%r20, %r37, 2147483647;
	{
	.reg .b32 %temp; 
	mov.b64 	{%r38, %temp}, %fd16;
	}
	mov.b64 	%fd17, {%r38, %r20};
	setp.ltu.f64 	%p10, %fd17, 0d3FE4F92224DD2F1A;
	@%p10 bra 	$L__BB8_29;
	add.f64 	%fd71, %fd17, %fd17;
	cvt.rn.f32.f64 	%f5, %fd71;
	mul.f32 	%f6, %f5, 0f3FB8AA3B;
	cvt.rni.f32.f32 	%f7, %f6;
	cvt.f64.f32 	%fd72, %f7;
	fma.rn.f64 	%fd73, %fd72, 0dBFE62E42FEFA39EF, %fd71;
	fma.rn.f64 	%fd74, %fd73, 0d3E5AE904A4741B81, 0d3E928A27F89B6999;
	fma.rn.f64 	%fd75, %fd74, %fd73, 0d3EC71DE715FF7E07;
	fma.rn.f64 	%fd76, %fd75, %fd73, 0d3EFA019A6B0AC45A;
	fma.rn.f64 	%fd77, %fd76, %fd73, 0d3F2A01A017EED94F;
	fma.rn.f64 	%fd78, %fd77, %fd73, 0d3F56C16C17F2A71B;
	fma.rn.f64 	%fd79, %fd78, %fd73, 0d3F811111111173C4;
	fma.rn.f64 	%fd80, %fd79, %fd73, 0d3FA555555555211A;
	fma.rn.f64 	%fd81, %fd80, %fd73, 0d3FC5555555555540;
	fma.rn.f64 	%fd82, %fd81, %fd73, 0d3FE0000000000005;
	mul.f64 	%fd83, %fd73, %fd82;
	fma.rn.f64 	%fd84, %fd83, %fd73, %fd73;
	ex2.approx.ftz.f32 	%f8, %f7;
	cvt.f64.f32 	%fd85, %f8;
	mov.f64 	%fd86, 0d3FF0000000000000;
	sub.f64 	%fd87, %fd86, %fd85;
	neg.f64 	%fd88, %fd84;
	fma.rn.f64 	%fd89, %fd88, %fd85, %fd87;
	mov.f64 	%fd90, 0d4000000000000000;
	sub.f64 	%fd91, %fd90, %fd89;
	rcp.approx.ftz.f64 	%fd92, %fd91;
	neg.f64 	%fd93, %fd91;
	fma.rn.f64 	%fd94, %fd93, %fd92, 0d3FF0000000000000;
	fma.rn.f64 	%fd95, %fd94, %fd94, %fd94;
	fma.rn.f64 	%fd96, %fd95, %fd92, %fd92;
	fma.rn.f64 	%fd97, %fd96, 0dC000000000000000, 0d3FF0000000000000;
	setp.gt.u32 	%p11, %r20, 1077088193;
	selp.f64 	%fd98, 0d3FF0000000000000, %fd97, %p11;
	copysign.f64 	%fd274, %fd16, %fd98;
	bra.uni 	$L__BB8_30;
$L__BB8_29:
	mul.f64 	%fd99, %fd16, %fd16;
	fma.rn.f64 	%fd100, %fd99, 0dBEF0BC46E2F5E964, 0d3F14359F420AFC3D;
	fma.rn.f64 	%fd101, %fd100, %fd99, 0dBF2DF9F0728C5D84;
	fma.rn.f64 	%fd102, %fd101, %fd99, 0d3F4337D1CEC4F033;
	fma.rn.f64 	%fd103, %fd102, %fd99, 0dBF57D6E9674335B3;
	fma.rn.f64 	%fd104, %fd103, %fd99, 0d3F6D6D000D7AAD3D;
	fma.rn.f64 	%fd105, %fd104, %fd99, 0dBF8226E1F3CF1EF5;
	fma.rn.f64 	%fd106, %fd105, %fd99, 0d3F9664F47EC0C8CF;
	fma.rn.f64 	%fd107, %fd106, %fd99, 0dBFABA1BA1B80AB40;
	fma.rn.f64 	%fd108, %fd107, %fd99, 0d3FC111111110FA4A;
	fma.rn.f64 	%fd109, %fd108, %fd99, 0dBFD5555555555550;
	fma.rn.f64 	%fd110, %fd109, %fd99, 0d0000000000000000;
	fma.rn.f64 	%fd274, %fd110, %fd16, %fd16;
$L__BB8_30:
	add.s64 	%rd30, %rd8, %rd27;
	st.global.f64 	[%rd30], %fd274;
$L__BB8_31:
	add.s32 	%r57, %r57, 2;
	add.s32 	%r56, %r56, 256;
	setp.eq.s32 	%p12, %r57, 0;
	@%p12 bra 	$L__BB8_32;
	bra.uni 	$L__BB8_7;
$L__BB8_32:
	and.b32  	%r59, %r1, -256;
$L__BB8_33:
	and.b32  	%r40, %r31, 1;
	setp.eq.b32 	%p13, %r40, 1;
	not.pred 	%p14, %p13;
	@%p14 bra 	$L__BB8_41;
	add.s32 	%r29, %r59, %r4;
	setp.ge.s32 	%p15, %r29, %r2;
	@%p15 bra 	$L__BB8_41;
	mul.wide.s32 	%rd31, %r29, 8;
	add.s64 	%rd32, %rd7, %rd31;
	ld.global.f64 	%fd26, [%rd32];
	{
	.reg .b32 %temp; 
	mov.b64 	{%temp, %r41}, %fd26;
	}
	and.b32  	%r30, %r41, 2147483647;
	{
	.reg .b32 %temp; 
	mov.b64 	{%r42, %temp}, %fd26;
	}
	mov.b64 	%fd27, {%r42, %r30};
	setp.ltu.f64 	%p16, %fd27, 0d3FE4F92224DD2F1A;
	@%p16 bra 	$L__BB8_39;
	add.f64 	%fd111, %fd27, %fd27;
	cvt.rn.f32.f64 	%f9, %fd111;
	mul.f32 	%f10, %f9, 0f3FB8AA3B;
	cvt.rni.f32.f32 	%f11, %f10;
	cvt.f64.f32 	%fd112, %f11;
	fma.rn.f64 	%fd113, %fd112, 0dBFE62E42FEFA39EF, %fd111;
	fma.rn.f64 	%fd114, %fd113, 0d3E5AE904A4741B81, 0d3E928A27F89B6999;
	fma.rn.f64 	%fd115, %fd114, %fd113, 0d3EC71DE715FF7E07;
	fma.rn.f64 	%fd116, %fd115, %fd113, 0d3EFA019A6B0AC45A;
	fma.rn.f64 	%fd117, %fd116, %fd113, 0d3F2A01A017EED94F;
	fma.rn.f64 	%fd118, %fd117, %fd113, 0d3F56C16C17F2A71B;
	fma.rn.f64 	%fd119, %fd118, %fd113, 0d3F811111111173C4;
	fma.rn.f64 	%fd120, %fd119, %fd113, 0d3FA555555555211A;
	fma.rn.f64 	%fd121, %fd120, %fd113, 0d3FC5555555555540;
	fma.rn.f64 	%fd122, %fd121, %fd113, 0d3FE0000000000005;
	mul.f64 	%fd123, %fd113, %fd122;
	fma.rn.f64 	%fd124, %fd123, %fd113, %fd113;
	ex2.approx.ftz.f32 	%f12, %f11;
	cvt.f64.f32 	%fd125, %f12;
	mov.f64 	%fd126, 0d3FF0000000000000;
	sub.f64 	%fd127, %fd126, %fd125;
	neg.f64 	%fd128, %fd124;
	fma.rn.f64 	%fd129, %fd128, %fd125, %fd127;
	mov.f64 	%fd130, 0d4000000000000000;
	sub.f64 	%fd131, %fd130, %fd129;
	rcp.approx.ftz.f64 	%fd132, %fd131;
	neg.f64 	%fd133, %fd131;
	fma.rn.f64 	%fd134, %fd133, %fd132, 0d3FF0000000000000;
	fma.rn.f64 	%fd135, %fd134, %fd134, %fd134;
	fma.rn.f64 	%fd136, %fd135, %fd132, %fd132;
	fma.rn.f64 	%fd137, %fd136, 0dC000000000000000, 0d3FF0000000000000;
	setp.gt.u32 	%p17, %r30, 1077088193;
	selp.f64 	%fd138, 0d3FF0000000000000, %fd137, %p17;
	copysign.f64 	%fd276, %fd26, %fd138;
	bra.uni 	$L__BB8_40;
$L__BB8_37:
	mul.f64 	%fd259, %fd21, %fd21;
	fma.rn.f64 	%fd260, %fd259, 0dBEF0BC46E2F5E964, 0d3F14359F420AFC3D;
	fma.rn.f64 	%fd261, %fd260, %fd259, 0dBF2DF9F0728C5D84;
	fma.rn.f64 	%fd262, %fd261, %fd259, 0d3F4337D1CEC4F033;
	fma.rn.f64 	%fd263, %fd262, %fd259, 0dBF57D6E9674335B3;
	fma.rn.f64 	%fd264, %fd263, %fd259, 0d3F6D6D000D7AAD3D;
	fma.rn.f64 	%fd265, %fd264, %fd259, 0dBF8226E1F3CF1EF5;
	fma.rn.f64 	%fd266, %fd265, %fd259, 0d3F9664F47EC0C8CF;
	fma.rn.f64 	%fd267, %fd266, %fd259, 0dBFABA1BA1B80AB40;
	fma.rn.f64 	%fd268, %fd267, %fd259, 0d3FC111111110FA4A;
	fma.rn.f64 	%fd269, %fd268, %fd259, 0dBFD5555555555550;
	fma.rn.f64 	%fd270, %fd269, %fd259, 0d0000000000000000;
	fma.rn.f64 	%fd275, %fd270, %fd21, %fd21;
$L__BB8_38:
	add.s64 	%rd40, %rd8, %rd37;
	st.global.f64 	[%rd40], %fd275;
	bra.uni 	$L__BB8_41;
$L__BB8_39:
	mul.f64 	%fd139, %fd26, %fd26;
	fma.rn.f64 	%fd140, %fd139, 0dBEF0BC46E2F5E964, 0d3F14359F420AFC3D;
	fma.rn.f64 	%fd141, %fd140, %fd139, 0dBF2DF9F0728C5D84;
	fma.rn.f64 	%fd142, %fd141, %fd139, 0d3F4337D1CEC4F033;
	fma.rn.f64 	%fd143, %fd142, %fd139, 0dBF57D6E9674335B3;
	fma.rn.f64 	%fd144, %fd143, %fd139, 0d3F6D6D000D7AAD3D;
	fma.rn.f64 	%fd145, %fd144, %fd139, 0dBF8226E1F3CF1EF5;
	fma.rn.f64 	%fd146, %fd145, %fd139, 0d3F9664F47EC0C8CF;
	fma.rn.f64 	%fd147, %fd146, %fd139, 0dBFABA1BA1B80AB40;
	fma.rn.f64 	%fd148, %fd147, %fd139, 0d3FC111111110FA4A;
	fma.rn.f64 	%fd149, %fd148, %fd139, 0dBFD5555555555550;
	fma.rn.f64 	%fd150, %fd149, %fd139, 0d0000000000000000;
	fma.rn.f64 	%fd276, %fd150, %fd26, %fd26;
$L__BB8_40:
	add.s64 	%rd34, %rd8, %rd31;
	st.global.f64 	[%rd34], %fd276;
$L__BB8_41:
	ret;

}
	// .globl	_ZN3cub18CUB_300001_SM_10006detail9transform16transform_kernelINS2_10policy_hubILb1EN4cuda3std3__45tupleIJN6thrust24THRUST_300001_SM_1000_NS6detail15normal_iteratorINSA_10device_ptrIdEEEEEEEE10policy1000Ei7SigmoidSF_JPdEEEvT0_iT1_T2_DpNS2_10kernel_argIT3_EE
.visible .entry _ZN3cub18CUB_300001_SM_10006detail9transform16transform_kernelINS2_10policy_hubILb1EN4cuda3std3__45tupleIJN6thrust24THRUST_300001_SM_1000_NS6detail15normal_iteratorINSA_10device_ptrIdEEEEEEEE10policy1000Ei7SigmoidSF_JPdEEEvT0_iT1_T2_DpNS2_10kernel_argIT3_EE(
	.param .u32 _ZN3cub18CUB_300001_SM_10006detail9transform16transform_kernelINS2_10policy_hubILb1EN4cuda3std3__45tupleIJN6thrust24THRUST_300001_SM_1000_NS6detail15normal_iteratorINSA_10device_ptrIdEEEEEEEE10policy1000Ei7SigmoidSF_JPdEEEvT0_iT1_T2_DpNS2_10kernel_argIT3_EE_param_0,
	.param .u32 _ZN3cub18CUB_300001_SM_10006detail9transform16transform_kernelINS2_10policy_hubILb1EN4cuda3std3__45tupleIJN6thrust24THRUST_300001_SM_1000_NS6detail15normal_iteratorINSA_10device_ptrIdEEEEEEEE10policy1000Ei7SigmoidSF_JPdEEEvT0_iT1_T2_DpNS2_10kernel_argIT3_EE_param_1,
	.param .align 1 .b8 _ZN3cub18CUB_300001_SM_10006detail9transform16transform_kernelINS2_10policy_hubILb1EN4cuda3std3__45tupleIJN6thrust24THRUST_300001_SM_1000_NS6detail15normal_iteratorINSA_10device_ptrIdEEEEEEEE10policy1000Ei7SigmoidSF_JPdEEEvT0_iT1_T2_DpNS2_10kernel_argIT3_EE_param_2[1],
	.param .align 8 .b8 _ZN3cub18CUB_300001_SM_10006detail9transform16transform_kernelINS2_10policy_hubILb1EN4cuda3std3__45tupleIJN6thrust24THRUST_300001_SM_1000_NS6detail15normal_iteratorINSA_10device_ptrIdEEEEEEEE10policy1000Ei7SigmoidSF_JPdEEEvT0_iT1_T2_DpNS2_10kernel_argIT3_EE_param_3[8],
	.param .align 8 .b8 _ZN3cub18CUB_300001_SM_10006detail9transform16transform_kernelINS2_10policy_hubILb1EN4cuda3std3__45tupleIJN6thrust24THRUST_300001_SM_1000_NS6detail15normal_iteratorINSA_10device_ptrIdEEEEEEEE10policy1000Ei7SigmoidSF_JPdEEEvT0_iT1_T2_DpNS2_10kernel_argIT3_EE_param_4[16]
)
.maxntid 128
{
	.reg .pred 	%p<35>;
	.reg .b32 	%r<135>;
	.reg .b32 	%f<13>;
	.reg .b64 	%rd<36>;
	.reg .b64 	%fd<175>;

	ld.param.u32 	%r46, [_ZN3cub18CUB_300001_SM_10006detail9transform16transform_kernelINS2_10policy_hubILb1EN4cuda3std3__45tupleIJN6thrust24THRUST_300001_SM_1000_NS6detail15normal_iteratorINSA_10device_ptrIdEEEEEEEE10policy1000Ei7SigmoidSF_JPdEEEvT0_iT1_T2_DpNS2_10kernel_argIT3_EE_param_0];
	ld.param.u64 	%rd10, [_ZN3cub18CUB_300001_SM_10006detail9transform16transform_kernelINS2_10policy_hubILb1EN4cuda3std3__45tupleIJN6thrust24THRUST_300001_SM_1000_NS6detail15normal_iteratorINSA_10device_ptrIdEEEEEEEE10policy1000Ei7SigmoidSF_JPdEEEvT0_iT1_T2_DpNS2_10kernel_argIT3_EE_param_4];
	ld.param.u64 	%rd11, [_ZN3cub18CUB_300001_SM_10006detail9transform16transform_kernelINS2_10policy_hubILb1EN4cuda3std3__45tupleIJN6thrust24THRUST_300001_SM_1000_NS6detail15normal_iteratorINSA_10device_ptrIdEEEEEEEE10policy1000Ei7SigmoidSF_JPdEEEvT0_iT1_T2_DpNS2_10kernel_argIT3_EE_param_3];
	ld.param.u32 	%r45, [_ZN3cub18CUB_300001_SM_10006detail9transform16transform_kernelINS2_10policy_hubILb1EN4cuda3std3__45tupleIJN6thrust24THRUST_300001_SM_1000_NS6detail15normal_iteratorINSA_10device_ptrIdEEEEEEEE10policy1000Ei7SigmoidSF_JPdEEEvT0_iT1_T2_DpNS2_10kernel_argIT3_EE_param_1];
	cvta.to.global.u64 	%rd1, %rd11;
	cvta.to.global.u64 	%rd2, %rd10;
	shl.b32 	%r1, %r45, 7;
	mov.u32 	%r47, %ctaid.x;
	mul.lo.s32 	%r2, %r1, %r47;
	sub.s32 	%r3, %r46, %r2;
	min.s32 	%r4, %r1, %r3;
	shl.b32 	%r5, %r4, 3;
	mov.u32 	%r6, %tid.x;
	shl.b32 	%r128, %r6, 7;
	setp.ge.s32 	%p1, %r128, %r5;
	@%p1 bra 	$L__BB9_3;
	mul.wide.u32 	%rd12, %r6, 128;
	add.s64 	%rd13, %rd2, %rd12;
	mul.wide.s32 	%rd14, %r2, 8;
	add.s64 	%rd35, %rd13, %rd14;
$L__BB9_2:
	.pragma "nounroll";
	// begin inline asm
	prefetch.global.L2 [%rd35];
	// end inline asm
	add.s32 	%r128, %r128, 16384;
	add.s64 	%rd35, %rd35, 16384;
	setp.lt.s32 	%p2, %r128, %r5;
	@%p2 bra 	$L__BB9_2;
$L__BB9_3:
	mul.wide.s32 	%rd16, %r2, 8;
	add.s64 	%rd6, %rd2, %rd16;
	add.s64 	%rd7, %rd1, %rd16;
	setp.gt.s32 	%p3, %r1, %r3;
	@%p3 bra 	$L__BB9_13;
	setp.lt.s32 	%p4, %r45, 1;
	@%p4 bra 	$L__BB9_41;
	setp.eq.s32 	%p5, %r45, 1;
	mov.b32 	%r134, 0;
	@%p5 bra 	$L__BB9_36;
	and.b32  	%r49, %r45, 2147483646;
	neg.s32 	%r130, %r49;
	mov.u32 	%r129, %r6;
$L__BB9_7:
	mul.wide.s32 	%rd17, %r129, 8;
	add.s64 	%rd8, %rd6, %rd17;
	ld.global.f64 	%fd1, [%rd8];
	neg.f64 	%fd31, %fd1;
	fma.rn.f64 	%fd32, %fd1, 0dBFF71547652B82FE, 0d4338000000000000;
	{
	.reg .b32 %temp; 
	mov.b64 	{%r14, %temp}, %fd32;
	}
	mov.f64 	%fd33, 0dC338000000000000;
	add.rn.f64 	%fd34, %fd32, %fd33;
	fma.rn.f64 	%fd35, %fd34, 0dBFE62E42FEFA39EF, %fd31;
	fma.rn.f64 	%fd36, %fd34, 0dBC7ABC9E3B39803F, %fd35;
	fma.rn.f64 	%fd37, %fd36, 0d3E5ADE1569CE2BDF, 0d3E928AF3FCA213EA;
	fma.rn.f64 	%fd38, %fd37, %fd36, 0d3EC71DEE62401315;
	fma.rn.f64 	%fd39, %fd38, %fd36, 0d3EFA01997C89EB71;
	fma.rn.f64 	%fd40, %fd39, %fd36, 0d3F2A01A014761F65;
	fma.rn.f64 	%fd41, %fd40, %fd36, 0d3F56C16C1852B7AF;
	fma.rn.f64 	%fd42, %fd41, %fd36, 0d3F81111111122322;
	fma.rn.f64 	%fd43, %fd42, %fd36, 0d3FA55555555502A1;
	fma.rn.f64 	%fd44, %fd43, %fd36, 0d3FC5555555555511;
	fma.rn.f64 	%fd45, %fd44, %fd36, 0d3FE000000000000B;
	fma.rn.f64 	%fd46, %fd45, %fd36, 0d3FF0000000000000;
	fma.rn.f64 	%fd47, %fd46, %fd36, 0d3FF0000000000000;
	{
	.reg .b32 %temp; 
	mov.b64 	{%r15, %temp}, %fd47;
	}
	{
	.reg .b32 %temp; 
	mov.b64 	{%temp, %r16}, %fd47;
	}
	shl.b32 	%r50, %r14, 20;
	add.s32 	%r51, %r50, %r16;
	mov.b64 	%fd169, {%r15, %r51};
	{
	.reg .b32 %temp; 
	mov.b64 	{%temp, %r52}, %fd31;
	}
	mov.b32 	%f7, %r52;
	abs.f32 	%f1, %f7;
	setp.lt.f32 	%p6, %f1, 0f4086232B;
	@%p6 bra 	$L__BB9_10;
	setp.gt.f64 	%p7, %fd1, 0d0000000000000000;
	mov.f64 	%fd48, 0d7FF0000000000000;
	sub.f64 	%fd49, %fd48, %fd1;
	selp.f64 	%fd169, 0d0000000000000000, %fd49, %p7;
	setp.geu.f32 	%p8, %f1, 0f40874800;
	@%p8 bra 	$L__BB9_10;
	shr.u32 	%r53, %r14, 31;
	add.s32 	%r54, %r14, %r53;
	shr.s32 	%r55, %r54, 1;
	shl.b32 	%r56, %r55, 20;
	add.s32 	%r57, %r16, %r56;
	mov.b64 	%fd50, {%r15, %r57};
	sub.s32 	%r58, %r14, %r55;
	shl.b32 	%r59, %r58, 20;
	add.s32 	%r60, %r59, 1072693248;
	mov.b32 	%r61, 0;
	mov.b64 	%fd51, {%r61, %r60};
	mul.f64 	%fd169, %fd51, %fd50;
$L__BB9_10:
	add.f64 	%fd52, %fd169, 0d3FF0000000000000;
	rcp.rn.f64 	%fd53, %fd52;
	add.s64 	%rd9, %rd7, %rd17;
	st.global.f64 	[%rd9], %fd53;
	ld.global.f64 	%fd6, [%rd8+1024];
	neg.f64 	%fd54, %fd6;
	fma.rn.f64 	%fd55, %fd6, 0dBFF71547652B82FE, 0d4338000000000000;
	{
	.reg .b32 %temp; 
	mov.b64 	{%r17, %temp}, %fd55;
	}
	mov.f64 	%fd56, 0dC338000000000000;
	add.rn.f64 	%fd57, %fd55, %fd56;
	fma.rn.f64 	%fd58, %fd57, 0dBFE62E42FEFA39EF, %fd54;
	fma.rn.f64 	%fd59, %fd57, 0dBC7ABC9E3B39803F, %fd58;
	fma.rn.f64 	%fd60, %fd59, 0d3E5ADE1569CE2BDF, 0d3E928AF3FCA213EA;
	fma.rn.f64 	%fd61, %fd60, %fd59, 0d3EC71DEE62401315;
	fma.rn.f64 	%fd62, %fd61, %fd59, 0d3EFA01997C89EB71;
	fma.rn.f64 	%fd63, %fd62, %fd59, 0d3F2A01A014761F65;
	fma.rn.f64 	%fd64, %fd63, %fd59, 0d3F56C16C1852B7AF;
	fma.rn.f64 	%fd65, %fd64, %fd59, 0d3F81111111122322;
	fma.rn.f64 	%fd66, %fd65, %fd59, 0d3FA55555555502A1;
	fma.rn.f64 	%fd67, %fd66, %fd59, 0d3FC5555555555511;
	fma.rn.f64 	%fd68, %fd67, %fd59, 0d3FE000000000000B;
	fma.rn.f64 	%fd69, %fd68, %fd59, 0d3FF0000000000000;
	fma.rn.f64 	%fd70, %fd69, %fd59, 0d3FF0000000000000;
	{
	.reg .b32 %temp; 
	mov.b64 	{%r18, %temp}, %fd70;
	}
	{
	.reg .b32 %temp; 
	mov.b64 	{%temp, %r19}, %fd70;
	}
	shl.b32 	%r62, %r17, 20;
	add.s32 	%r63, %r62, %r19;
	mov.b64 	%fd170, {%r18, %r63};
	{
	.reg .b32 %temp; 
	mov.b64 	{%temp, %r64}, %fd54;
	}
	mov.b32 	%f8, %r64;
	abs.f32 	%f2, %f8;
	setp.lt.f32 	%p9, %f2, 0f4086232B;
	@%p9 bra 	$L__BB9_34;
	setp.gt.f64 	%p10, %fd6, 0d0000000000000000;
	mov.f64 	%fd71, 0d7FF0000000000000;
	sub.f64 	%fd72, %fd71, %fd6;
	selp.f64 	%fd170, 0d0000000000000000, %fd72, %p10;
	setp.geu.f32 	%p11, %f2, 0f40874800;
	@%p11 bra 	$L__BB9_34;
	shr.u32 	%r65, %r17, 31;
	add.s32 	%r66, %r17, %r65;
	shr.s32 	%r67, %r66, 1;
	shl.b32 	%r68, %r67, 20;
	add.s32 	%r69, %r19, %r68;
	mov.b64 	%fd73, {%r18, %r69};
	sub.s32 	%r70, %r17, %r67;
	shl.b32 	%r71, %r70, 20;
	add.s32 	%r72, %r71, 1072693248;
	mov.b32 	%r73, 0;
	mov.b64 	%fd74, {%r73, %r72};
	mul.f64 	%fd170, %fd74, %fd73;
	bra.uni 	$L__BB9_34;
$L__BB9_13:
	setp.lt.s32 	%p18, %r45, 1;
	@%p18 bra 	$L__BB9_41;
	setp.eq.s32 	%p19, %r45, 1;
	mov.b32 	%r133, 0;
	@%p19 bra 	$L__BB9_28;
	and.b32  	%r89, %r45, 2147483646;
	neg.s32 	%r132, %r89;
	mov.u32 	%r131, %r6;
$L__BB9_16:
	add.s32 	%r24, %r131, 128;
	setp.ge.s32 	%p20, %r131, %r4;
	@%p20 bra 	$L__BB9_21;
	mul.wide.s32 	%rd23, %r131, 8;
	add.s64 	%rd24, %rd6, %rd23;
	ld.global.f64 	%fd11, [%rd24];
	neg.f64 	%fd100, %fd11;
	fma.rn.f64 	%fd101, %fd11, 0dBFF71547652B82FE, 0d4338000000000000;
	{
	.reg .b32 %temp; 
	mov.b64 	{%r25, %temp}, %fd101;
	}
	mov.f64 	%fd102, 0dC338000000000000;
	add.rn.f64 	%fd103, %fd101, %fd102;
	fma.rn.f64 	%fd104, %fd103, 0dBFE62E42FEFA39EF, %fd100;
	fma.rn.f64 	%fd105, %fd103, 0dBC7ABC9E3B39803F, %fd104;
	fma.rn.f64 	%fd106, %fd105, 0d3E5ADE1569CE2BDF, 0d3E928AF3FCA213EA;
	fma.rn.f64 	%fd107, %fd106, %fd105, 0d3EC71DEE62401315;
	fma.rn.f64 	%fd108, %fd107, %fd105, 0d3EFA01997C89EB71;
	fma.rn.f64 	%fd109, %fd108, %fd105, 0d3F2A01A014761F65;
	fma.rn.f64 	%fd110, %fd109, %fd105, 0d3F56C16C1852B7AF;
	fma.rn.f64 	%fd111, %fd110, %fd105, 0d3F81111111122322;
	fma.rn.f64 	%fd112, %fd111, %fd105, 0d3FA55555555502A1;
	fma.rn.f64 	%fd113, %fd112, %fd105, 0d3FC5555555555511;
	fma.rn.f64 	%fd114, %fd113, %fd105, 0d3FE000000000000B;
	fma.rn.f64 	%fd115, %fd114, %fd105, 0d3FF0000000000000;
	fma.rn.f64 	%fd116, %fd115, %fd105, 0d3FF0000000000000;
	{
	.reg .b32 %temp; 
	mov.b64 	{%r26, %temp}, %fd116;
	}
	{
	.reg .b32 %temp; 
	mov.b64 	{%temp, %r27}, %fd116;
	}
	shl.b32 	%r90, %r25, 20;
	add.s32 	%r91, %r90, %r27;
	mov.b64 	%fd171, {%r26, %r91};
	{
	.reg .b32 %temp; 
	mov.b64 	{%temp, %r92}, %fd100;
	}
	mov.b32 	%f10, %r92;
	abs.f32 	%f3, %f10;
	setp.lt.f32 	%p21, %f3, 0f4086232B;
	@%p21 bra 	$L__BB9_20;
	setp.gt.f64 	%p22, %fd11, 0d0000000000000000;
	mov.f64 	%fd117, 0d7FF0000000000000;
	sub.f64 	%fd118, %fd117, %fd11;
	selp.f64 	%fd171, 0d0000000000000000, %fd118, %p22;
	setp.geu.f32 	%p23, %f3, 0f40874800;
	@%p23 bra 	$L__BB9_20;
	shr.u32 	%r93, %r25, 31;
	add.s32 	%r94, %r25, %r93;
	shr.s32 	%r95, %r94, 1;
	shl.b32 	%r96, %r95, 20;
	add.s32 	%r97, %r27, %r96;
	mov.b64 	%fd119, {%r26, %r97};
	sub.s32 	%r98, %r25, %r95;
	shl.b32 	%r99, %r98, 20;
	add.s32 	%r100, %r99, 1072693248;
	mov.b32 	%r101, 0;
	mov.b64 	%fd120, {%r101, %r100};
	mul.f64 	%fd171, %fd120, %fd119;
$L__BB9_20:
	add.f64 	%fd121, %fd171, 0d3FF0000000000000;
	rcp.rn.f64 	%fd122, %fd121;
	add.s64 	%rd26, %rd7, %rd23;
	st.global.f64 	[%rd26], %fd122;
$L__BB9_21:
	setp.ge.s32 	%p24, %r24, %r4;
	@%p24 bra 	$L__BB9_26;
	mul.wide.s32 	%rd27, %r24, 8;
	add.s64 	%rd28, %rd6, %rd27;
	ld.global.f64 	%fd16, [%rd28];
	neg.f64 	%fd123, %fd16;
	fma.rn.f64 	%fd124, %fd16, 0dBFF71547652B82FE, 0d4338000000000000;
	{
	.reg .b32 %temp; 
	mov.b64 	{%r28, %temp}, %fd124;
	}
	mov.f64 	%fd125, 0dC338000000000000;
	add.rn.f64 	%fd126, %fd124, %fd125;
	fma.rn.f64 	%fd127, %fd126, 0dBFE62E42FEFA39EF, %fd123;
	fma.rn.f64 	%fd128, %fd126, 0dBC7ABC9E3B39803F, %fd127;
	fma.rn.f64 	%fd129, %fd128, 0d3E5ADE1569CE2BDF, 0d3E928AF3FCA213EA;
	fma.rn.f64 	%fd130, %fd129, %fd128, 0d3EC71DEE62401315;
	fma.rn.f64 	%fd131, %fd130, %fd128, 0d3EFA01997C89EB71;
	fma.rn.f64 	%fd132, %fd131, %fd128, 0d3F2A01A014761F65;
	fma.rn.f64 	%fd133, %fd132, %fd128, 0d3F56C16C1852B7AF;
	fma.rn.f64 	%fd134, %fd133, %fd128, 0d3F81111111122322;
	fma.rn.f64 	%fd135, %fd134, %fd128, 0d3FA55555555502A1;
	fma.rn.f64 	%fd136, %fd135, %fd128, 0d3FC5555555555511;
	fma.rn.f64 	%fd137, %fd136, %fd128, 0d3FE000000000000B;
	fma.rn.f64 	%fd138, %fd137, %fd128, 0d3FF0000000000000;
	fma.rn.f64 	%fd139, %fd138, %fd128, 0d3FF0000000000000;
	{
	.reg .b32 %temp; 
	mov.b64 	{%r29, %temp}, %fd139;
	}
	{
	.reg .b32 %temp; 
	mov.b64 	{%temp, %r30}, %fd139;
	}
	shl.b32 	%r102, %r28, 20;
	add.s32 	%r103, %r102, %r30;
	mov.b64 	%fd172, {%r29, %r103};
	{
	.reg .b32 %temp; 
	mov.b64 	{%temp, %r104}, %fd123;
	}
	mov.b32 	%f11, %r104;
	abs.f32 	%f4, %f11;
	setp.lt.f32 	%p25, %f4, 0f4086232B;
	@%p25 bra 	$L__BB9_25;
	setp.gt.f64 	%p26, %fd16, 0d0000000000000000;
	mov.f64 	%fd140, 0d7FF0000000000000;
	sub.f64 	%fd141, %fd140, %fd16;
	selp.f64 	%fd172, 0d0000000000000000, %fd141, %p26;
	setp.geu.f32 	%p27, %f4, 0f40874800;
	@%p27 bra 	$L__BB9_25;
	shr.u32 	%r105, %r28, 31;
	add.s32 	%r106, %r28, %r105;
	shr.s32 	%r107, %r106, 1;
	shl.b32 	%r108, %r107, 20;
	add.s32 	%r109, %r30, %r108;
	mov.b64 	%fd142, {%r29, %r109};
	sub.s32 	%r110, %r28, %r107;
	shl.b32 	%r111, %r110, 20;
	add.s32 	%r112, %r111, 1072693248;
	mov.b32 	%r113, 0;
	mov.b64 	%fd143, {%r113, %r112};
	mul.f64 	%fd172, %fd143, %fd142;
$L__BB9_25:
	add.f64 	%fd144, %fd172, 0d3FF0000000000000;
	rcp.rn.f64 	%fd145, %fd144;
	add.s64 	%rd30, %rd7, %rd27;
	st.global.f64 	[%rd30], %fd145;
$L__BB9_26:
	add.s32 	%r132, %r132, 2;
	add.s32 	%r131, %r131, 256;
	setp.ne.s32 	%p28, %r132, 0;
	@%p28 bra 	$L__BB9_16;
	and.b32  	%r133, %r1, -256;
$L__BB9_28:
	and.b32  	%r115, %r45, 1;
	setp.eq.b32 	%p29, %r115, 1;
	not.pred 	%p30, %p29;
	@%p30 bra 	$L__BB9_41;
	add.s32 	%r35, %r133, %r6;
	setp.ge.s32 	%p31, %r35, %r4;
	@%p31 bra 	$L__BB9_41;
	mul.wide.s32 	%rd31, %r35, 8;
	add.s64 	%rd32, %rd6, %rd31;
	ld.global.f64 	%fd21, [%rd32];
	neg.f64 	%fd146, %fd21;
	fma.rn.f64 	%fd147, %fd21, 0dBFF71547652B82FE, 0d4338000000000000;
	{
	.reg .b32 %temp; 
	mov.b64 	{%r36, %temp}, %fd147;
	}
	mov.f64 	%fd148, 0dC338000000000000;
	add.rn.f64 	%fd149, %fd147, %fd148;
	fma.rn.f64 	%fd150, %fd149, 0dBFE62E42FEFA39EF, %fd146;
	fma.rn.f64 	%fd151, %fd149, 0dBC7ABC9E3B39803F, %fd150;
	fma.rn.f64 	%fd152, %fd151, 0d3E5ADE1569CE2BDF, 0d3E928AF3FCA213EA;
	fma.rn.f64 	%fd153, %fd152, %fd151, 0d3EC71DEE62401315;
	fma.rn.f64 	%fd154, %fd153, %fd151, 0d3EFA01997C89EB71;
	fma.rn.f64 	%fd155, %fd154, %fd151, 0d3F2A01A014761F65;
	fma.rn.f64 	%fd156, %fd155, %fd151, 0d3F56C16C1852B7AF;
	fma.rn.f64 	%fd157, %fd156, %fd151, 0d3F81111111122322;
	fma.rn.f64 	%fd158, %fd157, %fd151, 0d3FA55555555502A1;
	fma.rn.f64 	%fd159, %fd158, %fd151, 0d3FC5555555555511;
	fma.rn.f64 	%fd160, %fd159, %fd151, 0d3FE000000000000B;
	fma.rn.f64 	%fd161, %fd160, %fd151, 0d3FF0000000000000;
	fma.rn.f64 	%fd162, %fd161, %fd151, 0d3FF0000000000000;
	{
	.reg .b32 %temp; 
	mov.b64 	{%r37, %temp}, %fd162;
	}
	{
	.reg .b32 %temp; 
	mov.b64 	{%temp, %r38}, %fd162;
	}
	shl.b32 	%r116, %r36, 20;
	add.s32 	%r117, %r116, %r38;
	mov.b64 	%fd173, {%r37, %r117};
	{
	.reg .b32 %temp; 
	mov.b64 	{%temp, %r118}, %fd146;
	}
	mov.b32 	%f12, %r118;
	abs.f32 	%f5, %f12;
	setp.lt.f32 	%p32, %f5, 0f4086232B;
	@%p32 bra 	$L__BB9_33;
	setp.gt.f64 	%p33, %fd21, 0d0000000000000000;
	mov.f64 	%fd163, 0d7FF0000000000000;
	sub.f64 	%fd164, %fd163, %fd21;
	selp.f64 	%fd173, 0d0000000000000000, %fd164, %p33;
	setp.geu.f32 	%p34, %f5, 0f40874800;
	@%p34 bra 	$L__BB9_33;
	shr.u32 	%r119, %r36, 31;
	add.s32 	%r120, %r36, %r119;
	shr.s32 	%r121, %r120, 1;
	shl.b32 	%r122, %r121, 20;
	add.s32 	%r123, %r38, %r122;
	mov.b64 	%fd165, {%r37, %r123};
	sub.s32 	%r124, %r36, %r121;
	shl.b32 	%r125, %r124, 20;
	add.s32 	%r126, %r125, 1072693248;
	mov.b32 	%r127, 0;
	mov.b64 	%fd166, {%r127, %r126};
	mul.f64 	%fd173, %fd166, %fd165;
$L__BB9_33:
	add.f64 	%fd167, %fd173, 0d3FF0000000000000;
	rcp.rn.f64 	%fd168, %fd167;
	add.s64 	%rd34, %rd7, %rd31;
	st.global.f64 	[%rd34], %fd168;
	bra.uni 	$L__BB9_41;
$L__BB9_34:
	add.f64 	%fd75, %fd170, 0d3FF0000000000000;
	rcp.rn.f64 	%fd76, %fd75;
	st.global.f64 	[%rd9+1024], %fd76;
	add.s32 	%r130, %r130, 2;
	add.s32 	%r129, %r129, 256;
	setp.eq.s32 	%p12, %r130, 0;
	@%p12 bra 	$L__BB9_35;
	bra.uni 	$L__BB9_7;
$L__BB9_35:
	and.b32  	%r134, %r1, -256;
$L__BB9_36:
	and.b32  	%r75, %r45, 1;
	setp.eq.b32 	%p13, %r75, 1;
	not.pred 	%p14, %p13;
	@%p14 bra 	$L__BB9_41;
	add.s32 	%r41, %r134, %r6;
	mul.wide.s32 	%rd19, %r41, 8;
	add.s64 	%rd20, %rd6, %rd19;
	ld.global.f64 	%fd26, [%rd20];
	neg.f64 	%fd77, %fd26;
	fma.rn.f64 	%fd78, %fd26, 0dBFF71547652B82FE, 0d4338000000000000;
	{
	.reg .b32 %temp; 
	mov.b64 	{%r42, %temp}, %fd78;
	}
	mov.f64 	%fd79, 0dC338000000000000;
	add.rn.f64 	%fd80, %fd78, %fd79;
	fma.rn.f64 	%fd81, %fd80, 0dBFE62E42FEFA39EF, %fd77;
	fma.rn.f64 	%fd82, %fd80, 0dBC7ABC9E3B39803F, %fd81;
	fma.rn.f64 	%fd83, %fd82, 0d3E5ADE1569CE2BDF, 0d3E928AF3FCA213EA;
	fma.rn.f64 	%fd84, %fd83, %fd82, 0d3EC71DEE62401315;
	fma.rn.f64 	%fd85, %fd84, %fd82, 0d3EFA01997C89EB71;
	fma.rn.f64 	%fd86, %fd85, %fd82, 0d3F2A01A014761F65;
	fma.rn.f64 	%fd87, %fd86, %fd82, 0d3F56C16C1852B7AF;
	fma.rn.f64 	%fd88, %fd87, %fd82, 0d3F81111111122322;
	fma.rn.f64 	%fd89, %fd88, %fd82, 0d3FA55555555502A1;
	fma.rn.f64 	%fd90, %fd89, %fd82, 0d3FC5555555555511;
	fma.rn.f64 	%fd91, %fd90, %fd82, 0d3FE000000000000B;
	fma.rn.f64 	%fd92, %fd91, %fd82, 0d3FF0000000000000;
	fma.rn.f64 	%fd93, %fd92, %fd82, 0d3FF0000000000000;
	{
	.reg .b32 %temp; 
	mov.b64 	{%r43, %temp}, %fd93;
	}
	{
	.reg .b32 %temp; 
	mov.b64 	{%temp, %r44}, %fd93;
	}
	shl.b32 	%r76, %r42, 20;
	add.s32 	%r77, %r76, %r44;
	mov.b64 	%fd174, {%r43, %r77};
	{
	.reg .b32 %temp; 
	mov.b64 	{%temp, %r78}, %fd77;
	}
	mov.b32 	%f9, %r78;
	abs.f32 	%f6, %f9;
	setp.lt.f32 	%p15, %f6, 0f4086232B;
	@%p15 bra 	$L__BB9_40;
	setp.gt.f64 	%p16, %fd26, 0d0000000000000000;
	mov.f64 	%fd94, 0d7FF0000000000000;
	sub.f64 	%fd95, %fd94, %fd26;
	selp.f64 	%fd174, 0d0000000000000000, %fd95, %p16;
	setp.geu.f32 	%p17, %f6, 0f40874800;
	@%p17 bra 	$L__BB9_40;
	shr.u32 	%r79, %r42, 31;
	add.s32 	%r80, %r42, %r79;
	shr.s32 	%r81, %r80, 1;
	shl.b32 	%r82, %r81, 20;
	add.s32 	%r83, %r44, %r82;
	mov.b64 	%fd96, {%r43, %r83};
	sub.s32 	%r84, %r42, %r81;
	shl.b32 	%r85, %r84, 20;
	add.s32 	%r86, %r85, 1072693248;
	mov.b32 	%r87, 0;
	mov.b64 	%fd97, {%r87, %r86};
	mul.f64 	%fd174, %fd97, %fd96;
$L__BB9_40:
	add.f64 	%fd98, %fd174, 0d3FF0000000000000;
	rcp.rn.f64 	%fd99, %fd98;
	add.s64 	%rd22, %rd7, %rd19;
	st.global.f64 	[%rd22], %fd99;
$L__BB9_41:
	ret;

}
	// .globl	_ZN3cub18CUB_300001_SM_10006detail9transform16transform_kernelINS2_10policy_hubILb1EN4cuda3std3__45tupleIJN6thrust24THRUST_300001_SM_1000_NS6detail15normal_iteratorINSA_10device_ptrIdEEEEEEEE10policy1000El7SigmoidSF_JPdEEEvT0_iT1_T2_DpNS2_10kernel_argIT3_EE
.visible .entry _ZN3cub18CUB_300001_SM_10006detail9transform16transform_kernelINS2_10policy_hubILb1EN4cuda3std3__45tupleIJN6thrust24THRUST_300001_SM_1000_NS6detail15normal_iteratorINSA_10device_ptrIdEEEEEEEE10policy1000El7SigmoidSF_JPdEEEvT0_iT1_T2_DpNS2_10kernel_argIT3_EE(
	.param .u64 _ZN3cub18CUB_300001_SM_10006detail9transform16transform_kernelINS2_10policy_hubILb1EN4cuda3std3__45tupleIJN6thrust24THRUST_300001_SM_1000_NS6detail15normal_iteratorINSA_10device_ptrIdEEEEEEEE10policy1000El7SigmoidSF_JPdEEEvT0_iT1_T2_DpNS2_10kernel_argIT3_EE_param_0,
	.param .u32 _ZN3cub18CUB_300001_SM_10006detail9transform16transform_kernelINS2_10policy_hubILb1EN4cuda3std3__45tupleIJN6thrust24THRUST_300001_SM_1000_NS6detail15normal_iteratorINSA_10device_ptrIdEEEEEEEE10policy1000El7SigmoidSF_JPdEEEvT0_iT1_T2_DpNS2_10kernel_argIT3_EE_param_1,
	.param .align 1 .b8 _ZN3cub18CUB_300001_SM_10006detail9transform16transform_kernelINS2_10policy_hubILb1EN4cuda3std3__45tupleIJN6thrust24THRUST_300001_SM_1000_NS6detail15normal_iteratorINSA_10device_ptrIdEEEEEEEE10policy1000El7SigmoidSF_JPdEEEvT0_iT1_T2_DpNS2_10kernel_argIT3_EE_param_2[1],
	.param .align 8 .b8 _ZN3cub18CUB_300001_SM_10006detail9transform16transform_kernelINS2_10policy_hubILb1EN4cuda3std3__45tupleIJN6thrust24THRUST_300001_SM_1000_NS6detail15normal_iteratorINSA_10device_ptrIdEEEEEEEE10policy1000El7SigmoidSF_JPdEEEvT0_iT1_T2_DpNS2_10kernel_argIT3_EE_param_3[8],
	.param .align 8 .b8 _ZN3cub18CUB_300001_SM_10006detail9transform16transform_kernelINS2_10policy_hubILb1EN4cuda3std3__45tupleIJN6thrust24THRUST_300001_SM_1000_NS6detail15normal_iteratorINSA_10device_ptrIdEEEEEEEE10policy1000El7SigmoidSF_JPdEEEvT0_iT1_T2_DpNS2_10kernel_argIT3_EE_param_4[16]
)
.maxntid 128
{
	.reg .pred 	%p<35>;
	.reg .b32 	%r<132>;
	.reg .b32 	%f<13>;
	.reg .b64 	%rd<42>;
	.reg .b64 	%fd<175>;

	ld.param.u64 	%rd11, [_ZN3cub18CUB_300001_SM_10006detail9transform16transform_kernelINS2_10policy_hubILb1EN4cuda3std3__45tupleIJN6thrust24THRUST_300001_SM_1000_NS6detail15normal_iteratorINSA_10device_ptrIdEEEEEEEE10policy1000El7SigmoidSF_JPdEEEvT0_iT1_T2_DpNS2_10kernel_argIT3_EE_param_0];
	ld.param.u64 	%rd12, [_ZN3cub18CUB_300001_SM_10006detail9transform16transform_kernelINS2_10policy_hubILb1EN4cuda3std3__45tupleIJN6thrust24THRUST_300001_SM_1000_NS6detail15normal_iteratorINSA_10device_ptrIdEEEEEEEE10policy1000El7SigmoidSF_JPdEEEvT0_iT1_T2_DpNS2_10kernel_argIT3_EE_param_4];
	ld.param.u64 	%rd13, [_ZN3cub18CUB_300001_SM_10006detail9transform16transform_kernelINS2_10policy_hubILb1EN4cuda3std3__45tupleIJN6thrust24THRUST_300001_SM_1000_NS6detail15normal_iteratorINSA_10device_ptrIdEEEEEEEE10policy1000El7SigmoidSF_JPdEEEvT0_iT1_T2_DpNS2_10kernel_argIT3_EE_param_3];
	ld.param.u32 	%r43, [_ZN3cub18CUB_300001_SM_10006detail9transform16transform_kernelINS2_10policy_hubILb1EN4cuda3std3__45tupleIJN6thrust24THRUST_300001_SM_1000_NS6detail15normal_iteratorINSA_10device_ptrIdEEEEEEEE10policy1000El7SigmoidSF_JPdEEEvT0_iT1_T2_DpNS2_10kernel_argIT3_EE_param_1];
	cvta.to.global.u64 	%rd1, %rd13;
	cvta.to.global.u64 	%rd2, %rd12;
	shl.b32 	%r1, %r43, 7;
	mov.u32 	%r44, %ctaid.x;
	cvt.u64.u32 	%rd14, %r44;
	cvt.s64.s32 	%rd15, %r1;
	mul.lo.s64 	%rd3, %rd15, %rd14;
	sub.s64 	%rd16, %rd11, %rd3;
	min.s64 	%rd17, %rd16, %rd15;
	cvt.u32.u64 	%r2, %rd17;
	shl.b32 	%r3, %r2, 3;
	mov.u32 	%r4, %tid.x;
	shl.b32 	%r125, %r4, 7;
	setp.ge.s32 	%p1, %r125, %r3;
	@%p1 bra 	$L__BB10_3;
	shl.b64 	%rd18, %rd3, 3;
	add.s64 	%rd19, %rd2, %rd18;
	mul.wide.u32 	%rd20, %r4, 128;
	add.s64 	%rd41, %rd19, %rd20;
$L__BB10_2:
	.pragma "nounroll";
	// begin inline asm
	prefetch.global.L2 [%rd41];
	// end inline asm
	add.s32 	%r125, %r125, 16384;
	add.s64 	%rd41, %rd41, 16384;
	setp.lt.s32 	%p2, %r125, %r3;
	@%p2 bra 	$L__BB10_2;
$L__BB10_3:
	shl.b64 	%rd22, %rd3, 3;
	add.s64 	%rd7, %rd2, %rd22;
	add.s64 	%rd8, %rd1, %rd22;
	setp.eq.s32 	%p3, %r1, %r2;
	@%p3 bra 	$L__BB10_17;
	setp.lt.s32 	%p4, %r43, 1;
	@%p4 bra 	$L__BB10_41;
	setp.eq.s32 	%p5, %r43, 1;
	mov.b32 	%r131, 0;
	@%p5 bra 	$L__BB10_35;
	and.b32  	%r46, %r43, 2147483646;
	neg.s32 	%r129, %r46;
	mov.u32 	%r128, %r4;
$L__BB10_7:
	add.s32 	%r22, %r128, 128;
	setp.ge.s32 	%p6, %r128, %r2;
	@%p6 bra 	$L__BB10_12;
	mul.wide.s32 	%rd23, %r128, 8;
	add.s64 	%rd24, %rd7, %rd23;
	ld.global.f64 	%fd11, [%rd24];
	neg.f64 	%fd31, %fd11;
	fma.rn.f64 	%fd32, %fd11, 0dBFF71547652B82FE, 0d4338000000000000;
	{
	.reg .b32 %temp; 
	mov.b64 	{%r23, %temp}, %fd32;
	}
	mov.f64 	%fd33, 0dC338000000000000;
	add.rn.f64 	%fd34, %fd32, %fd33;
	fma.rn.f64 	%fd35, %fd34, 0dBFE62E42FEFA39EF, %fd31;
	fma.rn.f64 	%fd36, %fd34, 0dBC7ABC9E3B39803F, %fd35;
	fma.rn.f64 	%fd37, %fd36, 0d3E5ADE1569CE2BDF, 0d3E928AF3FCA213EA;
	fma.rn.f64 	%fd38, %fd37, %fd36, 0d3EC71DEE62401315;
	fma.rn.f64 	%fd39, %fd38, %fd36, 0d3EFA01997C89EB71;
	fma.rn.f64 	%fd40, %fd39, %fd36, 0d3F2A01A014761F65;
	fma.rn.f64 	%fd41, %fd40, %fd36, 0d3F56C16C1852B7AF;
	fma.rn.f64 	%fd42, %fd41, %fd36, 0d3F81111111122322;
	fma.rn.f64 	%fd43, %fd42, %fd36, 0d3FA55555555502A1;
	fma.rn.f64 	%fd44, %fd43, %fd36, 0d3FC5555555555511;
	fma.rn.f64 	%fd45, %fd44, %fd36, 0d3FE000000000000B;
	fma.rn.f64 	%fd46, %fd45, %fd36, 0d3FF0000000000000;
	fma.rn.f64 	%fd47, %fd46, %fd36, 0d3FF0000000000000;
	{
	.reg .b32 %temp; 
	mov.b64 	{%r24, %temp}, %fd47;
	}
	{
	.reg .b32 %temp; 
	mov.b64 	{%temp, %r25}, %fd47;
	}
	shl.b32 	%r47, %r23, 20;
	add.s32 	%r48, %r47, %r25;
	mov.b64 	%fd171, {%r24, %r48};
	{
	.reg .b32 %temp; 
	mov.b64 	{%temp, %r49}, %fd31;
	}
	mov.b32 	%f7, %r49;
	abs.f32 	%f3, %f7;
	setp.lt.f32 	%p7, %f3, 0f4086232B;
	@%p7 bra 	$L__BB10_11;
	setp.gt.f64 	%p8, %fd11, 0d0000000000000000;
	mov.f64 	%fd48, 0d7FF0000000000000;
	sub.f64 	%fd49, %fd48, %fd11;
	selp.f64 	%fd171, 0d0000000000000000, %fd49, %p8;
	setp.geu.f32 	%p9, %f3, 0f40874800;
	@%p9 bra 	$L__BB10_11;
	shr.u32 	%r50, %r23, 31;
	add.s32 	%r51, %r23, %r50;
	shr.s32 	%r52, %r51, 1;
	shl.b32 	%r53, %r52, 20;
	add.s32 	%r54, %r25, %r53;
	mov.b64 	%fd50, {%r24, %r54};
	sub.s32 	%r55, %r23, %r52;
	shl.b32 	%r56, %r55, 20;
	add.s32 	%r57, %r56, 1072693248;
	mov.b32 	%r58, 0;
	mov.b64 	%fd51, {%r58, %r57};
	mul.f64 	%fd171, %fd51, %fd50;
$L__BB10_11:
	add.f64 	%fd52, %fd171, 0d3FF0000000000000;
	rcp.rn.f64 	%fd53, %fd52;
	add.s64 	%rd26, %rd8, %rd23;
	st.global.f64 	[%rd26], %fd53;
$L__BB10_12:
	setp.ge.s32 	%p10, %r22, %r2;
	@%p10 bra 	$L__BB10_33;
	mul.wide.s32 	%rd27, %r22, 8;
	add.s64 	%rd28, %rd7, %rd27;
	ld.global.f64 	%fd16, [%rd28];
	neg.f64 	%fd54, %fd16;
	fma.rn.f64 	%fd55, %fd16, 0dBFF71547652B82FE, 0d4338000000000000;
	{
	.reg .b32 %temp; 
	mov.b64 	{%r26, %temp}, %fd55;
	}
	mov.f64 	%fd56, 0dC338000000000000;
	add.rn.f64 	%fd57, %fd55, %fd56;
	fma.rn.f64 	%fd58, %fd57, 0dBFE62E42FEFA39EF, %fd54;
	fma.rn.f64 	%fd59, %fd57, 0dBC7ABC9E3B39803F, %fd58;
	fma.rn.f64 	%fd60, %fd59, 0d3E5ADE1569CE2BDF, 0d3E928AF3FCA213EA;
	fma.rn.f64 	%fd61, %fd60, %fd59, 0d3EC71DEE62401315;
	fma.rn.f64 	%fd62, %fd61, %fd59, 0d3EFA01997C89EB71;
	fma.rn.f64 	%fd63, %fd62, %fd59, 0d3F2A01A014761F65;
	fma.rn.f64 	%fd64, %fd63, %fd59, 0d3F56C16C1852B7AF;
	fma.rn.f64 	%fd65, %fd64, %fd59, 0d3F81111111122322;
	fma.rn.f64 	%fd66, %fd65, %fd59, 0d3FA55555555502A1;
	fma.rn.f64 	%fd67, %fd66, %fd59, 0d3FC5555555555511;
	fma.rn.f64 	%fd68, %fd67, %fd59, 0d3FE000000000000B;
	fma.rn.f64 	%fd69, %fd68, %fd59, 0d3FF0000000000000;
	fma.rn.f64 	%fd70, %fd69, %fd59, 0d3FF0000000000000;
	{
	.reg .b32 %temp; 
	mov.b64 	{%r27, %temp}, %fd70;
	}
	{
	.reg .b32 %temp; 
	mov.b64 	{%temp, %r28}, %fd70;
	}
	shl.b32 	%r59, %r26, 20;
	add.s32 	%r60, %r59, %r28;
	mov.b64 	%fd172, {%r27, %r60};
	{
	.reg .b32 %temp; 
	mov.b64 	{%temp, %r61}, %fd54;
	}
	mov.b32 	%f8, %r61;
	abs.f32 	%f4, %f8;
	setp.lt.f32 	%p11, %f4, 0f4086232B;
	@%p11 bra 	$L__BB10_16;
	setp.gt.f64 	%p12, %fd16, 0d0000000000000000;
	mov.f64 	%fd71, 0d7FF0000000000000;
	sub.f64 	%fd72, %fd71, %fd16;
	selp.f64 	%fd172, 0d0000000000000000, %fd72, %p12;
	setp.geu.f32 	%p13, %f4, 0f40874800;
	@%p13 bra 	$L__BB10_16;
	shr.u32 	%r62, %r26, 31;
	add.s32 	%r63, %r26, %r62;
	shr.s32 	%r64, %r63, 1;
	shl.b32 	%r65, %r64, 20;
	add.s32 	%r66, %r28, %r65;
	mov.b64 	%fd73, {%r27, %r66};
	sub.s32 	%r67, %r26, %r64;
	shl.b32 	%r68, %r67, 20;
	add.s32 	%r69, %r68, 1072693248;
	mov.b32 	%r70, 0;
	mov.b64 	%fd74, {%r70, %r69};
	mul.f64 	%fd172, %fd74, %fd73;
$L__BB10_16:
	add.f64 	%fd75, %fd172, 0d3FF0000000000000;
	rcp.rn.f64 	%fd76, %fd75;
	add.s64 	%rd30, %rd8, %rd27;
	st.global.f64 	[%rd30], %fd76;
	bra.uni 	$L__BB10_33;
$L__BB10_17:
	setp.lt.s32 	%p21, %r43, 1;
	@%p21 bra 	$L__BB10_41;
	setp.eq.s32 	%p22, %r43, 1;
	mov.b32 	%r130, 0;
	@%p22 bra 	$L__BB10_28;
	and.b32  	%r86, %r43, 2147483646;
	neg.s32 	%r127, %r86;
	mov.u32 	%r126, %r4;
$L__BB10_20:
	mul.wide.s32 	%rd35, %r126, 8;
	add.s64 	%rd9, %rd7, %rd35;
	ld.global.f64 	%fd1, [%rd9];
	neg.f64 	%fd100, %fd1;
	fma.rn.f64 	%fd101, %fd1, 0dBFF71547652B82FE, 0d4338000000000000;
	{
	.reg .b32 %temp; 
	mov.b64 	{%r12, %temp}, %fd101;
	}
	mov.f64 	%fd102, 0dC338000000000000;
	add.rn.f64 	%fd103, %fd101, %fd102;
	fma.rn.f64 	%fd104, %fd103, 0dBFE62E42FEFA39EF, %fd100;
	fma.rn.f64 	%fd105, %fd103, 0dBC7ABC9E3B39803F, %fd104;
	fma.rn.f64 	%fd106, %fd105, 0d3E5ADE1569CE2BDF, 0d3E928AF3FCA213EA;
	fma.rn.f64 	%fd107, %fd106, %fd105, 0d3EC71DEE62401315;
	fma.rn.f64 	%fd108, %fd107, %fd105, 0d3EFA01997C89EB71;
	fma.rn.f64 	%fd109, %fd108, %fd105, 0d3F2A01A014761F65;
	fma.rn.f64 	%fd110, %fd109, %fd105, 0d3F56C16C1852B7AF;
	fma.rn.f64 	%fd111, %fd110, %fd105, 0d3F81111111122322;
	fma.rn.f64 	%fd112, %fd111, %fd105, 0d3FA55555555502A1;
	fma.rn.f64 	%fd113, %fd112, %fd105, 0d3FC5555555555511;
	fma.rn.f64 	%fd114, %fd113, %fd105, 0d3FE000000000000B;
	fma.rn.f64 	%fd115, %fd114, %fd105, 0d3FF0000000000000;
	fma.rn.f64 	%fd116, %fd115, %fd105, 0d3FF0000000000000;
	{
	.reg .b32 %temp; 
	mov.b64 	{%r13, %temp}, %fd116;
	}
	{
	.reg .b32 %temp; 
	mov.b64 	{%temp, %r14}, %fd116;
	}
	shl.b32 	%r87, %r12, 20;
	add.s32 	%r88, %r87, %r14;
	mov.b64 	%fd169, {%r13, %r88};
	{
	.reg .b32 %temp; 
	mov.b64 	{%temp, %r89}, %fd100;
	}
	mov.b32 	%f10, %r89;
	abs.f32 	%f1, %f10;
	setp.lt.f32 	%p23, %f1, 0f4086232B;
	@%p23 bra 	$L__BB10_23;
	setp.gt.f64 	%p24, %fd1, 0d0000000000000000;
	mov.f64 	%fd117, 0d7FF0000000000000;
	sub.f64 	%fd118, %fd117, %fd1;
	selp.f64 	%fd169, 0d0000000000000000, %fd118, %p24;
	setp.geu.f32 	%p25, %f1, 0f40874800;
	@%p25 bra 	$L__BB10_23;
	shr.u32 	%r90, %r12, 31;
	add.s32 	%r91, %r12, %r90;
	shr.s32 	%r92, %r91, 1;
	shl.b32 	%r93, %r92, 20;
	add.s32 	%r94, %r14, %r93;
	mov.b64 	%fd119, {%r13, %r94};
	sub.s32 	%r95, %r12, %r92;
	shl.b32 	%r96, %r95, 20;
	add.s32 	%r97, %r96, 1072693248;
	mov.b32 	%r98, 0;
	mov.b64 	%fd120, {%r98, %r97};
	mul.f64 	%fd169, %fd120, %fd119;
$L__BB10_23:
	add.f64 	%fd121, %fd169, 0d3FF0000000000000;
	rcp.rn.f64 	%fd122, %fd121;
	add.s64 	%rd10, %rd8, %rd35;
	st.global.f64 	[%rd10], %fd122;
	ld.global.f64 	%fd6, [%rd9+1024];
	neg.f64 	%fd123, %fd6;
	fma.rn.f64 	%fd124, %fd6, 0dBFF71547652B82FE, 0d4338000000000000;
	{
	.reg .b32 %temp; 
	mov.b64 	{%r15, %temp}, %fd124;
	}
	mov.f64 	%fd125, 0dC338000000000000;
	add.rn.f64 	%fd126, %fd124, %fd125;
	fma.rn.f64 	%fd127, %fd126, 0dBFE62E42FEFA39EF, %fd123;
	fma.rn.f64 	%fd128, %fd126, 0dBC7ABC9E3B39803F, %fd127;
	fma.rn.f64 	%fd129, %fd128, 0d3E5ADE1569CE2BDF, 0d3E928AF3FCA213EA;
	fma.rn.f64 	%fd130, %fd129, %fd128, 0d3EC71DEE62401315;
	fma.rn.f64 	%fd131, %fd130, %fd128, 0d3EFA01997C89EB71;
	fma.rn.f64 	%fd132, %fd131, %fd128, 0d3F2A01A014761F65;
	fma.rn.f64 	%fd133, %fd132, %fd128, 0d3F56C16C1852B7AF;
	fma.rn.f64 	%fd134, %fd133, %fd128, 0d3F81111111122322;
	fma.rn.f64 	%fd135, %fd134, %fd128, 0d3FA55555555502A1;
	fma.rn.f64 	%fd136, %fd135, %fd128, 0d3FC5555555555511;
	fma.rn.f64 	%fd137, %fd136, %fd128, 0d3FE000000000000B;
	fma.rn.f64 	%fd138, %fd137, %fd128, 0d3FF0000000000000;
	fma.rn.f64 	%fd139, %fd138, %fd128, 0d3FF0000000000000;
	{
	.reg .b32 %temp; 
	mov.b64 	{%r16, %temp}, %fd139;
	}
	{
	.reg .b32 %temp; 
	mov.b64 	{%temp, %r17}, %fd139;
	}
	shl.b32 	%r99, %r15, 20;
	add.s32 	%r100, %r99, %r17;
	mov.b64 	%fd170, {%r16, %r100};
	{
	.reg .b32 %temp; 
	mov.b64 	{%temp, %r101}, %fd123;
	}
	mov.b32 	%f11, %r101;
	abs.f32 	%f2, %f11;
	setp.lt.f32 	%p26, %f2, 0f4086232B;
	@%p26 bra 	$L__BB10_26;
	setp.gt.f64 	%p27, %fd6, 0d0000000000000000;
	mov.f64 	%fd140, 0d7FF0000000000000;
	sub.f64 	%fd141, %fd140, %fd6;
	selp.f64 	%fd170, 0d0000000000000000, %fd141, %p27;
	setp.geu.f32 	%p28, %f2, 0f40874800;
	@%p28 bra 	$L__BB10_26;
	shr.u32 	%r102, %r15, 31;
	add.s32 	%r103, %r15, %r102;
	shr.s32 	%r104, %r103, 1;
	shl.b32 	%r105, %r104, 20;
	add.s32 	%r106, %r17, %r105;
	mov.b64 	%fd142, {%r16, %r106};
	sub.s32 	%r107, %r15, %r104;
	shl.b32 	%r108, %r107, 20;
	add.s32 	%r109, %r108, 1072693248;
	mov.b32 	%r110, 0;
	mov.b64 	%fd143, {%r110, %r109};
	mul.f64 	%fd170, %fd143, %fd142;
$L__BB10_26:
	add.f64 	%fd144, %fd170, 0d3FF0000000000000;
	rcp.rn.f64 	%fd145, %fd144;
	st.global.f64 	[%rd10+1024], %fd145;
	add.s32 	%r127, %r127, 2;
	add.s32 	%r126, %r126, 256;
	setp.eq.s32 	%p29, %r127, 0;
	@%p29 bra 	$L__BB10_27;
	bra.uni 	$L__BB10_20;
$L__BB10_27:
	and.b32  	%r130, %r1, -256;
$L__BB10_28:
	and.b32  	%r112, %r43, 1;
	setp.eq.b32 	%p30, %r112, 1;
	not.pred 	%p31, %p30;
	@%p31 bra 	$L__BB10_41;
	add.s32 	%r33, %r130, %r4;
	mul.wide.s32 	%rd37, %r33, 8;
	add.s64 	%rd38, %rd7, %rd37;
	ld.global.f64 	%fd21, [%rd38];
	neg.f64 	%fd146, %fd21;
	fma.rn.f64 	%fd147, %fd21, 0dBFF71547652B82FE, 0d4338000000000000;
	{
	.reg .b32 %temp; 
	mov.b64 	{%r34, %temp}, %fd147;
	}
	mov.f64 	%fd148, 0dC338000000000000;
	add.rn.f64 	%fd149, %fd147, %fd148;
	fma.rn.f64 	%fd150, %fd149, 0dBFE62E42FEFA39EF, %fd146;
	fma.rn.f64 	%fd151, %fd149, 0dBC7ABC9E3B39803F, %fd150;
	fma.rn.f64 	%fd152, %fd151, 0d3E5ADE1569CE2BDF, 0d3E928AF3FCA213EA;
	fma.rn.f64 	%fd153, %fd152, %fd151, 0d3EC71DEE62401315;
	fma.rn.f64 	%fd154, %fd153, %fd151, 0d3EFA01997C89EB71;
	fma.rn.f64 	%fd155, %fd154, %fd151, 0d3F2A01A014761F65;
	fma.rn.f64 	%fd156, %fd155, %fd151, 0d3F56C16C1852B7AF;
	fma.rn.f64 	%fd157, %fd156, %fd151, 0d3F81111111122322;
	fma.rn.f64 	%fd158, %fd157, %fd151, 0d3FA55555555502A1;
	fma.rn.f64 	%fd159, %fd158, %fd151, 0d3FC5555555555511;
	fma.rn.f64 	%fd160, %fd159, %fd151, 0d3FE000000000000B;
	fma.rn.f64 	%fd161, %fd160, %fd151, 0d3FF0000000000000;
	fma.rn.f64 	%fd162, %fd161, %fd151, 0d3FF0000000000000;
	{
	.reg .b32 %temp; 
	mov.b64 	{%r35, %temp}, %fd162;
	}
	{
	.reg .b32 %temp; 
	mov.b64 	{%temp, %r36}, %fd162;
	}
	shl.b32 	%r113, %r34, 20;
	add.s32 	%r114, %r113, %r36;
	mov.b64 	%fd173, {%r35, %r114};
	{
	.reg .b32 %temp; 
	mov.b64 	{%temp, %r115}, %fd146;
	}
	mov.b32 	%f12, %r115;
	abs.f32 	%f5, %f12;
	setp.lt.f32 	%p32, %f5, 0f4086232B;
	@%p32 bra 	$L__BB10_32;
	setp.gt.f64 	%p33, %fd21, 0d0000000000000000;
	mov.f64 	%fd163, 0d7FF0000000000000;
	sub.f64 	%fd164, %fd163, %fd21;
	selp.f64 	%fd173, 0d0000000000000000, %fd164, %p33;
	setp.geu.f32 	%p34, %f5, 0f40874800;
	@%p34 bra 	$L__BB10_32;
	shr.u32 	%r116, %r34, 31;
	add.s32 	%r117, %r34, %r116;
	shr.s32 	%r118, %r117, 1;
	shl.b32 	%r119, %r118, 20;
	add.s32 	%r120, %r36, %r119;
	mov.b64 	%fd165, {%r35, %r120};
	sub.s32 	%r121, %r34, %r118;
	shl.b32 	%r122, %r121, 20;
	add.s32 	%r123, %r122, 1072693248;
	mov.b32 	%r124, 0;
	mov.b64 	%fd166, {%r124, %r123};
	mul.f64 	%fd173, %fd166, %fd165;
$L__BB10_32:
	add.f64 	%fd167, %fd173, 0d3FF0000000000000;
	rcp.rn.f64 	%fd168, %fd167;
	add.s64 	%rd40, %rd8, %rd37;
	st.global.f64 	[%rd40], %fd168;
	bra.uni 	$L__BB10_41;
$L__BB10_33:
	add.s32 	%r129, %r129, 2;
	add.s32 	%r128, %r128, 256;
	setp.eq.s32 	%p14, %r129, 0;
	@%p14 bra 	$L__BB10_34;
	bra.uni 	$L__BB10_7;
$L__BB10_34:
	and.b32  	%r131, %r1, -256;
$L__BB10_35:
	and.b32  	%r72, %r43, 1;
	setp.eq.b32 	%p15, %r72, 1;
	not.pred 	%p16, %p15;
	@%p16 bra 	$L__BB10_41;
	add.s32 	%r39, %r131, %r4;
	setp.ge.s32 	%p17, %r39, %r2;
	@%p17 bra 	$L__BB10_41;
	mul.wide.s32 	%rd31, %r39, 8;
	add.s64 	%rd32, %rd7, %rd31;
	ld.global.f64 	%fd26, [%rd32];
	neg.f64 	%fd77, %fd26;
	fma.rn.f64 	%fd78, %fd26, 0dBFF71547652B82FE, 0d4338000000000000;
	{
	.reg .b32 %temp; 
	mov.b64 	{%r40, %temp}, %fd78;
	}
	mov.f64 	%fd79, 0dC338000000000000;
	add.rn.f64 	%fd80, %fd78, %fd79;
	fma.rn.f64 	%fd81, %fd80, 0dBFE62E42FEFA39EF, %fd77;
	fma.rn.f64 	%fd82, %fd80, 0dBC7ABC9E3B39803F, %fd81;
	fma.rn.f64 	%fd83, %fd82, 0d3E5ADE1569CE2BDF, 0d3E928AF3FCA213EA;
	fma.rn.f64 	%fd84, %fd83, %fd82, 0d3EC71DEE62401315;
	fma.rn.f64 	%fd85, %fd84, %fd82, 0d3EFA01997C89EB71;
	fma.rn.f64 	%fd86, %fd85, %fd82, 0d3F2A01A014761F65;
	fma.rn.f64 	%fd87, %fd86, %fd82, 0d3F56C16C1852B7AF;
	fma.rn.f64 	%fd88, %fd87, %fd82, 0d3F81111111122322;
	fma.rn.f64 	%fd89, %fd88, %fd82, 0d3FA55555555502A1;
	fma.rn.f64 	%fd90, %fd89, %fd82, 0d3FC5555555555511;
	fma.rn.f64 	%fd91, %fd90, %fd82, 0d3FE000000000000B;
	fma.rn.f64 	%fd92, %fd91, %fd82, 0d3FF0000000000000;
	fma.rn.f64 	%fd93, %fd92, %fd82, 0d3FF0000000000000;
	{
	.reg .b32 %temp; 
	mov.b64 	{%r41, %temp}, %fd93;
	}
	{
	.reg .b32 %temp; 
	mov.b64 	{%temp, %r42}, %fd93;
	}
	shl.b32 	%r73, %r40, 20;
	add.s32 	%r74, %r73, %r42;
	mov.b64 	%fd174, {%r41, %r74};
	{
	.reg .b32 %temp; 
	mov.b64 	{%temp, %r75}, %fd77;
	}
	mov.b32 	%f9, %r75;
	abs.f32 	%f6, %f9;
	setp.lt.f32 	%p18, %f6, 0f4086232B;
	@%p18 bra 	$L__BB10_40;
	setp.gt.f64 	%p19, %fd26, 0d0000000000000000;
	mov.f64 	%fd94, 0d7FF0000000000000;
	sub.f64 	%fd95, %fd94, %fd26;
	selp.f64 	%fd174, 0d0000000000000000, %fd95, %p19;
	setp.geu.f32 	%p20, %f6, 0f40874800;
	@%p20 bra 	$L__BB10_40;
	shr.u32 	%r76, %r40, 31;
	add.s32 	%r77, %r40, %r76;
	shr.s32 	%r78, %r77, 1;
	shl.b32 	%r79, %r78, 20;
	add.s32 	%r80, %r42, %r79;
	mov.b64 	%fd96, {%r41, %r80};
	sub.s32 	%r81, %r40, %r78;
	shl.b32 	%r82, %r81, 20;
	add.s32 	%r83, %r82, 1072693248;
	mov.b32 	%r84, 0;
	mov.b64 	%fd97, {%r84, %r83};
	mul.f64 	%fd174, %fd97, %fd96;
$L__BB10_40:
	add.f64 	%fd98, %fd174, 0d3FF0000000000000;
	rcp.rn.f64 	%fd99, %fd98;
	add.s64 	%rd34, %rd8, %rd31;
	st.global.f64 	[%rd34], %fd99;
$L__BB10_41:
	ret;

}
	// .globl	_ZN3cub18CUB_300001_SM_10006detail9transform16transform_kernelINS2_10policy_hubILb1EN4cuda3std3__45tupleIJN6thrust24THRUST_300001_SM_1000_NS17counting_iteratorIjNSA_11use_defaultESC_SC_EEEEEE10policy1000Ei3prgNSA_6detail15normal_iteratorINSA_10device_ptrIdEEEEJSD_EEEvT0_iT1_T2_DpNS2_10kernel_argIT3_EE
.visible .entry _ZN3cub18CUB_300001_SM_10006detail9transform16transform_kernelINS2_10policy_hubILb1EN4cuda3std3__45tupleIJN6thrust24THRUST_300001_SM_1000_NS17counting_iteratorIjNSA_11use_defaultESC_SC_EEEEEE10policy1000Ei3prgNSA_6detail15normal_iteratorINSA_10device_ptrIdEEEEJSD_EEEvT0_iT1_T2_DpNS2_10kernel_argIT3_EE(
	.param .u32 _ZN3cub18CUB_300001_SM_10006detail9transform16transform_kernelINS2_10policy_hubILb1EN4cuda3std3__45tupleIJN6thrust24THRUST_300001_SM_1000_NS17counting_iteratorIjNSA_11use_defaultESC_SC_EEEEEE10policy1000Ei3prgNSA_6detail15normal_iteratorINSA_10device_ptrIdEEEEJSD_EEEvT0_iT1_T2_DpNS2_10kernel_argIT3_EE_param_0,
	.param .u32 _ZN3cub18CUB_300001_SM_10006detail9transform16transform_kernelINS2_10policy_hubILb1EN4cuda3std3__45tupleIJN6thrust24THRUST_300001_SM_1000_NS17counting_iteratorIjNSA_11use_defaultESC_SC_EEEEEE10policy1000Ei3prgNSA_6detail15normal_iteratorINSA_10device_ptrIdEEEEJSD_EEEvT0_iT1_T2_DpNS2_10kernel_argIT3_EE_param_1,
	.param .align 8 .b8 _ZN3cub18CUB_300001_SM_10006detail9transform16transform_kernelINS2_10policy_hubILb1EN4cuda3std3__45tupleIJN6thrust24THRUST_300001_SM_1000_NS17counting_iteratorIjNSA_11use_defaultESC_SC_EEEEEE10policy1000Ei3prgNSA_6detail15normal_iteratorINSA_10device_ptrIdEEEEJSD_EEEvT0_iT1_T2_DpNS2_10kernel_argIT3_EE_param_2[40],
	.param .align 8 .b8 _ZN3cub18CUB_300001_SM_10006detail9transform16transform_kernelINS2_10policy_hubILb1EN4cuda3std3__45tupleIJN6thrust24THRUST_300001_SM_1000_NS17counting_iteratorIjNSA_11use_defaultESC_SC_EEEEEE10policy1000Ei3prgNSA_6detail15normal_iteratorINSA_10device_ptrIdEEEEJSD_EEEvT0_iT1_T2_DpNS2_10kernel_argIT3_EE_param_3[8],
	.param .align 8 .b8 _ZN3cub18CUB_300001_SM_10006detail9transform16transform_kernelINS2_10policy_hubILb1EN4cuda3std3__45tupleIJN6thrust24THRUST_300001_SM_1000_NS17counting_iteratorIjNSA_11use_defaultESC_SC_EEEEEE10policy1000Ei3prgNSA_6detail15normal_iteratorINSA_10device_ptrIdEEEEJSD_EEEvT0_iT1_T2_DpNS2_10kernel_argIT3_EE_param_4[16]
)
.maxntid 128
{
	.reg .pred 	%p<17>;
	.reg .b32 	%r<65>;
	.reg .b64 	%rd<83>;
	.reg .b64 	%fd<11>;

	ld.param.u32 	%r64, [_ZN3cub18CUB_300001_SM_10006detail9transform16transform_kernelINS2_10policy_hubILb1EN4cuda3std3__45tupleIJN6thrust24THRUST_300001_SM_1000_NS17counting_iteratorIjNSA_11use_defaultESC_SC_EEEEEE10policy1000Ei3prgNSA_6detail15normal_iteratorINSA_10device_ptrIdEEEEJSD_EEEvT0_iT1_T2_DpNS2_10kernel_argIT3_EE_param_2+16];
	ld.param.f64 	%fd1, [_ZN3cub18CUB_300001_SM_10006detail9transform16transform_kernelINS2_10policy_hubILb1EN4cuda3std3__45tupleIJN6thrust24THRUST_300001_SM_1000_NS17counting_iteratorIjNSA_11use_defaultESC_SC_EEEEEE10policy1000Ei3prgNSA_6detail15normal_iteratorINSA_10device_ptrIdEEEEJSD_EEEvT0_iT1_T2_DpNS2_10kernel_argIT3_EE_param_2+24];
	ld.param.f64 	%fd2, [_ZN3cub18CUB_300001_SM_10006detail9transform16transform_kernelINS2_10policy_hubILb1EN4cuda3std3__45tupleIJN6thrust24THRUST_300001_SM_1000_NS17counting_iteratorIjNSA_11use_defaultESC_SC_EEEEEE10policy1000Ei3prgNSA_6detail15normal_iteratorINSA_10device_ptrIdEEEEJSD_EEEvT0_iT1_T2_DpNS2_10kernel_argIT3_EE_param_2+32];
	ld.param.u32 	%r20, [_ZN3cub18CUB_300001_SM_10006detail9transform16transform_kernelINS2_10policy_hubILb1EN4cuda3std3__45tupleIJN6thrust24THRUST_300001_SM_1000_NS17counting_iteratorIjNSA_11use_defaultESC_SC_EEEEEE10policy1000Ei3prgNSA_6detail15normal_iteratorINSA_10device_ptrIdEEEEJSD_EEEvT0_iT1_T2_DpNS2_10kernel_argIT3_EE_param_4];
	ld.param.u32 	%r21, [_ZN3cub18CUB_300001_SM_10006detail9transform16transform_kernelINS2_10policy_hubILb1EN4cuda3std3__45tupleIJN6thrust24THRUST_300001_SM_1000_NS17counting_iteratorIjNSA_11use_defaultESC_SC_EEEEEE10policy1000Ei3prgNSA_6detail15normal_iteratorINSA_10device_ptrIdEEEEJSD_EEEvT0_iT1_T2_DpNS2_10kernel_argIT3_EE_param_0];
	ld.param.u64 	%rd20, [_ZN3cub18CUB_300001_SM_10006detail9transform16transform_kernelINS2_10policy_hubILb1EN4cuda3std3__45tupleIJN6thrust24THRUST_300001_SM_1000_NS17counting_iteratorIjNSA_11use_defaultESC_SC_EEEEEE10policy1000Ei3prgNSA_6detail15normal_iteratorINSA_10device_ptrIdEEEEJSD_EEEvT0_iT1_T2_DpNS2_10kernel_argIT3_EE_param_3];
	ld.param.u32 	%r19, [_ZN3cub18CUB_300001_SM_10006detail9transform16transform_kernelINS2_10policy_hubILb1EN4cuda3std3__45tupleIJN6thrust24THRUST_300001_SM_1000_NS17counting_iteratorIjNSA_11use_defaultESC_SC_EEEEEE10policy1000Ei3prgNSA_6detail15normal_iteratorINSA_10device_ptrIdEEEEJSD_EEEvT0_iT1_T2_DpNS2_10kernel_argIT3_EE_param_1];
	cvta.to.global.u64 	%rd21, %rd20;
	shl.b32 	%r22, %r19, 7;
	mov.u32 	%r23, %ctaid.x;
	mul.lo.s32 	%r24, %r22, %r23;
	sub.s32 	%r25, %r21, %r24;
	min.s32 	%r2, %r22, %r25;
	add.s32 	%r3, %r20, %r24;
	mul.wide.s32 	%rd22, %r24, 8;
	add.s64 	%rd1, %rd21, %rd22;
	setp.gt.s32 	%p1, %r22, %r25;
	@%p1 bra 	$L__BB11_9;
	setp.lt.s32 	%p2, %r19, 1;
	@%p2 bra 	$L__BB11_19;
	mov.u32 	%r4, %tid.x;
	sub.f64 	%fd3, %fd2, %fd1;
	mov.b32 	%r60, 0;
$L__BB11_3:
	shl.b32 	%r27, %r60, 7;
	add.s32 	%r8, %r27, %r4;
	add.s32 	%r9, %r8, %r3;
	setp.eq.s32 	%p3, %r9, 0;
	mov.b64 	%rd76, 1;
	@%p3 bra 	$L__BB11_8;
	cvt.u64.u32 	%rd74, %r9;
	mov.b64 	%rd75, 48271;
	mov.b64 	%rd76, 1;
$L__BB11_5:
	and.b64  	%rd26, %rd74, 1;
	setp.eq.b64 	%p4, %rd26, 1;
	not.pred 	%p5, %p4;
	@%p5 bra 	$L__BB11_7;
	mul.lo.s64 	%rd27, %rd76, %rd75;
	mul.hi.u64 	%rd28, %rd27, 8589934597;
	sub.s64 	%rd29, %rd27, %rd28;
	shr.u64 	%rd30, %rd29, 1;
	add.s64 	%rd31, %rd30, %rd28;
	shr.u64 	%rd32, %rd31, 30;
	mul.lo.s64 	%rd33, %rd32, 2147483647;
	sub.s64 	%rd76, %rd27, %rd33;
$L__BB11_7:
	shr.u64 	%rd8, %rd74, 1;
	mul.lo.s64 	%rd34, %rd75, %rd75;
	mul.hi.u64 	%rd35, %rd34, -9223372032559808509;
	shr.u64 	%rd36, %rd35, 30;
	mul.lo.s64 	%rd37, %rd36, 2147483647;
	sub.s64 	%rd75, %rd34, %rd37;
	setp.gt.u64 	%p6, %rd74, 1;
	mov.u64 	%rd74, %rd8;
	@%p6 bra 	$L__BB11_5;
$L__BB11_8:
	cvt.u64.u32 	%rd38, %r64;
	mul.lo.s64 	%rd39, %rd76, %rd38;
	mul.hi.u64 	%rd40, %rd39, 8589934597;
	sub.s64 	%rd41, %rd39, %rd40;
	shr.u64 	%rd42, %rd41, 1;
	add.s64 	%rd43, %rd42, %rd40;
	shr.u64 	%rd44, %rd43, 30;
	cvt.u32.u64 	%r28, %rd44;
	mov.b64 	%rd45, 2147483647;
	cvt.u32.u64 	%r29, %rd45;
	mul.lo.s32 	%r30, %r28, %r29;
	cvt.u32.u64 	%r31, %rd39;
	sub.s32 	%r32, %r31, %r30;
	mul.hi.u32 	%r33, %r32, 1581746633;
	shr.u32 	%r34, %r33, 14;
	mul.lo.s32 	%r35, %r34, 44488;
	sub.s32 	%r36, %r32, %r35;
	mul.lo.s32 	%r37, %r36, 48271;
	mul.lo.s32 	%r38, %r34, 3399;
	setp.lt.u32 	%p7, %r37, %r38;
	xor.b32  	%r39, %r38, 2147483647;
	neg.s32 	%r40, %r38;
	selp.b32 	%r41, %r39, %r40, %p7;
	add.s32 	%r64, %r41, %r37;
	add.s32 	%r42, %r64, -1;
	cvt.rn.f64.u32 	%fd5, %r42;
	div.rn.f64 	%fd6, %fd5, 0d41DFFFFFFF800000;
	fma.rn.f64 	%fd7, %fd3, %fd6, %fd1;
	mul.wide.s32 	%rd46, %r8, 8;
	add.s64 	%rd47, %rd1, %rd46;
	st.global.f64 	[%rd47], %fd7;
	add.s32 	%r60, %r60, 1;
	setp.eq.s32 	%p8, %r60, %r19;
	@%p8 bra 	$L__BB11_19;
	bra.uni 	$L__BB11_3;
$L__BB11_9:
	setp.lt.s32 	%p9, %r19, 1;
	@%p9 bra 	$L__BB11_19;
	mov.u32 	%r5, %tid.x;
	sub.f64 	%fd4, %fd2, %fd1;
	mov.b32 	%r62, 0;
$L__BB11_11:
	shl.b32 	%r44, %r62, 7;
	add.s32 	%r14, %r44, %r5;
	setp.ge.s32 	%p10, %r14, %r2;
	@%p10 bra 	$L__BB11_18;
	add.s32 	%r15, %r14, %r3;
	setp.eq.s32 	%p11, %r15, 0;
	mov.b64 	%rd81, 1;
	@%p11 bra 	$L__BB11_17;
	cvt.u64.u32 	%rd79, %r15;
	mov.b64 	%rd80, 48271;
	mov.b64 	%rd81, 1;
$L__BB11_14:
	and.b64  	%rd51, %rd79, 1;
	setp.eq.b64 	%p12, %rd51, 1;
	not.pred 	%p13, %p12;
	@%p13 bra 	$L__BB11_16;
	mul.lo.s64 	%rd52, %rd81, %rd80;
	mul.hi.u64 	%rd53, %rd52, 8589934597;
	sub.s64 	%rd54, %rd52, %rd53;
	shr.u64 	%rd55, %rd54, 1;
	add.s64 	%rd56, %rd55, %rd53;
	shr.u64 	%rd57, %rd56, 30;
	mul.lo.s64 	%rd58, %rd57, 2147483647;
	sub.s64 	%rd81, %rd52, %rd58;
$L__BB11_16:
	shr.u64 	%rd17, %rd79, 1;
	mul.lo.s64 	%rd59, %rd80, %rd80;
	mul.hi.u64 	%rd60, %rd59, -9223372032559808509;
	shr.u64 	%rd61, %rd60, 30;
	mul.lo.s64 	%rd62, %rd61, 2147483647;
	sub.s64 	%rd80, %rd59, %rd62;
	setp.gt.u64 	%p14, %rd79, 1;
	mov.u64 	%rd79, %rd17;
	@%p14 bra 	$L__BB11_14;
$L__BB11_17:
	cvt.u64.u32 	%rd63, %r64;
	mul.lo.s64 	%rd64, %rd81, %rd63;
	mul.hi.u64 	%rd65, %rd64, 8589934597;
	sub.s64 	%rd66, %rd64, %rd65;
	shr.u64 	%rd67, %rd66, 1;
	add.s64 	%rd68, %rd67, %rd65;
	shr.u64 	%rd69, %rd68, 30;
	cvt.u32.u64 	%r45, %rd69;
	mov.b64 	%rd70, 2147483647;
	cvt.u32.u64 	%r46, %rd70;
	mul.lo.s32 	%r47, %r45, %r46;
	cvt.u32.u64 	%r48, %rd64;
	sub.s32 	%r49, %r48, %r47;
	mul.hi.u32 	%r50, %r49, 1581746633;
	shr.u32 	%r51, %r50, 14;
	mul.lo.s32 	%r52, %r51, 44488;
	sub.s32 	%r53, %r49, %r52;
	mul.lo.s32 	%r54, %r53, 48271;
	mul.lo.s32 	%r55, %r51, 3399;
	setp.lt.u32 	%p15, %r54, %r55;
	xor.b32  	%r56, %r55, 2147483647;
	neg.s32 	%r57, %r55;
	selp.b32 	%r58, %r56, %r57, %p15;
	add.s32 	%r64, %r58, %r54;
	add.s32 	%r59, %r64, -1;
	cvt.rn.f64.u32 	%fd8, %r59;
	div.rn.f64 	%fd9, %fd8, 0d41DFFFFFFF800000;
	fma.rn.f64 	%fd10, %fd4, %fd9, %fd1;
	mul.wide.s32 	%rd71, %r14, 8;
	add.s64 	%rd72, %rd1, %rd71;
	st.global.f64 	[%rd72], %fd10;
$L__BB11_18:
	add.s32 	%r62, %r62, 1;
	setp.ne.s32 	%p16, %r62, %r19;
	@%p16 bra 	$L__BB11_11;
$L__BB11_19:
	ret;

}
	// .globl	_ZN3cub18CUB_300001_SM_10006detail9transform16transform_kernelINS2_10policy_hubILb1EN4cuda3std3__45tupleIJN6thrust24THRUST_300001_SM_1000_NS17counting_iteratorIjNSA_11use_defaultESC_SC_EEEEEE10policy1000El3prgNSA_6detail15normal_iteratorINSA_10device_ptrIdEEEEJSD_EEEvT0_iT1_T2_DpNS2_10kernel_argIT3_EE
.visible .entry _ZN3cub18CUB_300001_SM_10006detail9transform16transform_kernelINS2_10policy_hubILb1EN4cuda3std3__45tupleIJN6thrust24THRUST_300001_SM_1000_NS17counting_iteratorIjNSA_11use_defaultESC_SC_EEEEEE10policy1000El3prgNSA_6detail15normal_iteratorINSA_10device_ptrIdEEEEJSD_EEEvT0_iT1_T2_DpNS2_10kernel_argIT3_EE(
	.param .u64 _ZN3cub18CUB_300001_SM_10006detail9transform16transform_kernelINS2_10policy_hubILb1EN4cuda3std3__45tupleIJN6thrust24THRUST_300001_SM_1000_NS17counting_iteratorIjNSA_11use_defaultESC_SC_EEEEEE10policy1000El3prgNSA_6detail15normal_iteratorINSA_10device_ptrIdEEEEJSD_EEEvT0_iT1_T2_DpNS2_10kernel_argIT3_EE_param_0,
	.param .u32 _ZN3cub18CUB_300001_SM_10006detail9transform16transform_kernelINS2_10policy_hubILb1EN4cuda3std3__45tupleIJN6thrust24THRUST_300001_SM_1000_NS17counting_iteratorIjNSA_11use_defaultESC_SC_EEEEEE10policy1000El3prgNSA_6detail15normal_iteratorINSA_10device_ptrIdEEEEJSD_EEEvT0_iT1_T2_DpNS2_10kernel_argIT3_EE_param_1,
	.param .align 8 .b8 _ZN3cub18CUB_300001_SM_10006detail9transform16transform_kernelINS2_10policy_hubILb1EN4cuda3std3__45tupleIJN6thrust24THRUST_300001_SM_1000_NS17counting_iteratorIjNSA_11use_defaultESC_SC_EEEEEE10policy1000El3prgNSA_6detail15normal_iteratorINSA_10device_ptrIdEEEEJSD_EEEvT0_iT1_T2_DpNS2_10kernel_argIT3_EE_param_2[40],
	.param .align 8 .b8 _ZN3cub18CUB_300001_SM_10006detail9transform16transform_kernelINS2_10policy_hubILb1EN4cuda3std3__45tupleIJN6thrust24THRUST_300001_SM_1000_NS17counting_iteratorIjNSA_11use_defaultESC_SC_EEEEEE10policy1000El3prgNSA_6detail15normal_iteratorINSA_10device_ptrIdEEEEJSD_EEEvT0_iT1_T2_DpNS2_10kernel_argIT3_EE_param_3[8],
	.param .align 8 .b8 _ZN3cub18CUB_300001_SM_10006detail9transform16transform_kernelINS2_10policy_hubILb1EN4cuda3std3__45tupleIJN6thrust24THRUST_300001_SM_1000_NS17counting_iteratorIjNSA_11use_defaultESC_SC_EEEEEE10policy1000El3prgNSA_6detail15normal_iteratorINSA_10device_ptrIdEEEEJSD_EEEvT0_iT1_T2_DpNS2_10kernel_argIT3_EE_param_4[16]
)
.maxntid 128
{
	.reg .pred 	%p<17>;
	.reg .b32 	%r<63>;
	.reg .b64 	%rd<89>;
	.reg .b64 	%fd<11>;

	ld.param.u32 	%r62, [_ZN3cub18CUB_300001_SM_10006detail9transform16transform_kernelINS2_10policy_hubILb1EN4cuda3std3__45tupleIJN6thrust24THRUST_300001_SM_1000_NS17counting_iteratorIjNSA_11use_defaultESC_SC_EEEEEE10policy1000El3prgNSA_6detail15normal_iteratorINSA_10device_ptrIdEEEEJSD_EEEvT0_iT1_T2_DpNS2_10kernel_argIT3_EE_param_2+16];
	ld.param.f64 	%fd1, [_ZN3cub18CUB_300001_SM_10006detail9transform16transform_kernelINS2_10policy_hubILb1EN4cuda3std3__45tupleIJN6thrust24THRUST_300001_SM_1000_NS17counting_iteratorIjNSA_11use_defaultESC_SC_EEEEEE10policy1000El3prgNSA_6detail15normal_iteratorINSA_10device_ptrIdEEEEJSD_EEEvT0_iT1_T2_DpNS2_10kernel_argIT3_EE_param_2+24];
	ld.param.f64 	%fd2, [_ZN3cub18CUB_300001_SM_10006detail9transform16transform_kernelINS2_10policy_hubILb1EN4cuda3std3__45tupleIJN6thrust24THRUST_300001_SM_1000_NS17counting_iteratorIjNSA_11use_defaultESC_SC_EEEEEE10policy1000El3prgNSA_6detail15normal_iteratorINSA_10device_ptrIdEEEEJSD_EEEvT0_iT1_T2_DpNS2_10kernel_argIT3_EE_param_2+32];
	ld.param.u32 	%r20, [_ZN3cub18CUB_300001_SM_10006detail9transform16transform_kernelINS2_10policy_hubILb1EN4cuda3std3__45tupleIJN6thrust24THRUST_300001_SM_1000_NS17counting_iteratorIjNSA_11use_defaultESC_SC_EEEEEE10policy1000El3prgNSA_6detail15normal_iteratorINSA_10device_ptrIdEEEEJSD_EEEvT0_iT1_T2_DpNS2_10kernel_argIT3_EE_param_4];
	ld.param.u64 	%rd20, [_ZN3cub18CUB_300001_SM_10006detail9transform16transform_kernelINS2_10policy_hubILb1EN4cuda3std3__45tupleIJN6thrust24THRUST_300001_SM_1000_NS17counting_iteratorIjNSA_11use_defaultESC_SC_EEEEEE10policy1000El3prgNSA_6detail15normal_iteratorINSA_10device_ptrIdEEEEJSD_EEEvT0_iT1_T2_DpNS2_10kernel_argIT3_EE_param_0];
	ld.param.u64 	%rd21, [_ZN3cub18CUB_300001_SM_10006detail9transform16transform_kernelINS2_10policy_hubILb1EN4cuda3std3__45tupleIJN6thrust24THRUST_300001_SM_1000_NS17counting_iteratorIjNSA_11use_defaultESC_SC_EEEEEE10policy1000El3prgNSA_6detail15normal_iteratorINSA_10device_ptrIdEEEEJSD_EEEvT0_iT1_T2_DpNS2_10kernel_argIT3_EE_param_3];
	ld.param.u32 	%r19, [_ZN3cub18CUB_300001_SM_10006detail9transform16transform_kernelINS2_10policy_hubILb1EN4cuda3std3__45tupleIJN6thrust24THRUST_300001_SM_1000_NS17counting_iteratorIjNSA_11use_defaultESC_SC_EEEEEE10policy1000El3prgNSA_6detail15normal_iteratorINSA_10device_ptrIdEEEEJSD_EEEvT0_iT1_T2_DpNS2_10kernel_argIT3_EE_param_1];
	cvta.to.global.u64 	%rd22, %rd21;
	shl.b32 	%r21, %r19, 7;
	mov.u32 	%r22, %ctaid.x;
	cvt.u64.u32 	%rd23, %r22;
	cvt.s64.s32 	%rd24, %r21;
	mul.lo.s64 	%rd25, %rd24, %rd23;
	sub.s64 	%rd26, %rd20, %rd25;
	min.s64 	%rd27, %rd26, %rd24;
	cvt.u32.u64 	%r2, %rd27;
	cvt.u32.u64 	%r23, %rd25;
	add.s32 	%r3, %r20, %r23;
	shl.b64 	%rd28, %rd25, 3;
	add.s64 	%rd1, %rd22, %rd28;
	setp.eq.s32 	%p1, %r21, %r2;
	@%p1 bra 	$L__BB12_11;
	setp.lt.s32 	%p2, %r19, 1;
	@%p2 bra 	$L__BB12_19;
	mov.u32 	%r4, %tid.x;
	sub.f64 	%fd3, %fd2, %fd1;
	mov.b32 	%r60, 0;
$L__BB12_3:
	shl.b32 	%r25, %r60, 7;
	add.s32 	%r14, %r25, %r4;
	setp.ge.s32 	%p3, %r14, %r2;
	@%p3 bra 	$L__BB12_10;
	add.s32 	%r15, %r14, %r3;
	setp.eq.s32 	%p4, %r15, 0;
	mov.b64 	%rd87, 1;
	@%p4 bra 	$L__BB12_9;
	cvt.u64.u32 	%rd85, %r15;
	mov.b64 	%rd86, 48271;
	mov.b64 	%rd87, 1;
$L__BB12_6:
	and.b64  	%rd32, %rd85, 1;
	setp.eq.b64 	%p5, %rd32, 1;
	not.pred 	%p6, %p5;
	@%p6 bra 	$L__BB12_8;
	mul.lo.s64 	%rd33, %rd87, %rd86;
	mul.hi.u64 	%rd34, %rd33, 8589934597;
	sub.s64 	%rd35, %rd33, %rd34;
	shr.u64 	%rd36, %rd35, 1;
	add.s64 	%rd37, %rd36, %rd34;
	shr.u64 	%rd38, %rd37, 30;
	mul.lo.s64 	%rd39, %rd38, 2147483647;
	sub.s64 	%rd87, %rd33, %rd39;
$L__BB12_8:
	shr.u64 	%rd17, %rd85, 1;
	mul.lo.s64 	%rd40, %rd86, %rd86;
	mul.hi.u64 	%rd41, %rd40, -9223372032559808509;
	shr.u64 	%rd42, %rd41, 30;
	mul.lo.s64 	%rd43, %rd42, 2147483647;
	sub.s64 	%rd86, %rd40, %rd43;
	setp.gt.u64 	%p7, %rd85, 1;
	mov.u64 	%rd85, %rd17;
	@%p7 bra 	$L__BB12_6;
$L__BB12_9:
	cvt.u64.u32 	%rd44, %r62;
	mul.lo.s64 	%rd45, %rd87, %rd44;
	mul.hi.u64 	%rd46, %rd45, 8589934597;
	sub.s64 	%rd47, %rd45, %rd46;
	shr.u64 	%rd48, %rd47, 1;
	add.s64 	%rd49, %rd48, %rd46;
	shr.u64 	%rd50, %rd49, 30;
	cvt.u32.u64 	%r26, %rd50;
	mov.b64 	%rd51, 2147483647;
	cvt.u32.u64 	%r27, %rd51;
	mul.lo.s32 	%r28, %r26, %r27;
	cvt.u32.u64 	%r29, %rd45;
	sub.s32 	%r30, %r29, %r28;
	mul.hi.u32 	%r31, %r30, 1581746633;
	shr.u32 	%r32, %r31, 14;
	mul.lo.s32 	%r33, %r32, 44488;
	sub.s32 	%r34, %r30, %r33;
	mul.lo.s32 	%r35, %r34, 48271;
	mul.lo.s32 	%r36, %r32, 3399;
	setp.lt.u32 	%p8, %r35, %r36;
	xor.b32  	%r37, %r36, 2147483647;
	neg.s32 	%r38, %r36;
	selp.b32 	%r39, %r37, %r38, %p8;
	add.s32 	%r62, %r39, %r35;
	add.s32 	%r40, %r62, -1;
	cvt.rn.f64.u32 	%fd5, %r40;
	div.rn.f64 	%fd6, %fd5, 0d41DFFFFFFF800000;
	fma.rn.f64 	%fd7, %fd3, %fd6, %fd1;
	mul.wide.s32 	%rd52, %r14, 8;
	add.s64 	%rd53, %rd1, %rd52;
	st.global.f64 	[%rd53], %fd7;
$L__BB12_10:
	add.s32 	%r60, %r60, 1;
	setp.ne.s32 	%p9, %r60, %r19;
	@%p9 bra 	$L__BB12_3;
	bra.uni 	$L__BB12_19;
$L__BB12_11:
	setp.lt.s32 	%p10, %r19, 1;
	@%p10 bra 	$L__BB12_19;
	mov.u32 	%r5, %tid.x;
	sub.f64 	%fd4, %fd2, %fd1;
	mov.b32 	%r58, 0;
$L__BB12_13:
	shl.b32 	%r42, %r58, 7;
	add.s32 	%r8, %r42, %r5;
	add.s32 	%r9, %r8, %r3;
	setp.eq.s32 	%p11, %r9, 0;
	mov.b64 	%rd82, 1;
	@%p11 bra 	$L__BB12_18;
	cvt.u64.u32 	%rd80, %r9;
	mov.b64 	%rd81, 48271;
	mov.b64 	%rd82, 1;
$L__BB12_15:
	and.b64  	%rd57, %rd80, 1;
	setp.eq.b64 	%p12, %rd57, 1;
	not.pred 	%p13, %p12;
	@%p13 bra 	$L__BB12_17;
	mul.lo.s64 	%rd58, %rd82, %rd81;
	mul.hi.u64 	%rd59, %rd58, 8589934597;
	sub.s64 	%rd60, %rd58, %rd59;
	shr.u64 	%rd61, %rd60, 1;
	add.s64 	%rd62, %rd61, %rd59;
	shr.u64 	%rd63, %rd62, 30;
	mul.lo.s64 	%rd64, %rd63, 2147483647;
	sub.s64 	%rd82, %rd58, %rd64;
$L__BB12_17:
	shr.u64 	%rd8, %rd80, 1;
	mul.lo.s64 	%rd65, %rd81, %rd81;
	mul.hi.u64 	%rd66, %rd65, -9223372032559808509;
	shr.u64 	%rd67, %rd66, 30;
	mul.lo.s64 	%rd68, %rd67, 2147483647;
	sub.s64 	%rd81, %rd65, %rd68;
	setp.gt.u64 	%p14, %rd80, 1;
	mov.u64 	%rd80, %rd8;
	@%p14 bra 	$L__BB12_15;
$L__BB12_18:
	cvt.u64.u32 	%rd69, %r62;
	mul.lo.s64 	%rd70, %rd82, %rd69;
	mul.hi.u64 	%rd71, %rd70, 8589934597;
	sub.s64 	%rd72, %rd70, %rd71;
	shr.u64 	%rd73, %rd72, 1;
	add.s64 	%rd74, %rd73, %rd71;
	shr.u64 	%rd75, %rd74, 30;
	cvt.u32.u64 	%r43, %rd75;
	mov.b64 	%rd76, 2147483647;
	cvt.u32.u64 	%r44, %rd76;
	mul.lo.s32 	%r45, %r43, %r44;
	cvt.u32.u64 	%r46, %rd70;
	sub.s32 	%r47, %r46, %r45;
	mul.hi.u32 	%r48, %r47, 1581746633;
	shr.u32 	%r49, %r48, 14;
	mul.lo.s32 	%r50, %r49, 44488;
	sub.s32 	%r51, %r47, %r50;
	mul.lo.s32 	%r52, %r51, 48271;
	mul.lo.s32 	%r53, %r49, 3399;
	setp.lt.u32 	%p15, %r52, %r53;
	xor.b32  	%r54, %r53, 2147483647;
	neg.s32 	%r55, %r53;
	selp.b32 	%r56, %r54, %r55, %p15;
	add.s32 	%r62, %r56, %r52;
	add.s32 	%r57, %r62, -1;
	cvt.rn.f64.u32 	%fd8, %r57;
	div.rn.f64 	%fd9, %fd8, 0d41DFFFFFFF800000;
	fma.rn.f64 	%fd10, %fd4, %fd9, %fd1;
	mul.wide.s32 	%rd77, %r8, 8;
	add.s64 	%rd78, %rd1, %rd77;
	st.global.f64 	[%rd78], %fd10;
	add.s32 	%r58, %r58, 1;
	setp.eq.s32 	%p16, %r58, %r19;
	@%p16 bra 	$L__BB12_19;
	bra.uni 	$L__BB12_13;
$L__BB12_19:
	ret;

}
	// .globl	_ZN3cub18CUB_300001_SM_10006detail6reduce28DeviceReduceSingleTileKernelINS2_10policy_hubIfjN4cuda3std3__44plusIfEEE10Policy1000EN6thrust24THRUST_300001_SM_1000_NS6detail15normal_iteratorINSD_10device_ptrIdEEEEPdjS9_df3ExpEEvT0_T1_T2_T3_T4_T6_
.visible .entry _ZN3cub18CUB_300001_SM_10006detail6reduce28DeviceReduceSingleTileKernelINS2_10policy_hubIfjN4cuda3std3__44plusIfEEE10Policy1000EN6thrust24THRUST_300001_SM_1000_NS6detail15normal_iteratorINSD_10device_ptrIdEEEEPdjS9_df3ExpEEvT0_T1_T2_T3_T4_T6_(
	.param .align 8 .b8 _ZN3cub18CUB_300001_SM_10006detail6reduce28DeviceReduceSingleTileKernelINS2_10policy_hubIfjN4cuda3std3__44plusIfEEE10Policy1000EN6thrust24THRUST_300001_SM_1000_NS6detail15normal_iteratorINSD_10device_ptrIdEEEEPdjS9_df3ExpEEvT0_T1_T2_T3_T4_T6__param_0[8],
	.param .u64 .ptr .align 1 _ZN3cub18CUB_300001_SM_10006detail6reduce28DeviceReduceSingleTileKernelINS2_10policy_hubIfjN4cuda3std3__44plusIfEEE10Policy1000EN6thrust24THRUST_300001_SM_1000_NS6detail15normal_iteratorINSD_10device_ptrIdEEEEPdjS9_df3ExpEEvT0_T1_T2_T3_T4_T6__param_1,
	.param .u32 _ZN3cub18CUB_300001_SM_10006detail6reduce28DeviceReduceSingleTileKernelINS2_10policy_hubIfjN4cuda3std3__44plusIfEEE10Policy1000EN6thrust24THRUST_300001_SM_1000_NS6detail15normal_iteratorINSD_10device_ptrIdEEEEPdjS9_df3ExpEEvT0_T1_T2_T3_T4_T6__param_2,
	.param .align 1 .b8 _ZN3cub18CUB_300001_SM_10006detail6reduce28DeviceReduceSingleTileKernelINS2_10policy_hubIfjN4cuda3std3__44plusIfEEE10Policy1000EN6thrust24THRUST_300001_SM_1000_NS6detail15normal_iteratorINSD_10device_ptrIdEEEEPdjS9_df3ExpEEvT0_T1_T2_T3_T4_T6__param_3[1],
	.param .f64 _ZN3cub18CUB_300001_SM_10006detail6reduce28DeviceReduceSingleTileKernelINS2_10policy_hubIfjN4cuda3std3__44plusIfEEE10Policy1000EN6thrust24THRUST_300001_SM_1000_NS6detail15normal_iteratorINSD_10device_ptrIdEEEEPdjS9_df3ExpEEvT0_T1_T2_T3_T4_T6__param_4,
	.param .align 1 .b8 _ZN3cub18CUB_300001_SM_10006detail6reduce28DeviceReduceSingleTileKernelINS2_10policy_hubIfjN4cuda3std3__44plusIfEEE10Policy1000EN6thrust24THRUST_300001_SM_1000_NS6detail15normal_iteratorINSD_10device_ptrIdEEEEPdjS9_df3ExpEEvT0_T1_T2_T3_T4_T6__param_5[1]
)
.maxntid 512
.minnctapersm 1
{
	.reg .pred 	%p<180>;
	.reg .b32 	%r<769>;
	.reg .b32 	%f<344>;
	.reg .b64 	%rd<28>;
	.reg .b64 	%fd<1028>;
	// demoted variable
	.shared .align 4 .b8 _ZZN3cub18CUB_300001_SM_10006detail6reduce28DeviceReduceSingleTileKernelINS2_10policy_hubIfjN4cuda3std3__44plusIfEEE10Policy1000EN6thrust24THRUST_300001_SM_1000_NS6detail15normal_iteratorINSD_10device_ptrIdEEEEPdjS9_df3ExpEEvT0_T1_T2_T3_T4_T6_E12temp_storage[84];
	ld.param.u64 	%rd11, [_ZN3cub18CUB_300001_SM_10006detail6reduce28DeviceReduceSingleTileKernelINS2_10policy_hubIfjN4cuda3std3__44plusIfEEE10Policy1000EN6thrust24THRUST_300001_SM_1000_NS6detail15normal_iteratorINSD_10device_ptrIdEEEEPdjS9_df3ExpEEvT0_T1_T2_T3_T4_T6__param_0];
	ld.param.u64 	%rd12, [_ZN3cub18CUB_300001_SM_10006detail6reduce28DeviceReduceSingleTileKernelINS2_10policy_hubIfjN4cuda3std3__44plusIfEEE10Policy1000EN6thrust24THRUST_300001_SM_1000_NS6detail15normal_iteratorINSD_10device_ptrIdEEEEPdjS9_df3ExpEEvT0_T1_T2_T3_T4_T6__param_1];
	ld.param.u32 	%r151, [_ZN3cub18CUB_300001_SM_10006detail6reduce28DeviceReduceSingleTileKernelINS2_10policy_hubIfjN4cuda3std3__44plusIfEEE10Policy1000EN6thrust24THRUST_300001_SM_1000_NS6detail15normal_iteratorINSD_10device_ptrIdEEEEPdjS9_df3ExpEEvT0_T1_T2_T3_T4_T6__param_2];
	ld.param.f64 	%fd206, [_ZN3cub18CUB_300001_SM_10006detail6reduce28DeviceReduceSingleTileKernelINS2_10policy_hubIfjN4cuda3std3__44plusIfEEE10Policy1000EN6thrust24THRUST_300001_SM_1000_NS6detail15normal_iteratorINSD_10device_ptrIdEEEEPdjS9_df3ExpEEvT0_T1_T2_T3_T4_T6__param_4];
	cvta.to.global.u64 	%rd1, %rd12;
	setp.ne.s32 	%p1, %r151, 0;
	@%p1 bra 	$L__BB13_3;
	mov.u32 	%r758, %tid.x;
	setp.ne.s32 	%p179, %r758, 0;
	@%p179 bra 	$L__BB13_162;
	st.global.f64 	[%rd1], %fd206;
	bra.uni 	$L__BB13_162;
$L__BB13_3:
	cvta.to.global.u64 	%rd2, %rd11;
	setp.gt.u32 	%p2, %r151, 8191;
	@%p2 bra 	$L__BB13_40;
	mov.u32 	%r1, %tid.x;
	setp.ge.u32 	%p123, %r1, %r151;
	mov.f32 	%f336, 0f00000000;
	mov.u32 	%r762, %r1;
	@%p123 bra 	$L__BB13_9;
	mul.wide.u32 	%rd21, %r1, 8;
	add.s64 	%rd22, %rd2, %rd21;
	ld.global.f64 	%fd1, [%rd22];
	fma.rn.f64 	%fd872, %fd1, 0d3FF71547652B82FE, 0d4338000000000000;
	{
	.reg .b32 %temp; 
	mov.b64 	{%r2, %temp}, %fd872;
	}
	mov.f64 	%fd873, 0dC338000000000000;
	add.rn.f64 	%fd874, %fd872, %fd873;
	fma.rn.f64 	%fd875, %fd874, 0dBFE62E42FEFA39EF, %fd1;
	fma.rn.f64 	%fd876, %fd874, 0dBC7ABC9E3B39803F, %fd875;
	fma.rn.f64 	%fd877, %fd876, 0d3E5ADE1569CE2BDF, 0d3E928AF3FCA213EA;
	fma.rn.f64 	%fd878, %fd877, %fd876, 0d3EC71DEE62401315;
	fma.rn.f64 	%fd879, %fd878, %fd876, 0d3EFA01997C89EB71;
	fma.rn.f64 	%fd880, %fd879, %fd876, 0d3F2A01A014761F65;
	fma.rn.f64 	%fd881, %fd880, %fd876, 0d3F56C16C1852B7AF;
	fma.rn.f64 	%fd882, %fd881, %fd876, 0d3F81111111122322;
	fma.rn.f64 	%fd883, %fd882, %fd876, 0d3FA55555555502A1;
	fma.rn.f64 	%fd884, %fd883, %fd876, 0d3FC5555555555511;
	fma.rn.f64 	%fd885, %fd884, %fd876, 0d3FE000000000000B;
	fma.rn.f64 	%fd886, %fd885, %fd876, 0d3FF0000000000000;
	fma.rn.f64 	%fd887, %fd886, %fd876, 0d3FF0000000000000;
	{
	.reg .b32 %temp; 
	mov.b64 	{%r3, %temp}, %fd887;
	}
	{
	.reg .b32 %temp; 
	mov.b64 	{%temp, %r4}, %fd887;
	}
	shl.b32 	%r612, %r2, 20;
	add.s32 	%r613, %r612, %r4;
	mov.b64 	%fd987, {%r3, %r613};
	{
	.reg .b32 %temp; 
	mov.b64 	{%temp, %r614}, %fd1;
	}
	mov.b32 	%f217, %r614;
	abs.f32 	%f1, %f217;
	setp.lt.f32 	%p124, %f1, 0f4086232B;
	@%p124 bra 	$L__BB13_8;
	setp.lt.f64 	%p125, %fd1, 0d0000000000000000;
	add.f64 	%fd888, %fd1, 0d7FF0000000000000;
	selp.f64 	%fd987, 0d0000000000000000, %fd888, %p125;
	setp.geu.f32 	%p126, %f1, 0f40874800;
	@%p126 bra 	$L__BB13_8;
	shr.u32 	%r615, %r2, 31;
	add.s32 	%r616, %r2, %r615;
	shr.s32 	%r617, %r616, 1;
	shl.b32 	%r618, %r617, 20;
	add.s32 	%r619, %r4, %r618;
	mov.b64 	%fd889, {%r3, %r619};
	sub.s32 	%r620, %r2, %r617;
	shl.b32 	%r621, %r620, 20;
	add.s32 	%r622, %r621, 1072693248;
	mov.b32 	%r623, 0;
	mov.b64 	%fd890, {%r623, %r622};
	mul.f64 	%fd987, %fd890, %fd889;
$L__BB13_8:
	cvt.rn.f32.f64 	%f336, %fd987;
	add.s32 	%r762, %r1, 512;
$L__BB13_9:
	setp.ge.u32 	%p127, %r762, %r151;
	@%p127 bra 	$L__BB13_31;
	not.b32 	%r624, %r762;
	add.s32 	%r7, %r151, %r624;
	and.b32  	%r625, %r7, 1536;
	setp.eq.s32 	%p128, %r625, 1536;
	@%p128 bra 	$L__BB13_16;
	mul.wide.u32 	%rd23, %r762, 8;
	add.s64 	%rd26, %rd2, %rd23;
	shr.u32 	%r626, %r7, 9;
	add.s32 	%r627, %r626, 1;
	and.b32  	%r628, %r627, 3;
	neg.s32 	%r760, %r628;
$L__BB13_12:
	.pragma "nounroll";
	ld.global.f64 	%fd6, [%rd26];
	fma.rn.f64 	%fd891, %fd6, 0d3FF71547652B82FE, 0d4338000000000000;
	{
	.reg .b32 %temp; 
	mov.b64 	{%r11, %temp}, %fd891;
	}
	mov.f64 	%fd892, 0dC338000000000000;
	add.rn.f64 	%fd893, %fd891, %fd892;
	fma.rn.f64 	%fd894, %fd893, 0dBFE62E42FEFA39EF, %fd6;
	fma.rn.f64 	%fd895, %fd893, 0dBC7ABC9E3B39803F, %fd894;
	fma.rn.f64 	%fd896, %fd895, 0d3E5ADE1569CE2BDF, 0d3E928AF3FCA213EA;
	fma.rn.f64 	%fd897, %fd896, %fd895, 0d3EC71DEE62401315;
	fma.rn.f64 	%fd898, %fd897, %fd895, 0d3EFA01997C89EB71;
	fma.rn.f64 	%fd899, %fd898, %fd895, 0d3F2A01A014761F65;
	fma.rn.f64 	%fd900, %fd899, %fd895, 0d3F56C16C1852B7AF;
	fma.rn.f64 	%fd901, %fd900, %fd895, 0d3F81111111122322;
	fma.rn.f64 	%fd902, %fd901, %fd895, 0d3FA55555555502A1;
	fma.rn.f64 	%fd903, %fd902, %fd895, 0d3FC5555555555511;
	fma.rn.f64 	%fd904, %fd903, %fd895, 0d3FE000000000000B;
	fma.rn.f64 	%fd905, %fd904, %fd895, 0d3FF0000000000000;
	fma.rn.f64 	%fd906, %fd905, %fd895, 0d3FF0000000000000;
	{
	.reg .b32 %temp; 
	mov.b64 	{%r12, %temp}, %fd906;
	}
	{
	.reg .b32 %temp; 
	mov.b64 	{%temp, %r13}, %fd906;
	}
	shl.b32 	%r629, %r11, 20;
	add.s32 	%r630, %r629, %r13;
	mov.b64 	%fd988, {%r12, %r630};
	{
	.reg .b32 %temp; 
	mov.b64 	{%temp, %r631}, %fd6;
	}
	mov.b32 	%f219, %r631;
	abs.f32 	%f5, %f219;
	setp.lt.f32 	%p129, %f5, 0f4086232B;
	@%p129 bra 	$L__BB13_15;
	setp.lt.f64 	%p130, %fd6, 0d0000000000000000;
	add.f64 	%fd907, %fd6, 0d7FF0000000000000;
	selp.f64 	%fd988, 0d0000000000000000, %fd907, %p130;
	setp.geu.f32 	%p131, %f5, 0f40874800;
	@%p131 bra 	$L__BB13_15;
	shr.u32 	%r632, %r11, 31;
	add.s32 	%r633, %r11, %r632;
	shr.s32 	%r634, %r633, 1;
	shl.b32 	%r635, %r634, 20;
	add.s32 	%r636, %r13, %r635;
	mov.b64 	%fd908, {%r12, %r636};
	sub.s32 	%r637, %r11, %r634;
	shl.b32 	%r638, %r637, 20;
	add.s32 	%r639, %r638, 1072693248;
	mov.b32 	%r640, 0;
	mov.b64 	%fd909, {%r640, %r639};
	mul.f64 	%fd988, %fd909, %fd908;
$L__BB13_15:
	cvt.rn.f32.f64 	%f220, %fd988;
	add.f32 	%f336, %f336, %f220;
	add.s32 	%r762, %r762, 512;
	add.s64 	%rd26, %rd26, 4096;
	add.s32 	%r760, %r760, 1;
	setp.ne.s32 	%p132, %r760, 0;
	@%p132 bra 	$L__BB13_12;
$L__BB13_16:
	setp.lt.u32 	%p133, %r7, 1536;
	@%p133 bra 	$L__BB13_31;
	mul.wide.u32 	%rd24, %r762, 8;
	add.s64 	%rd25, %rd24, %rd2;
	add.s64 	%rd27, %rd25, 8192;
$L__BB13_18:
	ld.global.f64 	%fd11, [%rd27+-8192];
	fma.rn.f64 	%fd910, %fd11, 0d3FF71547652B82FE, 0d4338000000000000;
	{
	.reg .b32 %temp; 
	mov.b64 	{%r18, %temp}, %fd910;
	}
	mov.f64 	%fd911, 0dC338000000000000;
	add.rn.f64 	%fd912, %fd910, %fd911;
	fma.rn.f64 	%fd913, %fd912, 0dBFE62E42FEFA39EF, %fd11;
	fma.rn.f64 	%fd914, %fd912, 0dBC7ABC9E3B39803F, %fd913;
	fma.rn.f64 	%fd915, %fd914, 0d3E5ADE1569CE2BDF, 0d3E928AF3FCA213EA;
	fma.rn.f64 	%fd916, %fd915, %fd914, 0d3EC71DEE62401315;
	fma.rn.f64 	%fd917, %fd916, %fd914, 0d3EFA01997C89EB71;
	fma.rn.f64 	%fd918, %fd917, %fd914, 0d3F2A01A014761F65;
	fma.rn.f64 	%fd919, %fd918, %fd914, 0d3F56C16C1852B7AF;
	fma.rn.f64 	%fd920, %fd919, %fd914, 0d3F81111111122322;
	fma.rn.f64 	%fd921, %fd920, %fd914, 0d3FA55555555502A1;
	fma.rn.f64 	%fd922, %fd921, %fd914, 0d3FC5555555555511;
	fma.rn.f64 	%fd923, %fd922, %fd914, 0d3FE000000000000B;
	fma.rn.f64 	%fd924, %fd923, %fd914, 0d3FF0000000000000;
	fma.rn.f64 	%fd925, %fd924, %fd914, 0d3FF0000000000000;
	{
	.reg .b32 %temp; 
	mov.b64 	{%r19, %temp}, %fd925;
	}
	{
	.reg .b32 %temp; 
	mov.b64 	{%temp, %r20}, %fd925;
	}
	shl.b32 	%r641, %r18, 20;
	add.s32 	%r642, %r641, %r20;
	mov.b64 	%fd989, {%r19, %r642};
	{
	.reg .b32 %temp; 
	mov.b64 	{%temp, %r643}, %fd11;
	}
	mov.b32 	%f221, %r643;
	abs.f32 	%f10, %f221;
	setp.lt.f32 	%p134, %f10, 0f4086232B;
	@%p134 bra 	$L__BB13_21;
	setp.lt.f64 	%p135, %fd11, 0d0000000000000000;
	add.f64 	%fd926, %fd11, 0d7FF0000000000000;
	selp.f64 	%fd989, 0d0000000000000000, %fd926, %p135;
	setp.geu.f32 	%p136, %f10, 0f40874800;
	@%p136 bra 	$L__BB13_21;
	shr.u32 	%r644, %r18, 31;
	add.s32 	%r645, %r18, %r644;
	shr.s32 	%r646, %r645, 1;
	shl.b32 	%r647, %r646, 20;
	add.s32 	%r648, %r20, %r647;
	mov.b64 	%fd927, {%r19, %r648};
	sub.s32 	%r649, %r18, %r646;
	shl.b32 	%r650, %r649, 20;
	add.s32 	%r651, %r650, 1072693248;
	mov.b32 	%r652, 0;
	mov.b64 	%fd928, {%r652, %r651};
	mul.f64 	%fd989, %fd928, %fd927;
$L__BB13_21:
	cvt.rn.f32.f64 	%f222, %fd989;
	add.f32 	%f11, %f336, %f222;
	ld.global.f64 	%fd16, [%rd27+-4096];
	fma.rn.f64 	%fd929, %fd16, 0d3FF71547652B82FE, 0d4338000000000000;
	{
	.reg .b32 %temp; 
	mov.b64 	{%r21, %temp}, %fd929;
	}
	mov.f64 	%fd930, 0dC338000000000000;
	add.rn.f64 	%fd931, %fd929, %fd930;
	fma.rn.f64 	%fd932, %fd931, 0dBFE62E42FEFA39EF, %fd16;
	fma.rn.f64 	%fd933, %fd931, 0dBC7ABC9E3B39803F, %fd932;
	fma.rn.f64 	%fd934, %fd933, 0d3E5ADE1569CE2BDF, 0d3E928AF3FCA213EA;
	fma.rn.f64 	%fd935, %fd934, %fd933, 0d3EC71DEE62401315;
	fma.rn.f64 	%fd936, %fd935, %fd933, 0d3EFA01997C89EB71;
	fma.rn.f64 	%fd937, %fd936, %fd933, 0d3F2A01A014761F65;
	fma.rn.f64 	%fd938, %fd937, %fd933, 0d3F56C16C1852B7AF;
	fma.rn.f64 	%fd939, %fd938, %fd933, 0d3F81111111122322;
	fma.rn.f64 	%fd940, %fd939, %fd933, 0d3FA55555555502A1;
	fma.rn.f64 	%fd941, %fd940, %fd933, 0d3FC5555555555511;
	fma.rn.f64 	%fd942, %fd941, %fd933, 0d3FE000000000000B;
	fma.rn.f64 	%fd943, %fd942, %fd933, 0d3FF0000000000000;
	fma.rn.f64 	%fd944, %fd943, %fd933, 0d3FF0000000000000;
	{
	.reg .b32 %temp; 
	mov.b64 	{%r22, %temp}, %fd944;
	}
	{
	.reg .b32 %temp; 
	mov.b64 	{%temp, %r23}, %fd944;
	}
	shl.b32 	%r653, %r21, 20;
	add.s32 	%r654, %r653, %r23;
	mov.b64 	%fd990, {%r22, %r654};
	{
	.reg .b32 %temp; 
	mov.b64 	{%temp, %r655}, %fd16;
	}
	mov.b32 	%f223, %r655;
	abs.f32 	%f12, %f223;
	setp.lt.f32 	%p137, %f12, 0f4086232B;
	@%p137 bra 	$L__BB13_24;
	setp.lt.f64 	%p138, %fd16, 0d0000000000000000;
	add.f64 	%fd945, %fd16, 0d7FF0000000000000;
	selp.f64 	%fd990, 0d0000000000000000, %fd945, %p138;
	setp.geu.f32 	%p139, %f12, 0f40874800;
	@%p139 bra 	$L__BB13_24;
	shr.u32 	%r656, %r21, 31;
	add.s32 	%r657, %r21, %r656;
	shr.s32 	%r658, %r657, 1;
	shl.b32 	%r659, %r658, 20;
	add.s32 	%r660, %r23, %r659;
	mov.b64 	%fd946, {%r22, %r660};
	sub.s32 	%r661, %r21, %r658;
	shl.b32 	%r662, %r661, 20;
	add.s32 	%r663, %r662, 1072693248;
	mov.b32 	%r664, 0;
	mov.b64 	%fd947, {%r664, %r663};
	mul.f64 	%fd990, %fd947, %fd946;
$L__BB13_24:
	cvt.rn.f32.f64 	%f224, %fd990;
	add.f32 	%f13, %f11, %f224;
	ld.global.f64 	%fd21, [%rd27];
	fma.rn.f64 	%fd948, %fd21, 0d3FF71547652B82FE, 0d4338000000000000;
	{
	.reg .b32 %temp; 
	mov.b64 	{%r24, %temp}, %fd948;
	}
	mov.f64 	%fd949, 0dC338000000000000;
	add.rn.f64 	%fd950, %fd948, %fd949;
	fma.rn.f64 	%fd951, %fd950, 0dBFE62E42FEFA39EF, %fd21;
	fma.rn.f64 	%fd952, %fd950, 0dBC7ABC9E3B39803F, %fd951;
	fma.rn.f64 	%fd953, %fd952, 0d3E5ADE1569CE2BDF, 0d3E928AF3FCA213EA;
	fma.rn.f64 	%fd954, %fd953, %fd952, 0d3EC71DEE62401315;
	fma.rn.f64 	%fd955, %fd954, %fd952, 0d3EFA01997C89EB71;
	fma.rn.f64 	%fd956, %fd955, %fd952, 0d3F2A01A014761F65;
	fma.rn.f64 	%fd957, %fd956, %fd952, 0d3F56C16C1852B7AF;
	fma.rn.f64 	%fd958, %fd957, %fd952, 0d3F81111111122322;
	fma.rn.f64 	%fd959, %fd958, %fd952, 0d3FA55555555502A1;
	fma.rn.f64 	%fd960, %fd959, %fd952, 0d3FC5555555555511;
	fma.rn.f64 	%fd961, %fd960, %fd952, 0d3FE000000000000B;
	fma.rn.f64 	%fd962, %fd961, %fd952, 0d3FF0000000000000;
	fma.rn.f64 	%fd963, %fd962, %fd952, 0d3FF0000000000000;
	{
	.reg .b32 %temp; 
	mov.b64 	{%r25, %temp}, %fd963;
	}
	{
	.reg .b32 %temp; 
	mov.b64 	{%temp, %r26}, %fd963;
	}
	shl.b32 	%r665, %r24, 20;
	add.s32 	%r666, %r665, %r26;
	mov.b64 	%fd991, {%r25, %r666};
	{
	.reg .b32 %temp; 
	mov.b64 	{%temp, %r667}, %fd21;
	}
	mov.b32 	%f225, %r667;
	abs.f32 	%f14, %f225;
	setp.lt.f32 	%p140, %f14, 0f4086232B;
	@%p140 bra 	$L__BB13_27;
	setp.lt.f64 	%p141, %fd21, 0d0000000000000000;
	add.f64 	%fd964, %fd21, 0d7FF0000000000000;
	selp.f64 	%fd991, 0d0000000000000000, %fd964, %p141;
	setp.geu.f32 	%p142, %f14, 0f40874800;
	@%p142 bra 	$L__BB13_27;
	shr.u32 	%r668, %r24, 31;
	add.s32 	%r669, %r24, %r668;
	shr.s32 	%r670, %r669, 1;
	shl.b32 	%r671, %r670, 20;
	add.s32 	%r672, %r26, %r671;
	mov.b64 	%fd965, {%r25, %r672};
	sub.s32 	%r673, %r24, %r670;
	shl.b32 	%r674, %r673, 20;
	add.s32 	%r675, %r674, 1072693248;
	mov.b32 	%r676, 0;
	mov.b64 	%fd966, {%r676, %r675};
	mul.f64 	%fd991, %fd966, %fd965;
$L__BB13_27:
	cvt.rn.f32.f64 	%f226, %fd991;
	add.f32 	%f15, %f13, %f226;
	ld.global.f64 	%fd26, [%rd27+4096];
	fma.rn.f64 	%fd967, %fd26, 0d3FF71547652B82FE, 0d4338000000000000;
	{
	.reg .b32 %temp; 
	mov.b64 	{%r27, %temp}, %fd967;
	}
	mov.f64 	%fd968, 0dC338000000000000;
	add.rn.f64 	%fd969, %fd967, %fd968;
	fma.rn.f64 	%fd970, %fd969, 0dBFE62E42FEFA39EF, %fd26;
	fma.rn.f64 	%fd971, %fd969, 0dBC7ABC9E3B39803F, %fd970;
	fma.rn.f64 	%fd972, %fd971, 0d3E5ADE1569CE2BDF, 0d3E928AF3FCA213EA;
	fma.rn.f64 	%fd973, %fd972, %fd971, 0d3EC71DEE62401315;
	fma.rn.f64 	%fd974, %fd973, %fd971, 0d3EFA01997C89EB71;
	fma.rn.f64 	%fd975, %fd974, %fd971, 0d3F2A01A014761F65;
	fma.rn.f64 	%fd976, %fd975, %fd971, 0d3F56C16C1852B7AF;
	fma.rn.f64 	%fd977, %fd976, %fd971, 0d3F81111111122322;
	fma.rn.f64 	%fd978, %fd977, %fd971, 0d3FA55555555502A1;
	fma.rn.f64 	%fd979, %fd978, %fd971, 0d3FC5555555555511;
	fma.rn.f64 	%fd980, %fd979, %fd971, 0d3FE000000000000B;
	fma.rn.f64 	%fd981, %fd980, %fd971, 0d3FF0000000000000;
	fma.rn.f64 	%fd982, %fd981, %fd971, 0d3FF0000000000000;
	{
	.reg .b32 %temp; 
	mov.b64 	{%r28, %temp}, %fd982;
	}
	{
	.reg .b32 %temp; 
	mov.b64 	{%temp, %r29}, %fd982;
	}
	shl.b32 	%r677, %r27, 20;
	add.s32 	%r678, %r677, %r29;
	mov.b64 	%fd992, {%r28, %r678};
	{
	.reg .b32 %temp; 
	mov.b64 	{%temp, %r679}, %fd26;
	}
	mov.b32 	%f227, %r679;
	abs.f32 	%f16, %f227;
	setp.lt.f32 	%p143, %f16, 0f4086232B;
	@%p143 bra 	$L__BB13_30;
	setp.lt.f64 	%p144, %fd26, 0d0000000000000000;
	add.f64 	%fd983, %fd26, 0d7FF0000000000000;
	selp.f64 	%fd992, 0d0000000000000000, %fd983, %p144;
	setp.geu.f32 	%p145, %f16, 0f40874800;
	@%p145 bra 	$L__BB13_30;
	shr.u32 	%r680, %r27, 31;
	add.s32 	%r681, %r27, %r680;
	shr.s32 	%r682, %r681, 1;
	shl.b32 	%r683, %r682, 20;
	add.s32 	%r684, %r29, %r683;
	mov.b64 	%fd984, {%r28, %r684};
	sub.s32 	%r685, %r27, %r682;
	shl.b32 	%r686, %r685, 20;
	add.s32 	%r687, %r686, 1072693248;
	mov.b32 	%r688, 0;
	mov.b64 	%fd985, {%r688, %r687};
	mul.f64 	%fd992, %fd985, %fd984;
$L__BB13_30:
	cvt.rn.f32.f64 	%f228, %fd992;
	add.f32 	%f336, %f15, %f228;
	add.s32 	%r762, %r762, 2048;
	add.s64 	%rd27, %rd27, 16384;
	setp.lt.s32 	%p146, %r762, %r151;
	@%p146 bra 	$L__BB13_18;
$L__BB13_31:
	setp.lt.s32 	%p147, %r151, 512;
	@%p147 bra 	$L__BB13_36;
	// begin inline asm
	mov.u32 %r727, %laneid;
	// end inline asm
	mov.b32 	%r729, %f336;
	mov.b32 	%r730, 1;
	mov.b32 	%r751, 31;
	mov.b32 	%r752, -1;
	// begin inline asm
	shfl.sync.down.b32 %r728, %r729, %r730, %r751, %r752;
	// end inline asm
	setp.gt.s32 	%p171, %r727, 30;
	mov.b32 	%f287, %r728;
	add.f32 	%f288, %f336, %f287;
	selp.f32 	%f289, %f336, %f288, %p171;
	mov.b32 	%r734, %f289;
	mov.b32 	%r735, 2;
	// begin inline asm
	shfl.sync.down.b32 %r733, %r734, %r735, %r751, %r752;
	// end inline asm
	setp.gt.s32 	%p172, %r727, 29;
	mov.b32 	%f290, %r733;
	add.f32 	%f291, %f289, %f290;
	selp.f32 	%f292, %f289, %f291, %p172;
	mov.b32 	%r739, %f292;
	mov.b32 	%r740, 4;
	// begin inline asm
	shfl.sync.down.b32 %r738, %r739, %r740, %r751, %r752;
	// end inline asm
	setp.gt.s32 	%p173, %r727, 27;
	mov.b32 	%f293, %r738;
	add.f32 	%f294, %f292, %f293;
	selp.f32 	%f295, %f292, %f294, %p173;
	mov.b32 	%r744, %f295;
	mov.b32 	%r745, 8;
	// begin inline asm
	shfl.sync.down.b32 %r743, %r744, %r745, %r751, %r752;
	// end inline asm
	setp.gt.s32 	%p174, %r727, 23;
	mov.b32 	%f296, %r743;
	add.f32 	%f297, %f295, %f296;
	selp.f32 	%f298, %f295, %f297, %p174;
	mov.b32 	%r749, %f298;
	mov.b32 	%r750, 16;
	// begin inline asm
	shfl.sync.down.b32 %r748, %r749, %r750, %r751, %r752;
	// end inline asm
	setp.gt.s32 	%p175, %r727, 15;
	mov.b32 	%f299, %r748;
	add.f32 	%f19, %f298, %f299;
	selp.f32 	%f343, %f298, %f19, %p175;
	setp.ne.s32 	%p176, %r727, 0;
	@%p176 bra 	$L__BB13_34;
	shr.u32 	%r753, %r1, 3;
	and.b32  	%r754, %r753, 124;
	mov.u32 	%r755, _ZZN3cub18CUB_300001_SM_10006detail6reduce28DeviceReduceSingleTileKernelINS2_10policy_hubIfjN4cuda3std3__44plusIfEEE10Policy1000EN6thrust24THRUST_300001_SM_1000_NS6detail15normal_iteratorINSD_10device_ptrIdEEEEPdjS9_df3ExpEEvT0_T1_T2_T3_T4_T6_E12temp_storage;
	add.s32 	%r756, %r755, %r754;
	st.shared.f32 	[%r756+16], %f19;
$L__BB13_34:
	bar.sync 	0;
	setp.ne.s32 	%p177, %r1, 0;
	@%p177 bra 	$L__BB13_160;
	ld.shared.f32 	%f300, [_ZZN3cub18CUB_300001_SM_10006detail6reduce28DeviceReduceSingleTileKernelINS2_10policy_hubIfjN4cuda3std3__44plusIfEEE10Policy1000EN6thrust24THRUST_300001_SM_1000_NS6detail15normal_iteratorINSD_10device_ptrIdEEEEPdjS9_df3ExpEEvT0_T1_T2_T3_T4_T6_E12temp_storage+20];
	add.f32 	%f301, %f343, %f300;
	ld.shared.f32 	%f302, [_ZZN3cub18CUB_300001_SM_10006detail6reduce28DeviceReduceSingleTileKernelINS2_10policy_hubIfjN4cuda3std3__44plusIfEEE10Policy1000EN6thrust24THRUST_300001_SM_1000_NS6detail15normal_iteratorINSD_10device_ptrIdEEEEPdjS9_df3ExpEEvT0_T1_T2_T3_T4_T6_E12temp_storage+24];
	add.f32 	%f303, %f301, %f302;
	ld.shared.f32 	%f304, [_ZZN3cub18CUB_300001_SM_10006detail6reduce28DeviceReduceSingleTileKernelINS2_10policy_hubIfjN4cuda3std3__44plusIfEEE10Policy1000EN6thrust24THRUST_300001_SM_1000_NS6detail15normal_iteratorINSD_10device_ptrIdEEEEPdjS9_df3ExpEEvT0_T1_T2_T3_T4_T6_E12temp_storage+28];
	add.f32 	%f305, %f303, %f304;
	ld.shared.f32 	%f306, [_ZZN3cub18CUB_300001_SM_10006detail6reduce28DeviceReduceSingleTileKernelINS2_10policy_hubIfjN4cuda3std3__44plusIfEEE10Policy1000EN6thrust24THRUST_300001_SM_1000_NS6detail15normal_iteratorINSD_10device_ptrIdEEEEPdjS9_df3ExpEEvT0_T1_T2_T3_T4_T6_E12temp_storage+32];
	add.f32 	%f307, %f305, %f306;
	ld.shared.f32 	%f308, [_ZZN3cub18CUB_300001_SM_10006detail6reduce28DeviceReduceSingleTileKernelINS2_10policy_hubIfjN4cuda3std3__44plusIfEEE10Policy1000EN6thrust24THRUST_300001_SM_1000_NS6detail15normal_iteratorINSD_10device_ptrIdEEEEPdjS9_df3ExpEEvT0_T1_T2_T3_T4_T6_E12temp_storage+36];
	add.f32 	%f309, %f307, %f308;
	ld.shared.f32 	%f310, [_ZZN3cub18CUB_300001_SM_10006detail6reduce28DeviceReduceSingleTileKernelINS2_10policy_hubIfjN4cuda3std3__44plusIfEEE10Policy1000EN6thrust24THRUST_300001_SM_1000_NS6detail15normal_iteratorINSD_10device_ptrIdEEEEPdjS9_df3ExpEEvT0_T1_T2_T3_T4_T6_E12temp_storage+40];
	add.f32 	%f311, %f309, %f310;
	ld.shared.f32 	%f312, [_ZZN3cub18CUB_300001_SM_10006detail6reduce28DeviceReduceSingleTileKernelINS2_10policy_hubIfjN4cuda3std3__44plusIfEEE10Policy1000EN6thrust24THRUST_300001_SM_1000_NS6detail15normal_iteratorINSD_10device_ptrIdEEEEPdjS9_df3ExpEEvT0_T1_T2_T3_T4_T6_E12temp_storage+44];
	add.f32 	%f313, %f311, %f312;
	ld.shared.f32 	%f314, [_ZZN3cub18CUB_300001_SM_10006detail6reduce28DeviceReduceSingleTileKernelINS2_10policy_hubIfjN4cuda3std3__44plusIfEEE10Policy1000EN6thrust24THRUST_300001_SM_1000_NS6detail15normal_iteratorINSD_10device_ptrIdEEEEPdjS9_df3ExpEEvT0_T1_T2_T3_T4_T6_E12temp_storage+48];
	add.f32 	%f315, %f313, %f314;
	ld.shared.f32 	%f316, [_ZZN3cub18CUB_300001_SM_10006detail6reduce28DeviceReduceSingleTileKernelINS2_10policy_hubIfjN4cuda3std3__44plusIfEEE10Policy1000EN6thrust24THRUST_300001_SM_1000_NS6detail15normal_iteratorINSD_10device_ptrIdEEEEPdjS9_df3ExpEEvT0_T1_T2_T3_T4_T6_E12temp_storage+52];
	add.f32 	%f317, %f315, %f316;
	ld.shared.f32 	%f318, [_ZZN3cub18CUB_300001_SM_10006detail6reduce28DeviceReduceSingleTileKernelINS2_10policy_hubIfjN4cuda3std3__44plusIfEEE10Policy1000EN6thrust24THRUST_300001_SM_1000_NS6detail15normal_iteratorINSD_10device_ptrIdEEEEPdjS9_df3ExpEEvT0_T1_T2_T3_T4_T6_E12temp_storage+56];
	add.f32 	%f319, %f317, %f318;
	ld.shared.f32 	%f320, [_ZZN3cub18CUB_300001_SM_10006detail6reduce28DeviceReduceSingleTileKernelINS2_10policy_hubIfjN4cuda3std3__44plusIfEEE10Policy1000EN6thrust24THRUST_300001_SM_1000_NS6detail15normal_iteratorINSD_10device_ptrIdEEEEPdjS9_df3ExpEEvT0_T1_T2_T3_T4_T6_E12temp_storage+60];
	add.f32 	%f321, %f319, %f320;
	ld.shared.f32 	%f322, [_ZZN3cub18CUB_300001_SM_10006detail6reduce28DeviceReduceSingleTileKernelINS2_10policy_hubIfjN4cuda3std3__44plusIfEEE10Policy1000EN6thrust24THRUST_300001_SM_1000_NS6detail15normal_iteratorINSD_10device_ptrIdEEEEPdjS9_df3ExpEEvT0_T1_T2_T3_T4_T6_E12temp_storage+64];
	add.f32 	%f323, %f321, %f322;
	ld.shared.f32 	%f324, [_ZZN3cub18CUB_300001_SM_10006detail6reduce28DeviceReduceSingleTileKernelINS2_10policy_hubIfjN4cuda3std3__44plusIfEEE10Policy1000EN6thrust24THRUST_300001_SM_1000_NS6detail15normal_iteratorINSD_10device_ptrIdEEEEPdjS9_df3ExpEEvT0_T1_T2_T3_T4_T6_E12temp_storage+68];
	add.f32 	%f325, %f323, %f324;
	ld.shared.f32 	%f326, [_ZZN3cub18CUB_300001_SM_10006detail6reduce28DeviceReduceSingleTileKernelINS2_10policy_hubIfjN4cuda3std3__44plusIfEEE10Policy1000EN6thrust24THRUST_300001_SM_1000_NS6detail15normal_iteratorINSD_10device_ptrIdEEEEPdjS9_df3ExpEEvT0_T1_T2_T3_T4_T6_E12temp_storage+72];
	add.f32 	%f327, %f325, %f326;
	ld.shared.f32 	%f328, [_ZZN3cub18CUB_300001_SM_10006detail6reduce28DeviceReduceSingleTileKernelINS2_10policy_hubIfjN4cuda3std3__44plusIfEEE10Policy1000EN6thrust24THRUST_300001_SM_1000_NS6detail15normal_iteratorINSD_10device_ptrIdEEEEPdjS9_df3ExpEEvT0_T1_T2_T3_T4_T6_E12temp_storage+76];
	add.f32 	%f343, %f327, %f328;
	bra.uni 	$L__BB13_160;
$L__BB13_36:
	// begin inline asm
	mov.u32 %r689, %laneid;
	// end inline asm
	and.b32  	%r715, %r1, 992;
	add.s32 	%r716, %r715, 32;
	setp.gt.s32 	%p148, %r716, %r151;
	not.b32 	%r717, %r715;
	add.s32 	%r718, %r151, %r717;
	selp.b32 	%r713, %r718, 31, %p148;
	mov.b32 	%r691, %f336;
	mov.b32 	%r692, 1;
	mov.b32 	%r714, -1;
	// begin inline asm
	shfl.sync.down.b32 %r690, %r691, %r692, %r713, %r714;
	// end inline asm
	setp.lt.s32 	%p149, %r689, %r713;
	mov.b32 	%f229, %r690;
	add.f32 	%f230, %f336, %f229;
	selp.f32 	%f231, %f230, %f336, %p149;
	mov.b32 	%r696, %f231;
	mov.b32 	%r697, 2;
	// begin inline asm
	shfl.sync.down.b32 %r695, %r696, %r697, %r713, %r714;
	// end inline asm
	add.s32 	%r719, %r689, 2;
	setp.gt.s32 	%p150, %r719, %r713;
	mov.b32 	%f232, %r695;
	add.f32 	%f233, %f231, %f232;
	selp.f32 	%f234, %f231, %f233, %p150;
	mov.b32 	%r701, %f234;
	mov.b32 	%r702, 4;
	// begin inline asm
	shfl.sync.down.b32 %r700, %r701, %r702, %r713, %r714;
	// end inline asm
	add.s32 	%r720, %r689, 4;
	setp.gt.s32 	%p151, %r720, %r713;
	mov.b32 	%f235, %r700;
	add.f32 	%f236, %f234, %f235;
	selp.f32 	%f237, %f234, %f236, %p151;
	mov.b32 	%r706, %f237;
	mov.b32 	%r707, 8;
	// begin inline asm
	shfl.sync.down.b32 %r705, %r706, %r707, %r713, %r714;
	// end inline asm
	add.s32 	%r721, %r689, 8;
	setp.gt.s32 	%p152, %r721, %r713;
	mov.b32 	%f238, %r705;
	add.f32 	%f239, %f237, %f238;
	selp.f32 	%f240, %f237, %f239, %p152;
	mov.b32 	%r711, %f240;
	mov.b32 	%r712, 16;
	// begin inline asm
	shfl.sync.down.b32 %r710, %r711, %r712, %r713, %r714;
	// end inline asm
	add.s32 	%r722, %r689, 16;
	setp.gt.s32 	%p153, %r722, %r713;
	mov.b32 	%f241, %r710;
	add.f32 	%f242, %f240, %f241;
	selp.f32 	%f343, %f240, %f242, %p153;
	setp.ne.s32 	%p154, %r689, 0;
	@%p154 bra 	$L__BB13_38;
	shr.u32 	%r723, %r1, 3;
	and.b32  	%r724, %r723, 124;
	mov.u32 	%r725, _ZZN3cub18CUB_300001_SM_10006detail6reduce28DeviceReduceSingleTileKernelINS2_10policy_hubIfjN4cuda3std3__44plusIfEEE10Policy1000EN6thrust24THRUST_300001_SM_1000_NS6detail15normal_iteratorINSD_10device_ptrIdEEEEPdjS9_df3ExpEEvT0_T1_T2_T3_T4_T6_E12temp_storage;
	add.s32 	%r726, %r725, %r724;
	st.shared.f32 	[%r726+16], %f343;
$L__BB13_38:
	bar.sync 	0;
	setp.ne.s32 	%p155, %r1, 0;
	@%p155 bra 	$L__BB13_160;
	setp.gt.s32 	%p156, %r151, 32;
	ld.shared.f32 	%f243, [_ZZN3cub18CUB_300001_SM_10006detail6reduce28DeviceReduceSingleTileKernelINS2_10policy_hubIfjN4cuda3std3__44plusIfEEE10Policy1000EN6thrust24THRUST_300001_SM_1000_NS6detail15normal_iteratorINSD_10device_ptrIdEEEEPdjS9_df3ExpEEvT0_T1_T2_T3_T4_T6_E12temp_storage+20];
	add.f32 	%f244, %f343, %f243;
	selp.f32 	%f245, %f244, %f343, %p156;
	setp.gt.s32 	%p157, %r151, 64;
	ld.shared.f32 	%f246, [_ZZN3cub18CUB_300001_SM_10006detail6reduce28DeviceReduceSingleTileKernelINS2_10policy_hubIfjN4cuda3std3__44plusIfEEE10Policy1000EN6thrust24THRUST_300001_SM_1000_NS6detail15normal_iteratorINSD_10device_ptrIdEEEEPdjS9_df3ExpEEvT0_T1_T2_T3_T4_T6_E12temp_storage+24];
	add.f32 	%f247, %f246, %f245;
	selp.f32 	%f248, %f247, %f245, %p157;
	setp.gt.s32 	%p158, %r151, 96;
	ld.shared.f32 	%f249, [_ZZN3cub18CUB_300001_SM_10006detail6reduce28DeviceReduceSingleTileKernelINS2_10policy_hubIfjN4cuda3std3__44plusIfEEE10Policy1000EN6thrust24THRUST_300001_SM_1000_NS6detail15normal_iteratorINSD_10device_ptrIdEEEEPdjS9_df3ExpEEvT0_T1_T2_T3_T4_T6_E12temp_storage+28];
	add.f32 	%f250, %f249, %f248;
	selp.f32 	%f251, %f250, %f248, %p158;
	setp.gt.s32 	%p159, %r151, 128;
	ld.shared.f32 	%f252, [_ZZN3cub18CUB_300001_SM_10006detail6reduce28DeviceReduceSingleTileKernelINS2_10policy_hubIfjN4cuda3std3__44plusIfEEE10Policy1000EN6thrust24THRUST_300001_SM_1000_NS6detail15normal_iteratorINSD_10device_ptrIdEEEEPdjS9_df3ExpEEvT0_T1_T2_T3_T4_T6_E12temp_storage+32];
	add.f32 	%f253, %f252, %f251;
	selp.f32 	%f254, %f253, %f251, %p159;
	setp.gt.s32 	%p160, %r151, 160;
	ld.shared.f32 	%f255, [_ZZN3cub18CUB_300001_SM_10006detail6reduce28DeviceReduceSingleTileKernelINS2_10policy_hubIfjN4cuda3std3__44plusIfEEE10Policy1000EN6thrust24THRUST_300001_SM_1000_NS6detail15normal_iteratorINSD_10device_ptrIdEEEEPdjS9_df3ExpEEvT0_T1_T2_T3_T4_T6_E12temp_storage+36];
	add.f32 	%f256, %f255, %f254;
	selp.f32 	%f257, %f256, %f254, %p160;
	setp.gt.s32 	%p161, %r151, 192;
	ld.shared.f32 	%f258, [_ZZN3cub18CUB_300001_SM_10006detail6reduce28DeviceReduceSingleTileKernelINS2_10policy_hubIfjN4cuda3std3__44plusIfEEE10Policy1000EN6thrust24THRUST_300001_SM_1000_NS6detail15normal_iteratorINSD_10device_ptrIdEEEEPdjS9_df3ExpEEvT0_T1_T2_T3_T4_T6_E12temp_storage+40];
	add.f32 	%f259, %f258, %f257;
	selp.f32 	%f260, %f259, %f257, %p161;
	setp.gt.s32 	%p162, %r151, 224;
	ld.shared.f32 	%f261, [_ZZN3cub18CUB_300001_SM_10006detail6reduce28DeviceReduceSingleTileKernelINS2_10policy_hubIfjN4cuda3std3__44plusIfEEE10Policy1000EN6thrust24THRUST_300001_SM_1000_NS6detail15normal_iteratorINSD_10device_ptrIdEEEEPdjS9_df3ExpEEvT0_T1_T2_T3_T4_T6_E12temp_storage+44];
	add.f32 	%f262, %f261, %f260;
	selp.f32 	%f263, %f262, %f260, %p162;
	setp.gt.s32 	%p163, %r151, 256;
	ld.shared.f32 	%f264, [_ZZN3cub18CUB_300001_SM_10006detail6reduce28DeviceReduceSingleTileKernelINS2_10policy_hubIfjN4cuda3std3__44plusIfEEE10Policy1000EN6thrust24THRUST_300001_SM_1000_NS6detail15normal_iteratorINSD_10device_ptrIdEEEEPdjS9_df3ExpEEvT0_T1_T2_T3_T4_T6_E12temp_storage+48];
	add.f32 	%f265, %f264, %f263;
	selp.f32 	%f266, %f265, %f263, %p163;
	setp.gt.s32 	%p164, %r151, 288;
	ld.shared.f32 	%f267, [_ZZN3cub18CUB_300001_SM_10006detail6reduce28DeviceReduceSingleTileKernelINS2_10policy_hubIfjN4cuda3std3__44plusIfEEE10Policy1000EN6thrust24THRUST_300001_SM_1000_NS6detail15normal_iteratorINSD_10device_ptrIdEEEEPdjS9_df3ExpEEvT0_T1_T2_T3_T4_T6_E12temp_storage+52];
	add.f32 	%f268, %f267, %f266;
	selp.f32 	%f269, %f268, %f266, %p164;
	setp.gt.s32 	%p165, %r151, 320;
	ld.shared.f32 	%f270, [_ZZN3cub18CUB_300001_SM_10006detail6reduce28DeviceReduceSingleTileKernelINS2_10policy_hubIfjN4cuda3std3__44plusIfEEE10Policy1000EN6thrust24THRUST_300001_SM_1000_NS6detail15normal_iteratorINSD_10device_ptrIdEEEEPdjS9_df3ExpEEvT0_T1_T2_T3_T4_T6_E12temp_storage+56];
	add.f32 	%f271, %f270, %f269;
	selp.f32 	%f272, %f271, %f269, %p165;
	setp.gt.s32 	%p166, %r151, 352;
	ld.shared.f32 	%f273, [_ZZN3cub18CUB_300001_SM_10006detail6reduce28DeviceReduceSingleTileKernelINS2_10policy_hubIfjN4cuda3std3__44plusIfEEE10Policy1000EN6thrust24THRUST_300001_SM_1000_NS6detail15normal_iteratorINSD_10device_ptrIdEEEEPdjS9_df3ExpEEvT0_T1_T2_T3_T4_T6_E12temp_storage+60];
	add.f32 	%f274, %f273, %f272;
	selp.f32 	%f275, %f274, %f272, %p166;
	setp.gt.s32 	%p167, %r151, 384;
	ld.shared.f32 	%f276, [_ZZN3cub18CUB_300001_SM_10006detail6reduce28DeviceReduceSingleTileKernelINS2_10policy_hubIfjN4cuda3std3__44plusIfEEE10Policy1000EN6thrust24THRUST_300001_SM_1000_NS6detail15normal_iteratorINSD_10device_ptrIdEEEEPdjS9_df3ExpEEvT0_T1_T2_T3_T4_T6_E12temp_storage+64];
	add.f32 	%f277, %f276, %f275;
	selp.f32 	%f278, %f277, %f275, %p167;
	setp.gt.s32 	%p168, %r151, 416;
	ld.shared.f32 	%f279, [_ZZN3cub18CUB_300001_SM_10006detail6reduce28DeviceReduceSingleTileKernelINS2_10policy_hubIfjN4cuda3std3__44plusIfEEE10Policy1000EN6thrust24THRUST_300001_SM_1000_NS6detail15normal_iteratorINSD_10device_ptrIdEEEEPdjS9_df3ExpEEvT0_T1_T2_T3_T4_T6_E12temp_storage+68];
	add.f32 	%f280, %f279, %f278;
	selp.f32 	%f281, %f280, %f278, %p168;
	setp.gt.s32 	%p169, %r151, 448;
	ld.shared.f32 	%f282, [_ZZN3cub18CUB_300001_SM_10006detail6reduce28DeviceReduceSingleTileKernelINS2_10policy_hubIfjN4cuda3std3__44plusIfEEE10Policy1000EN6thrust24THRUST_300001_SM_1000_NS6detail15normal_iteratorINSD_10device_ptrIdEEEEPdjS9_df3ExpEEvT0_T1_T2_T3_T4_T6_E12temp_storage+72];
	add.f32 	%f283, %f282, %f281;
	selp.f32 	%f284, %f283, %f281, %p169;
	setp.gt.s32 	%p170, %r151, 480;
	ld.shared.f32 	%f285, [_ZZN3cub18CUB_300001_SM_10006detail6reduce28DeviceReduceSingleTileKernelINS2_10policy_hubIfjN4cuda3std3__44plusIfEEE10Policy1000EN6thrust24THRUST_300001_SM_1000_NS6detail15normal_iteratorINSD_10device_ptrIdEEEEPdjS9_df3ExpEEvT0_T1_T2_T3_T4_T6_E12temp_storage+76];
	add.f32 	%f286, %f285, %f284;
	selp.f32 	%f343, %f286, %f284, %p170;
	bra.uni 	$L__BB13_160;
$L__BB13_40:
	mov.u32 	%r31, %tid.x;
	mul.wide.u32 	%rd13, %r31, 8;
	add.s64 	%rd9, %rd2, %rd13;
	ld.global.f64 	%fd31, [%rd9];
	fma.rn.f64 	%fd207, %fd31, 0d3FF71547652B82FE, 0d4338000000000000;
	{
	.reg .b32 %temp; 
	mov.b64 	{%r32, %temp}, %fd207;
	}
	mov.f64 	%fd208, 0dC338000000000000;
	add.rn.f64 	%fd209, %fd207, %fd208;
	fma.rn.f64 	%fd210, %fd209, 0dBFE62E42FEFA39EF, %fd31;
	fma.rn.f64 	%fd211, %fd209, 0dBC7ABC9E3B39803F, %fd210;
	fma.rn.f64 	%fd212, %fd211, 0d3E5ADE1569CE2BDF, 0d3E928AF3FCA213EA;
	fma.rn.f64 	%fd213, %fd212, %fd211, 0d3EC71DEE62401315;
	fma.rn.f64 	%fd214, %fd213, %fd211, 0d3EFA01997C89EB71;
	fma.rn.f64 	%fd215, %fd214, %fd211, 0d3F2A01A014761F65;
	fma.rn.f64 	%fd216, %fd215, %fd211, 0d3F56C16C1852B7AF;
	fma.rn.f64 	%fd217, %fd216, %fd211, 0d3F81111111122322;
	fma.rn.f64 	%fd218, %fd217, %fd211, 0d3FA55555555502A1;
	fma.rn.f64 	%fd219, %fd218, %fd211, 0d3FC5555555555511;
	fma.rn.f64 	%fd220, %fd219, %fd211, 0d3FE000000000000B;
	fma.rn.f64 	%fd221, %fd220, %fd211, 0d3FF0000000000000;
	fma.rn.f64 	%fd222, %fd221, %fd211, 0d3FF0000000000000;
	{
	.reg .b32 %temp; 
	mov.b64 	{%r33, %temp}, %fd222;
	}
	{
	.reg .b32 %temp; 
	mov.b64 	{%temp, %r34}, %fd222;
	}
	shl.b32 	%r152, %r32, 20;
	add.s32 	%r153, %r152, %r34;
	mov.b64 	%fd993, {%r33, %r153};
	{
	.reg .b32 %temp; 
	mov.b64 	{%temp, %r154}, %fd31;
	}
	mov.b32 	%f104, %r154;
	abs.f32 	%f24, %f104;
	setp.lt.f32 	%p3, %f24, 0f4086232B;
	@%p3 bra 	$L__BB13_43;
	setp.lt.f64 	%p4, %fd31, 0d0000000000000000;
	add.f64 	%fd223, %fd31, 0d7FF0000000000000;
	selp.f64 	%fd993, 0d0000000000000000, %fd223, %p4;
	setp.geu.f32 	%p5, %f24, 0f40874800;
	@%p5 bra 	$L__BB13_43;
	shr.u32 	%r155, %r32, 31;
	add.s32 	%r156, %r32, %r155;
	shr.s32 	%r157, %r156, 1;
	shl.b32 	%r158, %r157, 20;
	add.s32 	%r159, %r34, %r158;
	mov.b64 	%fd224, {%r33, %r159};
	sub.s32 	%r160, %r32, %r157;
	shl.b32 	%r161, %r160, 20;
	add.s32 	%r162, %r161, 1072693248;
	mov.b32 	%r163, 0;
	mov.b64 	%fd225, {%r163, %r162};
	mul.f64 	%fd993, %fd225, %fd224;
$L__BB13_43:
	cvt.rn.f32.f64 	%f25, %fd993;
	ld.global.f64 	%fd36, [%rd9+4096];
	fma.rn.f64 	%fd226, %fd36, 0d3FF71547652B82FE, 0d4338000000000000;
	{
	.reg .b32 %temp; 
	mov.b64 	{%r35, %temp}, %fd226;
	}
	mov.f64 	%fd227, 0dC338000000000000;
	add.rn.f64 	%fd228, %fd226, %fd227;
	fma.rn.f64 	%fd229, %fd228, 0dBFE62E42FEFA39EF, %fd36;
	fma.rn.f64 	%fd230, %fd228, 0dBC7ABC9E3B39803F, %fd229;
	fma.rn.f64 	%fd231, %fd230, 0d3E5ADE1569CE2BDF, 0d3E928AF3FCA213EA;
	fma.rn.f64 	%fd232, %fd231, %fd230, 0d3EC71DEE62401315;
	fma.rn.f64 	%fd233, %fd232, %fd230, 0d3EFA01997C89EB71;
	fma.rn.f64 	%fd234, %fd233, %fd230, 0d3F2A01A014761F65;
	fma.rn.f64 	%fd235, %fd234, %fd230, 0d3F56C16C1852B7AF;
	fma.rn.f64 	%fd236, %fd235, %fd230, 0d3F81111111122322;
	fma.rn.f64 	%fd237, %fd236, %fd230, 0d3FA55555555502A1;
	fma.rn.f64 	%fd238, %fd237, %fd230, 0d3FC5555555555511;
	fma.rn.f64 	%fd239, %fd238, %fd230, 0d3FE000000000000B;
	fma.rn.f64 	%fd240, %fd239, %fd230, 0d3FF0000000000000;
	fma.rn.f64 	%fd241, %fd240, %fd230, 0d3FF0000000000000;
	{
	.reg .b32 %temp; 
	mov.b64 	{%r36, %temp}, %fd241;
	}
	{
	.reg .b32 %temp; 
	mov.b64 	{%temp, %r37}, %fd241;
	}
	shl.b32 	%r164, %r35, 20;
	add.s32 	%r165, %r164, %r37;
	mov.b64 	%fd994, {%r36, %r165};
	{
	.reg .b32 %temp; 
	mov.b64 	{%temp, %r166}, %fd36;
	}
	mov.b32 	%f105, %r166;
	abs.f32 	%f26, %f105;
	setp.lt.f32 	%p6, %f26, 0f4086232B;
	@%p6 bra 	$L__BB13_46;
	setp.lt.f64 	%p7, %fd36, 0d0000000000000000;
	add.f64 	%fd242, %fd36, 0d7FF0000000000000;
	selp.f64 	%fd994, 0d0000000000000000, %fd242, %p7;
	setp.geu.f32 	%p8, %f26, 0f40874800;
	@%p8 bra 	$L__BB13_46;
	shr.u32 	%r167, %r35, 31;
	add.s32 	%r168, %r35, %r167;
	shr.s32 	%r169, %r168, 1;
	shl.b32 	%r170, %r169, 20;
	add.s32 	%r171, %r37, %r170;
	mov.b64 	%fd243, {%r36, %r171};
	sub.s32 	%r172, %r35, %r169;
	shl.b32 	%r173, %r172, 20;
	add.s32 	%r174, %r173, 1072693248;
	mov.b32 	%r175, 0;
	mov.b64 	%fd244, {%r175, %r174};
	mul.f64 	%fd994, %fd244, %fd243;
$L__BB13_46:
	cvt.rn.f32.f64 	%f27, %fd994;
	ld.global.f64 	%fd41, [%rd9+8192];
	fma.rn.f64 	%fd245, %fd41, 0d3FF71547652B82FE, 0d4338000000000000;
	{
	.reg .b32 %temp; 
	mov.b64 	{%r38, %temp}, %fd245;
	}
	mov.f64 	%fd246, 0dC338000000000000;
	add.rn.f64 	%fd247, %fd245, %fd246;
	fma.rn.f64 	%fd248, %fd247, 0dBFE62E42FEFA39EF, %fd41;
	fma.rn.f64 	%fd249, %fd247, 0dBC7ABC9E3B39803F, %fd248;
	fma.rn.f64 	%fd250, %fd249, 0d3E5ADE1569CE2BDF, 0d3E928AF3FCA213EA;
	fma.rn.f64 	%fd251, %fd250, %fd249, 0d3EC71DEE62401315;
	fma.rn.f64 	%fd252, %fd251, %fd249, 0d3EFA01997C89EB71;
	fma.rn.f64 	%fd253, %fd252, %fd249, 0d3F2A01A014761F65;
	fma.rn.f64 	%fd254, %fd253, %fd249, 0d3F56C16C1852B7AF;
	fma.rn.f64 	%fd255, %fd254, %fd249, 0d3F81111111122322;
	fma.rn.f64 	%fd256, %fd255, %fd249, 0d3FA55555555502A1;
	fma.rn.f64 	%fd257, %fd256, %fd249, 0d3FC5555555555511;
	fma.rn.f64 	%fd258, %fd257, %fd249, 0d3FE000000000000B;
	fma.rn.f64 	%fd259, %fd258, %fd249, 0d3FF0000000000000;
	fma.rn.f64 	%fd260, %fd259, %fd249, 0d3FF0000000000000;
	{
	.reg .b32 %temp; 
	mov.b64 	{%r39, %temp}, %fd260;
	}
	{
	.reg .b32 %temp; 
	mov.b64 	{%temp, %r40}, %fd260;
	}
	shl.b32 	%r176, %r38, 20;
	add.s32 	%r177, %r176, %r40;
	mov.b64 	%fd995, {%r39, %r177};
	{
	.reg .b32 %temp; 
	mov.b64 	{%temp, %r178}, %fd41;
	}
	mov.b32 	%f106, %r178;
	abs.f32 	%f28, %f106;
	setp.lt.f32 	%p9, %f28, 0f4086232B;
	@%p9 bra 	$L__BB13_49;
	setp.lt.f64 	%p10, %fd41, 0d0000000000000000;
	add.f64 	%fd261, %fd41, 0d7FF0000000000000;
	selp.f64 	%fd995, 0d0000000000000000, %fd261, %p10;
	setp.geu.f32 	%p11, %f28, 0f40874800;
	@%p11 bra 	$L__BB13_49;
	shr.u32 	%r179, %r38, 31;
	add.s32 	%r180, %r38, %r179;
	shr.s32 	%r181, %r180, 1;
	shl.b32 	%r182, %r181, 20;
	add.s32 	%r183, %r40, %r182;
	mov.b64 	%fd262, {%r39, %r183};
	sub.s32 	%r184, %r38, %r181;
	shl.b32 	%r185, %r184, 20;
	add.s32 	%r186, %r185, 1072693248;
	mov.b32 	%r187, 0;
	mov.b64 	%fd263, {%r187, %r186};
	mul.f64 	%fd995, %fd263, %fd262;
$L__BB13_49:
	cvt.rn.f32.f64 	%f29, %fd995;
	ld.global.f64 	%fd46, [%rd9+12288];
	fma.rn.f64 	%fd264, %fd46, 0d3FF71547652B82FE, 0d4338000000000000;
	{
	.reg .b32 %temp; 
	mov.b64 	{%r41, %temp}, %fd264;
	}
	mov.f64 	%fd265, 0dC338000000000000;
	add.rn.f64 	%fd266, %fd264, %fd265;
	fma.rn.f64 	%fd267, %fd266, 0dBFE62E42FEFA39EF, %fd46;
	fma.rn.f64 	%fd268, %fd266, 0dBC7ABC9E3B39803F, %fd267;
	fma.rn.f64 	%fd269, %fd268, 0d3E5ADE1569CE2BDF, 0d3E928AF3FCA213EA;
	fma.rn.f64 	%fd270, %fd269, %fd268, 0d3EC71DEE62401315;
	fma.rn.f64 	%fd271, %fd270, %fd268, 0d3EFA01997C89EB71;
	fma.rn.f64 	%fd272, %fd271, %fd268, 0d3F2A01A014761F65;
	fma.rn.f64 	%fd273, %fd272, %fd268, 0d3F56C16C1852B7AF;
	fma.rn.f64 	%fd274, %fd273, %fd268, 0d3F81111111122322;
	fma.rn.f64 	%fd275, %fd274, %fd268, 0d3FA55555555502A1;
	fma.rn.f64 	%fd276, %fd275, %fd268, 0d3FC5555555555511;
	fma.rn.f64 	%fd277, %fd276, %fd268, 0d3FE000000000000B;
	fma.rn.f64 	%fd278, %fd277, %fd268, 0d3FF0000000000000;
	fma.rn.f64 	%fd279, %fd278, %fd268, 0d3FF0000000000000;
	{
	.reg .b32 %temp; 
	mov.b64 	{%r42, %temp}, %fd279;
	}
	{
	.reg .b32 %temp; 
	mov.b64 	{%temp, %r43}, %fd279;
	}
	shl.b32 	%r188, %r41, 20;
	add.s32 	%r189, %r188, %r43;
	mov.b64 	%fd996, {%r42, %r189};
	{
	.reg .b32 %temp; 
	mov.b64 	{%temp, %r190}, %fd46;
	}
	mov.b32 	%f107, %r190;
	abs.f32 	%f30, %f107;
	setp.lt.f32 	%p12, %f30, 0f4086232B;
	@%p12 bra 	$L__BB13_52;
	setp.lt.f64 	%p13, %fd46, 0d0000000000000000;
	add.f64 	%fd280, %fd46, 0d7FF0000000000000;
	selp.f64 	%fd996, 0d0000000000000000, %fd280, %p13;
	setp.geu.f32 	%p14, %f30, 0f40874800;
	@%p14 bra 	$L__BB13_52;
	shr.u32 	%r191, %r41, 31;
	add.s32 	%r192, %r41, %r191;
	shr.s32 	%r193, %r192, 1;
	shl.b32 	%r194, %r193, 20;
	add.s32 	%r195, %r43, %r194;
	mov.b64 	%fd281, {%r42, %r195};
	sub.s32 	%r196, %r41, %r193;
	shl.b32 	%r197, %r196, 20;
	add.s32 	%r198, %r197, 1072693248;
	mov.b32 	%r199, 0;
	mov.b64 	%fd282, {%r199, %r198};
	mul.f64 	%fd996, %fd282, %fd281;
$L__BB13_52:
	cvt.rn.f32.f64 	%f31, %fd996;
	ld.global.f64 	%fd51, [%rd9+16384];
	fma.rn.f64 	%fd283, %fd51, 0d3FF71547652B82FE, 0d4338000000000000;
	{
	.reg .b32 %temp; 
	mov.b64 	{%r44, %temp}, %fd283;
	}
	mov.f64 	%fd284, 0dC338000000000000;
	add.rn.f64 	%fd285, %fd283, %fd284;
	fma.rn.f64 	%fd286, %fd285, 0dBFE62E42FEFA39EF, %fd51;
	fma.rn.f64 	%fd287, %fd285, 0dBC7ABC9E3B39803F, %fd286;
	fma.rn.f64 	%fd288, %fd287, 0d3E5ADE1569CE2BDF, 0d3E928AF3FCA213EA;
	fma.rn.f64 	%fd289, %fd288, %fd287, 0d3EC71DEE62401315;
	fma.rn.f64 	%fd290, %fd289, %fd287, 0d3EFA01997C89EB71;
	fma.rn.f64 	%fd291, %fd290, %fd287, 0d3F2A01A014761F65;
	fma.rn.f64 	%fd292, %fd291, %fd287, 0d3F56C16C1852B7AF;
	fma.rn.f64 	%fd293, %fd292, %fd287, 0d3F81111111122322;
	fma.rn.f64 	%fd294, %fd293, %fd287, 0d3FA55555555502A1;
	fma.rn.f64 	%fd295, %fd294, %fd287, 0d3FC5555555555511;
	fma.rn.f64 	%fd296, %fd295, %fd287, 0d3FE000000000000B;
	fma.rn.f64 	%fd297, %fd296, %fd287, 0d3FF0000000000000;
	fma.rn.f64 	%fd298, %fd297, %fd287, 0d3FF0000000000000;
	{
	.reg .b32 %temp; 
	mov.b64 	{%r45, %temp}, %fd298;
	}
	{
	.reg .b32 %temp; 
	mov.b64 	{%temp, %r46}, %fd298;
	}
	shl.b32 	%r200, %r44, 20;
	add.s32 	%r201, %r200, %r46;
	mov.b64 	%fd997, {%r45, %r201};
	{
	.reg .b32 %temp; 
	mov.b64 	{%temp, %r202}, %fd51;
	}
	mov.b32 	%f108, %r202;
	abs.f32 	%f32, %f108;
	setp.lt.f32 	%p15, %f32, 0f4086232B;
	@%p15 bra 	$L__BB13_55;
	setp.lt.f64 	%p16, %fd51, 0d0000000000000000;
	add.f64 	%fd299, %fd51, 0d7FF0000000000000;
	selp.f64 	%fd997, 0d0000000000000000, %fd299, %p16;
	setp.geu.f32 	%p17, %f32, 0f40874800;
	@%p17 bra 	$L__BB13_55;
	shr.u32 	%r203, %r44, 31;
	add.s32 	%r204, %r44, %r203;
	shr.s32 	%r205, %r204, 1;
	shl.b32 	%r206, %r205, 20;
	add.s32 	%r207, %r46, %r206;
	mov.b64 	%fd300, {%r45, %r207};
	sub.s32 	%r208, %r44, %r205;
	shl.b32 	%r209, %r208, 20;
	add.s32 	%r210, %r209, 1072693248;
	mov.b32 	%r211, 0;
	mov.b64 	%fd301, {%r211, %r210};
	mul.f64 	%fd997, %fd301, %fd300;
$L__BB13_55:
	cvt.rn.f32.f64 	%f33, %fd997;
	ld.global.f64 	%fd56, [%rd9+20480];
	fma.rn.f64 	%fd302, %fd56, 0d3FF71547652B82FE, 0d4338000000000000;
	{
	.reg .b32 %temp; 
	mov.b64 	{%r47, %temp}, %fd302;
	}
	mov.f64 	%fd303, 0dC338000000000000;
	add.rn.f64 	%fd304, %fd302, %fd303;
	fma.rn.f64 	%fd305, %fd304, 0dBFE62E42FEFA39EF, %fd56;
	fma.rn.f64 	%fd306, %fd304, 0dBC7ABC9E3B39803F, %fd305;
	fma.rn.f64 	%fd307, %fd306, 0d3E5ADE1569CE2BDF, 0d3E928AF3FCA213EA;
	fma.rn.f64 	%fd308, %fd307, %fd306, 0d3EC71DEE62401315;
	fma.rn.f64 	%fd309, %fd308, %fd306, 0d3EFA01997C89EB71;
	fma.rn.f64 	%fd310, %fd309, %fd306, 0d3F2A01A014761F65;
	fma.rn.f64 	%fd311, %fd310, %fd306, 0d3F56C16C1852B7AF;
	fma.rn.f64 	%fd312, %fd311, %fd306, 0d3F81111111122322;
	fma.rn.f64 	%fd313, %fd312, %fd306, 0d3FA55555555502A1;
	fma.rn.f64 	%fd314, %fd313, %fd306, 0d3FC5555555555511;
	fma.rn.f64 	%fd315, %fd314, %fd306, 0d3FE000000000000B;
	fma.rn.f64 	%fd316, %fd315, %fd306, 0d3FF0000000000000;
	fma.rn.f64 	%fd317, %fd316, %fd306, 0d3FF0000000000000;
	{
	.reg .b32 %temp; 
	mov.b64 	{%r48, %temp}, %fd317;
	}
	{
	.reg .b32 %temp; 
	mov.b64 	{%temp, %r49}, %fd317;
	}
	shl.b32 	%r212, %r47, 20;
	add.s32 	%r213, %r212, %r49;
	mov.b64 	%fd998, {%r48, %r213};
	{
	.reg .b32 %temp; 
	mov.b64 	{%temp, %r214}, %fd56;
	}
	mov.b32 	%f109, %r214;
	abs.f32 	%f34, %f109;
	setp.lt.f32 	%p18, %f34, 0f4086232B;
	@%p18 bra 	$L__BB13_58;
	setp.lt.f64 	%p19, %fd56, 0d0000000000000000;
	add.f64 	%fd318, %fd56, 0d7FF0000000000000;
	selp.f64 	%fd998, 0d0000000000000000, %fd318, %p19;
	setp.geu.f32 	%p20, %f34, 0f40874800;
	@%p20 bra 	$L__BB13_58;
	shr.u32 	%r215, %r47, 31;
	add.s32 	%r216, %r47, %r215;
	shr.s32 	%r217, %r216, 1;
	shl.b32 	%r218, %r217, 20;
	add.s32 	%r219, %r49, %r218;
	mov.b64 	%fd319, {%r48, %r219};
	sub.s32 	%r220, %r47, %r217;
	shl.b32 	%r221, %r220, 20;
	add.s32 	%r222, %r221, 1072693248;
	mov.b32 	%r223, 0;
	mov.b64 	%fd320, {%r223, %r222};
	mul.f64 	%fd998, %fd320, %fd319;
$L__BB13_58:
	cvt.rn.f32.f64 	%f35, %fd998;
	ld.global.f64 	%fd61, [%rd9+24576];
	fma.rn.f64 	%fd321, %fd61, 0d3FF71547652B82FE, 0d4338000000000000;
	{
	.reg .b32 %temp; 
	mov.b64 	{%r50, %temp}, %fd321;
	}
	mov.f64 	%fd322, 0dC338000000000000;
	add.rn.f64 	%fd323, %fd321, %fd322;
	fma.rn.f64 	%fd324, %fd323, 0dBFE62E42FEFA39EF, %fd61;
	fma.rn.f64 	%fd325, %fd323, 0dBC7ABC9E3B39803F, %fd324;
	fma.rn.f64 	%fd326, %fd325, 0d3E5ADE1569CE2BDF, 0d3E928AF3FCA213EA;
	fma.rn.f64 	%fd327, %fd326, %fd325, 0d3EC71DEE62401315;
	fma.rn.f64 	%fd328, %fd327, %fd325, 0d3EFA01997C89EB71;
	fma.rn.f64 	%fd329, %fd328, %fd325, 0d3F2A01A014761F65;
	fma.rn.f64 	%fd330, %fd329, %fd325, 0d3F56C16C1852B7AF;
	fma.rn.f64 	%fd331, %fd330, %fd325, 0d3F81111111122322;
	fma.rn.f64 	%fd332, %fd331, %fd325, 0d3FA55555555502A1;
	fma.rn.f64 	%fd333, %fd332, %fd325, 0d3FC5555555555511;
	fma.rn.f64 	%fd334, %fd333, %fd325, 0d3FE000000000000B;
	fma.rn.f64 	%fd335, %fd334, %fd325, 0d3FF0000000000000;
	fma.rn.f64 	%fd336, %fd335, %fd325, 0d3FF0000000000000;
	{
	.reg .b32 %temp; 
	mov.b64 	{%r51, %temp}, %fd336;
	}
	{
	.reg .b32 %temp; 
	mov.b64 	{%temp, %r52}, %fd336;
	}
	shl.b32 	%r224, %r50, 20;
	add.s32 	%r225, %r224, %r52;
	mov.b64 	%fd999, {%r51, %r225};
	{
	.reg .b32 %temp; 
	mov.b64 	{%temp, %r226}, %fd61;
	}
	mov.b32 	%f110, %r226;
	abs.f32 	%f36, %f110;
	setp.lt.f32 	%p21, %f36, 0f4086232B;
	@%p21 bra 	$L__BB13_61;
	setp.lt.f64 	%p22, %fd61, 0d0000000000000000;
	add.f64 	%fd337, %fd61, 0d7FF0000000000000;
	selp.f64 	%fd999, 0d0000000000000000, %fd337, %p22;
	setp.geu.f32 	%p23, %f36, 0f40874800;
	@%p23 bra 	$L__BB13_61;
	shr.u32 	%r227, %r50, 31;
	add.s32 	%r228, %r50, %r227;
	shr.s32 	%r229, %r228, 1;
	shl.b32 	%r230, %r229, 20;
	add.s32 	%r231, %r52, %r230;
	mov.b64 	%fd338, {%r51, %r231};
	sub.s32 	%r232, %r50, %r229;
	shl.b32 	%r233, %r232, 20;
	add.s32 	%r234, %r233, 1072693248;
	mov.b32 	%r235, 0;
	mov.b64 	%fd339, {%r235, %r234};
	mul.f64 	%fd999, %fd339, %fd338;
$L__BB13_61:
	cvt.rn.f32.f64 	%f37, %fd999;
	ld.global.f64 	%fd66, [%rd9+28672];
	fma.rn.f64 	%fd340, %fd66, 0d3FF71547652B82FE, 0d4338000000000000;
	{
	.reg .b32 %temp; 
	mov.b64 	{%r53, %temp}, %fd340;
	}
	mov.f64 	%fd341, 0dC338000000000000;
	add.rn.f64 	%fd342, %fd340, %fd341;
	fma.rn.f64 	%fd343, %fd342, 0dBFE62E42FEFA39EF, %fd66;
	fma.rn.f64 	%fd344, %fd342, 0dBC7ABC9E3B39803F, %fd343;
	fma.rn.f64 	%fd345, %fd344, 0d3E5ADE1569CE2BDF, 0d3E928AF3FCA213EA;
	fma.rn.f64 	%fd346, %fd345, %fd344, 0d3EC71DEE62401315;
	fma.rn.f64 	%fd347, %fd346, %fd344, 0d3EFA01997C89EB71;
	fma.rn.f64 	%fd348, %fd347, %fd344, 0d3F2A01A014761F65;
	fma.rn.f64 	%fd349, %fd348, %fd344, 0d3F56C16C1852B7AF;
	fma.rn.f64 	%fd350, %fd349, %fd344, 0d3F81111111122322;
	fma.rn.f64 	%fd351, %fd350, %fd344, 0d3FA55555555502A1;
	fma.rn.f64 	%fd352, %fd351, %fd344, 0d3FC5555555555511;
	fma.rn.f64 	%fd353, %fd352, %fd344, 0d3FE000000000000B;
	fma.rn.f64 	%fd354, %fd353, %fd344, 0d3FF0000000000000;
	fma.rn.f64 	%fd355, %fd354, %fd344, 0d3FF0000000000000;
	{
	.reg .b32 %temp; 
	mov.b64 	{%r54, %temp}, %fd355;
	}
	{
	.reg .b32 %temp; 
	mov.b64 	{%temp, %r55}, %fd355;
	}
	shl.b32 	%r236, %r53, 20;
	add.s32 	%r237, %r236, %r55;
	mov.b64 	%fd1000, {%r54, %r237};
	{
	.reg .b32 %temp; 
	mov.b64 	{%temp, %r238}, %fd66;
	}
	mov.b32 	%f111, %r238;
	abs.f32 	%f38, %f111;
	setp.lt.f32 	%p24, %f38, 0f4086232B;
	@%p24 bra 	$L__BB13_64;
	setp.lt.f64 	%p25, %fd66, 0d0000000000000000;
	add.f64 	%fd356, %fd66, 0d7FF0000000000000;
	selp.f64 	%fd1000, 0d0000000000000000, %fd356, %p25;
	setp.geu.f32 	%p26, %f38, 0f40874800;
	@%p26 bra 	$L__BB13_64;
	shr.u32 	%r239, %r53, 31;
	add.s32 	%r240, %r53, %r239;
	shr.s32 	%r241, %r240, 1;
	shl.b32 	%r242, %r241, 20;
	add.s32 	%r243, %r55, %r242;
	mov.b64 	%fd357, {%r54, %r243};
	sub.s32 	%r244, %r53, %r241;
	shl.b32 	%r245, %r244, 20;
	add.s32 	%r246, %r245, 1072693248;
	mov.b32 	%r247, 0;
	mov.b64 	%fd358, {%r247, %r246};
	mul.f64 	%fd1000, %fd358, %fd357;
$L__BB13_64:
	cvt.rn.f32.f64 	%f39, %fd1000;
	ld.global.f64 	%fd71, [%rd9+32768];
	fma.rn.f64 	%fd359, %fd71, 0d3FF71547652B82FE, 0d4338000000000000;
	{
	.reg .b32 %temp; 
	mov.b64 	{%r56, %temp}, %fd359;
	}
	mov.f64 	%fd360, 0dC338000000000000;
	add.rn.f64 	%fd361, %fd359, %fd360;
	fma.rn.f64 	%fd362, %fd361, 0dBFE62E42FEFA39EF, %fd71;
	fma.rn.f64 	%fd363, %fd361, 0dBC7ABC9E3B39803F, %fd362;
	fma.rn.f64 	%fd364, %fd363, 0d3E5ADE1569CE2BDF, 0d3E928AF3FCA213EA;
	fma.rn.f64 	%fd365, %fd364, %fd363, 0d3EC71DEE62401315;
	fma.rn.f64 	%fd366, %fd365, %fd363, 0d3EFA01997C89EB71;
	fma.rn.f64 	%fd367, %fd366, %fd363, 0d3F2A01A014761F65;
	fma.rn.f64 	%fd368, %fd367, %fd363, 0d3F56C16C1852B7AF;
	fma.rn.f64 	%fd369, %fd368, %fd363, 0d3F81111111122322;
	fma.rn.f64 	%fd370, %fd369, %fd363, 0d3FA55555555502A1;
	fma.rn.f64 	%fd371, %fd370, %fd363, 0d3FC5555555555511;
	fma.rn.f64 	%fd372, %fd371, %fd363, 0d3FE000000000000B;
	fma.rn.f64 	%fd373, %fd372, %fd363, 0d3FF0000000000000;
	fma.rn.f64 	%fd374, %fd373, %fd363, 0d3FF0000000000000;
	{
	.reg .b32 %temp; 
	mov.b64 	{%r57, %temp}, %fd374;
	}
	{
	.reg .b32 %temp; 
	mov.b64 	{%temp, %r58}, %fd374;
	}
	shl.b32 	%r248, %r56, 20;
	add.s32 	%r249, %r248, %r58;
	mov.b64 	%fd1001, {%r57, %r249};
	{
	.reg .b32 %temp; 
	mov.b64 	{%temp, %r250}, %fd71;
	}
	mov.b32 	%f112, %r250;
	abs.f32 	%f40, %f112;
	setp.lt.f32 	%p27, %f40, 0f4086232B;
	@%p27 bra 	$L__BB13_67;
	setp.lt.f64 	%p28, %fd71, 0d0000000000000000;
	add.f64 	%fd375, %fd71, 0d7FF0000000000000;
	selp.f64 	%fd1001, 0d0000000000000000, %fd375, %p28;
	setp.geu.f32 	%p29, %f40, 0f40874800;
	@%p29 bra 	$L__BB13_67;
	shr.u32 	%r251, %r56, 31;
	add.s32 	%r252, %r56, %r251;
	shr.s32 	%r253, %r252, 1;
	shl.b32 	%r254, %r253, 20;
	add.s32 	%r255, %r58, %r254;
	mov.b64 	%fd376, {%r57, %r255};
	sub.s32 	%r256, %r56, %r253;
	shl.b32 	%r257, %r256, 20;
	add.s32 	%r258, %r257, 1072693248;
	mov.b32 	%r259, 0;
	mov.b64 	%fd377, {%r259, %r258};
	mul.f64 	%fd1001, %fd377, %fd376;
$L__BB13_67:
	cvt.rn.f32.f64 	%f41, %fd1001;
	ld.global.f64 	%fd76, [%rd9+36864];
	fma.rn.f64 	%fd378, %fd76, 0d3FF71547652B82FE, 0d4338000000000000;
	{
	.reg .b32 %temp; 
	mov.b64 	{%r59, %temp}, %fd378;
	}
	mov.f64 	%fd379, 0dC338000000000000;
	add.rn.f64 	%fd380, %fd378, %fd379;
	fma.rn.f64 	%fd381, %fd380, 0dBFE62E42FEFA39EF, %fd76;
	fma.rn.f64 	%fd382, %fd380, 0dBC7ABC9E3B39803F, %fd381;
	fma.rn.f64 	%fd383, %fd382, 0d3E5ADE1569CE2BDF, 0d3E928AF3FCA213EA;
	fma.rn.f64 	%fd384, %fd383, %fd382, 0d3EC71DEE62401315;
	fma.rn.f64 	%fd385, %fd384, %fd382, 0d3EFA01997C89EB71;
	fma.rn.f64 	%fd386, %fd385, %fd382, 0d3F2A01A014761F65;
	fma.rn.f64 	%fd387, %fd386, %fd382, 0d3F56C16C1852B7AF;
	fma.rn.f64 	%fd388, %fd387, %fd382, 0d3F81111111122322;
	fma.rn.f64 	%fd389, %fd388, %fd382, 0d3FA55555555502A1;
	fma.rn.f64 	%fd390, %fd389, %fd382, 0d3FC5555555555511;
	fma.rn.f64 	%fd391, %fd390, %fd382, 0d3FE000000000000B;
	fma.rn.f64 	%fd392, %fd391, %fd382, 0d3FF0000000000000;
	fma.rn.f64 	%fd393, %fd392, %fd382, 0d3FF0000000000000;
	{
	.reg .b32 %temp; 
	mov.b64 	{%r60, %temp}, %fd393;
	}
	{
	.reg .b32 %temp; 
	mov.b64 	{%temp, %r61}, %fd393;
	}
	shl.b32 	%r260, %r59, 20;
	add.s32 	%r261, %r260, %r61;
	mov.b64 	%fd1002, {%r60, %r261};
	{
	.reg .b32 %temp; 
	mov.b64 	{%temp, %r262}, %fd76;
	}
	mov.b32 	%f113, %r262;
	abs.f32 	%f42, %f113;
	setp.lt.f32 	%p30, %f42, 0f4086232B;
	@%p30 bra 	$L__BB13_70;
	setp.lt.f64 	%p31, %fd76, 0d0000000000000000;
	add.f64 	%fd394, %fd76, 0d7FF0000000000000;
	selp.f64 	%fd1002, 0d0000000000000000, %fd394, %p31;
	setp.geu.f32 	%p32, %f42, 0f40874800;
	@%p32 bra 	$L__BB13_70;
	shr.u32 	%r263, %r59, 31;
	add.s32 	%r264, %r59, %r263;
	shr.s32 	%r265, %r264, 1;
	shl.b32 	%r266, %r265, 20;
	add.s32 	%r267, %r61, %r266;
	mov.b64 	%fd395, {%r60, %r267};
	sub.s32 	%r268, %r59, %r265;
	shl.b32 	%r269, %r268, 20;
	add.s32 	%r270, %r269, 1072693248;
	mov.b32 	%r271, 0;
	mov.b64 	%fd396, {%r271, %r270};
	mul.f64 	%fd1002, %fd396, %fd395;
$L__BB13_70:
	cvt.rn.f32.f64 	%f43, %fd1002;
	ld.global.f64 	%fd81, [%rd9+40960];
	fma.rn.f64 	%fd397, %fd81, 0d3FF71547652B82FE, 0d4338000000000000;
	{
	.reg .b32 %temp; 
	mov.b64 	{%r62, %temp}, %fd397;
	}
	mov.f64 	%fd398, 0dC338000000000000;
	add.rn.f64 	%fd399, %fd397, %fd398;
	fma.rn.f64 	%fd400, %fd399, 0dBFE62E42FEFA39EF, %fd81;
	fma.rn.f64 	%fd401, %fd399, 0dBC7ABC9E3B39803F, %fd400;
	fma.rn.f64 	%fd402, %fd401, 0d3E5ADE1569CE2BDF, 0d3E928AF3FCA213EA;
	fma.rn.f64 	%fd403, %fd402, %fd401, 0d3EC71DEE62401315;
	fma.rn.f64 	%fd404, %fd403, %fd401, 0d3EFA01997C89EB71;
	fma.rn.f64 	%fd405, %fd404, %fd401, 0d3F2A01A014761F65;
	fma.rn.f64 	%fd406, %fd405, %fd401, 0d3F56C16C1852B7AF;
	fma.rn.f64 	%fd407, %fd406, %fd401, 0d3F81111111122322;
	fma.rn.f64 	%fd408, %fd407, %fd401, 0d3FA55555555502A1;
	fma.rn.f64 	%fd409, %fd408, %fd401, 0d3FC5555555555511;
	fma.rn.f64 	%fd410, %fd409, %fd401, 0d3FE000000000000B;
	fma.rn.f64 	%fd411, %fd410, %fd401, 0d3FF0000000000000;
	fma.rn.f64 	%fd412, %fd411, %fd401, 0d3FF0000000000000;
	{
	.reg .b32 %temp; 
	mov.b64 	{%r63, %temp}, %fd412;
	}
	{
	.reg .b32 %temp; 
	mov.b64 	{%temp, %r64}, %fd412;
	}
	shl.b32 	%r272, %r62, 20;
	add.s32 	%r273, %r272, %r64;
	mov.b64 	%fd1003, {%r63, %r273};
	{
	.reg .b32 %temp; 
	mov.b64 	{%temp, %r274}, %fd81;
	}
	mov.b32 	%f114, %r274;
	abs.f32 	%f44, %f114;
	setp.lt.f32 	%p33, %f44, 0f4086232B;
	@%p33 bra 	$L__BB13_73;
	setp.lt.f64 	%p34, %fd81, 0d0000000000000000;
	add.f64 	%fd413, %fd81, 0d7FF0000000000000;
	selp.f64 	%fd1003, 0d0000000000000000, %fd413, %p34;
	setp.geu.f32 	%p35, %f44, 0f40874800;
	@%p35 bra 	$L__BB13_73;
	shr.u32 	%r275, %r62, 31;
	add.s32 	%r276, %r62, %r275;
	shr.s32 	%r277, %r276, 1;
	shl.b32 	%r278, %r277, 20;
	add.s32 	%r279, %r64, %r278;
	mov.b64 	%fd414, {%r63, %r279};
	sub.s32 	%r280, %r62, %r277;
	shl.b32 	%r281, %r280, 20;
	add.s32 	%r282, %r281, 1072693248;
	mov.b32 	%r283, 0;
	mov.b64 	%fd415, {%r283, %r282};
	mul.f64 	%fd1003, %fd415, %fd414;
$L__BB13_73:
	cvt.rn.f32.f64 	%f45, %fd1003;
	ld.global.f64 	%fd86, [%rd9+45056];
	fma.rn.f64 	%fd416, %fd86, 0d3FF71547652B82FE, 0d4338000000000000;
	{
	.reg .b32 %temp; 
	mov.b64 	{%r65, %temp}, %fd416;
	}
	mov.f64 	%fd417, 0dC338000000000000;
	add.rn.f64 	%fd418, %fd416, %fd417;
	fma.rn.f64 	%fd419, %fd418, 0dBFE62E42FEFA39EF, %fd86;
	fma.rn.f64 	%fd420, %fd418, 0dBC7ABC9E3B39803F, %fd419;
	fma.rn.f64 	%fd421, %fd420, 0d3E5ADE1569CE2BDF, 0d3E928AF3FCA213EA;
	fma.rn.f64 	%fd422, %fd421, %fd420, 0d3EC71DEE62401315;
	fma.rn.f64 	%fd423, %fd422, %fd420, 0d3EFA01997C89EB71;
	fma.rn.f64 	%fd424, %fd423, %fd420, 0d3F2A01A014761F65;
	fma.rn.f64 	%fd425, %fd424, %fd420, 0d3F56C16C1852B7AF;
	fma.rn.f64 	%fd426, %fd425, %fd420, 0d3F81111111122322;
	fma.rn.f64 	%fd427, %fd426, %fd420, 0d3FA55555555502A1;
	fma.rn.f64 	%fd428, %fd427, %fd420, 0d3FC5555555555511;
	fma.rn.f64 	%fd429, %fd428, %fd420, 0d3FE000000000000B;
	fma.rn.f64 	%fd430, %fd429, %fd420, 0d3FF0000000000000;
	fma.rn.f64 	%fd431, %fd430, %fd420, 0d3FF0000000000000;
	{
	.reg .b32 %temp; 
	mov.b64 	{%r66, %temp}, %fd431;
	}
	{
	.reg .b32 %temp; 
	mov.b64 	{%temp, %r67}, %fd431;
	}
	shl.b32 	%r284, %r65, 20;
	add.s32 	%r285, %r284, %r67;
	mov.b64 	%fd1004, {%r66, %r285};
	{
	.reg .b32 %temp; 
	mov.b64 	{%temp, %r286}, %fd86;
	}
	mov.b32 	%f115, %r286;
	abs.f32 	%f46, %f115;
	setp.lt.f32 	%p36, %f46, 0f4086232B;
	@%p36 bra 	$L__BB13_76;
	setp.lt.f64 	%p37, %fd86, 0d0000000000000000;
	add.f64 	%fd432, %fd86, 0d7FF0000000000000;
	selp.f64 	%fd1004, 0d0000000000000000, %fd432, %p37;
	setp.geu.f32 	%p38, %f46, 0f40874800;
	@%p38 bra 	$L__BB13_76;
	shr.u32 	%r287, %r65, 31;
	add.s32 	%r288, %r65, %r287;
	shr.s32 	%r289, %r288, 1;
	shl.b32 	%r290, %r289, 20;
	add.s32 	%r291, %r67, %r290;
	mov.b64 	%fd433, {%r66, %r291};
	sub.s32 	%r292, %r65, %r289;
	shl.b32 	%r293, %r292, 20;
	add.s32 	%r294, %r293, 1072693248;
	mov.b32 	%r295, 0;
	mov.b64 	%fd434, {%r295, %r294};
	mul.f64 	%fd1004, %fd434, %fd433;
$L__BB13_76:
	cvt.rn.f32.f64 	%f47, %fd1004;
	ld.global.f64 	%fd91, [%rd9+49152];
	fma.rn.f64 	%fd435, %fd91, 0d3FF71547652B82FE, 0d4338000000000000;
	{
	.reg .b32 %temp; 
	mov.b64 	{%r68, %temp}, %fd435;
	}
	mov.f64 	%fd436, 0dC338000000000000;
	add.rn.f64 	%fd437, %fd435, %fd436;
	fma.rn.f64 	%fd438, %fd437, 0dBFE62E42FEFA39EF, %fd91;
	fma.rn.f64 	%fd439, %fd437, 0dBC7ABC9E3B39803F, %fd438;
	fma.rn.f64 	%fd440, %fd439, 0d3E5ADE1569CE2BDF, 0d3E928AF3FCA213EA;
	fma.rn.f64 	%fd441, %fd440, %fd439, 0d3EC71DEE62401315;
	fma.rn.f64 	%fd442, %fd441, %fd439, 0d3EFA01997C89EB71;
	fma.rn.f64 	%fd443, %fd442, %fd439, 0d3F2A01A014761F65;
	fma.rn.f64 	%fd444, %fd443, %fd439, 0d3F56C16C1852B7AF;
	fma.rn.f64 	%fd445, %fd444, %fd439, 0d3F81111111122322;
	fma.rn.f64 	%fd446, %fd445, %fd439, 0d3FA55555555502A1;
	fma.rn.f64 	%fd447, %fd446, %fd439, 0d3FC5555555555511;
	fma.rn.f64 	%fd448, %fd447, %fd439, 0d3FE000000000000B;
	fma.rn.f64 	%fd449, %fd448, %fd439, 0d3FF0000000000000;
	fma.rn.f64 	%fd450, %fd449, %fd439, 0d3FF0000000000000;
	{
	.reg .b32 %temp; 
	mov.b64 	{%r69, %temp}, %fd450;
	}
	{
	.reg .b32 %temp; 
	mov.b64 	{%temp, %r70}, %fd450;
	}
	shl.b32 	%r296, %r68, 20;
	add.s32 	%r297, %r296, %r70;
	mov.b64 	%fd1005, {%r69, %r297};
	{
	.reg .b32 %temp; 
	mov.b64 	{%temp, %r298}, %fd91;
	}
	mov.b32 	%f116, %r298;
	abs.f32 	%f48, %f116;
	setp.lt.f32 	%p39, %f48, 0f4086232B;
	@%p39 bra 	$L__BB13_79;
	setp.lt.f64 	%p40, %fd91, 0d0000000000000000;
	add.f64 	%fd451, %fd91, 0d7FF0000000000000;
	selp.f64 	%fd1005, 0d0000000000000000, %fd451, %p40;
	setp.geu.f32 	%p41, %f48, 0f40874800;
	@%p41 bra 	$L__BB13_79;
	shr.u32 	%r299, %r68, 31;
	add.s32 	%r300, %r68, %r299;
	shr.s32 	%r301, %r300, 1;
	shl.b32 	%r302, %r301, 20;
	add.s32 	%r303, %r70, %r302;
	mov.b64 	%fd452, {%r69, %r303};
	sub.s32 	%r304, %r68, %r301;
	shl.b32 	%r305, %r304, 20;
	add.s32 	%r306, %r305, 1072693248;
	mov.b32 	%r307, 0;
	mov.b64 	%fd453, {%r307, %r306};
	mul.f64 	%fd1005, %fd453, %fd452;
$L__BB13_79:
	cvt.rn.f32.f64 	%f49, %fd1005;
	ld.global.f64 	%fd96, [%rd9+53248];
	fma.rn.f64 	%fd454, %fd96, 0d3FF71547652B82FE, 0d4338000000000000;
	{
	.reg .b32 %temp; 
	mov.b64 	{%r71, %temp}, %fd454;
	}
	mov.f64 	%fd455, 0dC338000000000000;
	add.rn.f64 	%fd456, %fd454, %fd455;
	fma.rn.f64 	%fd457, %fd456, 0dBFE62E42FEFA39EF, %fd96;
	fma.rn.f64 	%fd458, %fd456, 0dBC7ABC9E3B39803F, %fd457;
	fma.rn.f64 	%fd459, %fd458, 0d3E5ADE1569CE2BDF, 0d3E928AF3FCA213EA;
	fma.rn.f64 	%fd460, %fd459, %fd458, 0d3EC71DEE62401315;
	fma.rn.f64 	%fd461, %fd460, %fd458, 0d3EFA01997C89EB71;
	fma.rn.f64 	%fd462, %fd461, %fd458, 0d3F2A01A014761F65;
	fma.rn.f64 	%fd463, %fd462, %fd458, 0d3F56C16C1852B7AF;
	fma.rn.f64 	%fd464, %fd463, %fd458, 0d3F81111111122322;
	fma.rn.f64 	%fd465, %fd464, %fd458, 0d3FA55555555502A1;
	fma.rn.f64 	%fd466, %fd465, %fd458, 0d3FC5555555555511;
	fma.rn.f64 	%fd467, %fd466, %fd458, 0d3FE000000000000B;
	fma.rn.f64 	%fd468, %fd467, %fd458, 0d3FF0000000000000;
	fma.rn.f64 	%fd469, %fd468, %fd458, 0d3FF0000000000000;
	{
	.reg .b32 %temp; 
	mov.b64 	{%r72, %temp}, %fd469;
	}
	{
	.reg .b32 %temp; 
	mov.b64 	{%temp, %r73}, %fd469;
	}
	shl.b32 	%r308, %r71, 20;
	add.s32 	%r309, %r308, %r73;
	mov.b64 	%fd1006, {%r72, %r309};
	{
	.reg .b32 %temp; 
	mov.b64 	{%temp, %r310}, %fd96;
	}
	mov.b32 	%f117, %r310;
	abs.f32 	%f50, %f117;
	setp.lt.f32 	%p42, %f50, 0f4086232B;
	@%p42 bra 	$L__BB13_82;
	setp.lt.f64 	%p43, %fd96, 0d0000000000000000;
	add.f64 	%fd470, %fd96, 0d7FF0000000000000;
	selp.f64 	%fd1006, 0d0000000000000000, %fd470, %p43;
	setp.geu.f32 	%p44, %f50, 0f40874800;
	@%p44 bra 	$L__BB13_82;
	shr.u32 	%r311, %r71, 31;
	add.s32 	%r312, %r71, %r311;
	shr.s32 	%r313, %r312, 1;
	shl.b32 	%r314, %r313, 20;
	add.s32 	%r315, %r73, %r314;
	mov.b64 	%fd471, {%r72, %r315};
	sub.s32 	%r316, %r71, %r313;
	shl.b32 	%r317, %r316, 20;
	add.s32 	%r318, %r317, 1072693248;
	mov.b32 	%r319, 0;
	mov.b64 	%fd472, {%r319, %r318};
	mul.f64 	%fd1006, %fd472, %fd471;
$L__BB13_82:
	cvt.rn.f32.f64 	%f51, %fd1006;
	ld.global.f64 	%fd101, [%rd9+57344];
	fma.rn.f64 	%fd473, %fd101, 0d3FF71547652B82FE, 0d4338000000000000;
	{
	.reg .b32 %temp; 
	mov.b64 	{%r74, %temp}, %fd473;
	}
	mov.f64 	%fd474, 0dC338000000000000;
	add.rn.f64 	%fd475, %fd473, %fd474;
	fma.rn.f64 	%fd476, %fd475, 0dBFE62E42FEFA39EF, %fd101;
	fma.rn.f64 	%fd477, %fd475, 0dBC7ABC9E3B39803F, %fd476;
	fma.rn.f64 	%fd478, %fd477, 0d3E5ADE1569CE2BDF, 0d3E928AF3FCA213EA;
	fma.rn.f64 	%fd479, %fd478, %fd477, 0d3EC71DEE62401315;
	fma.rn.f64 	%fd480, %fd479, %fd477, 0d3EFA01997C89EB71;
	fma.rn.f64 	%fd481, %fd480, %fd477, 0d3F2A01A014761F65;
	fma.rn.f64 	%fd482, %fd481, %fd477, 0d3F56C16C1852B7AF;
	fma.rn.f64 	%fd483, %fd482, %fd477, 0d3F81111111122322;
	fma.rn.f64 	%fd484, %fd483, %fd477, 0d3FA55555555502A1;
	fma.rn.f64 	%fd485, %fd484, %fd477, 0d3FC5555555555511;
	fma.rn.f64 	%fd486, %fd485, %fd477, 0d3FE000000000000B;
	fma.rn.f64 	%fd487, %fd486, %fd477, 0d3FF0000000000000;
	fma.rn.f64 	%fd488, %fd487, %fd477, 0d3FF0000000000000;
	{
	.reg .b32 %temp; 
	mov.b64 	{%r75, %temp}, %fd488;
	}
	{
	.reg .b32 %temp; 
	mov.b64 	{%temp, %r76}, %fd488;
	}
	shl.b32 	%r320, %r74, 20;
	add.s32 	%r321, %r320, %r76;
	mov.b64 	%fd1007, {%r75, %r321};
	{
	.reg .b32 %temp; 
	mov.b64 	{%temp, %r322}, %fd101;
	}
	mov.b32 	%f118, %r322;
	abs.f32 	%f52, %f118;
	setp.lt.f32 	%p45, %f52, 0f4086232B;
	@%p45 bra 	$L__BB13_85;
	setp.lt.f64 	%p46, %fd101, 0d0000000000000000;
	add.f64 	%fd489, %fd101, 0d7FF0000000000000;
	selp.f64 	%fd1007, 0d0000000000000000, %fd489, %p46;
	setp.geu.f32 	%p47, %f52, 0f40874800;
	@%p47 bra 	$L__BB13_85;
	shr.u32 	%r323, %r74, 31;
	add.s32 	%r324, %r74, %r323;
	shr.s32 	%r325, %r324, 1;
	shl.b32 	%r326, %r325, 20;
	add.s32 	%r327, %r76, %r326;
	mov.b64 	%fd490, {%r75, %r327};
	sub.s32 	%r328, %r74, %r325;
	shl.b32 	%r329, %r328, 20;
	add.s32 	%r330, %r329, 1072693248;
	mov.b32 	%r331, 0;
	mov.b64 	%fd491, {%r331, %r330};
	mul.f64 	%fd1007, %fd491, %fd490;
$L__BB13_85:
	cvt.rn.f32.f64 	%f53, %fd1007;
	ld.global.f64 	%fd106, [%rd9+61440];
	fma.rn.f64 	%fd492, %fd106, 0d3FF71547652B82FE, 0d4338000000000000;
	{
	.reg .b32 %temp; 
	mov.b64 	{%r77, %temp}, %fd492;
	}
	mov.f64 	%fd493, 0dC338000000000000;
	add.rn.f64 	%fd494, %fd492, %fd493;
	fma.rn.f64 	%fd495, %fd494, 0dBFE62E42FEFA39EF, %fd106;
	fma.rn.f64 	%fd496, %fd494, 0dBC7ABC9E3B39803F, %fd495;
	fma.rn.f64 	%fd497, %fd496, 0d3E5ADE1569CE2BDF, 0d3E928AF3FCA213EA;
	fma.rn.f64 	%fd498, %fd497, %fd496, 0d3EC71DEE62401315;
	fma.rn.f64 	%fd499, %fd498, %fd496, 0d3EFA01997C89EB71;
	fma.rn.f64 	%fd500, %fd499, %fd496, 0d3F2A01A014761F65;
	fma.rn.f64 	%fd501, %fd500, %fd496, 0d3F56C16C1852B7AF;
	fma.rn.f64 	%fd502, %fd501, %fd496, 0d3F81111111122322;
	fma.rn.f64 	%fd503, %fd502, %fd496, 0d3FA55555555502A1;
	fma.rn.f64 	%fd504, %fd503, %fd496, 0d3FC5555555555511;
	fma.rn.f64 	%fd505, %fd504, %fd496, 0d3FE000000000000B;
	fma.rn.f64 	%fd506, %fd505, %fd496, 0d3FF0000000000000;
	fma.rn.f64 	%fd507, %fd506, %fd496, 0d3FF0000000000000;
	{
	.reg .b32 %temp; 
	mov.b64 	{%r78, %temp}, %fd507;
	}
	{
	.reg .b32 %temp; 
	mov.b64 	{%temp, %r79}, %fd507;
	}
	shl.b32 	%r332, %r77, 20;
	add.s32 	%r333, %r332, %r79;
	mov.b64 	%fd1008, {%r78, %r333};
	{
	.reg .b32 %temp; 
	mov.b64 	{%temp, %r334}, %fd106;
	}
	mov.b32 	%f119, %r334;
	abs.f32 	%f54, %f119;
	setp.lt.f32 	%p48, %f54, 0f4086232B;
	@%p48 bra 	$L__BB13_88;
	setp.lt.f64 	%p49, %fd106, 0d0000000000000000;
	add.f64 	%fd508, %fd106, 0d7FF0000000000000;
	selp.f64 	%fd1008, 0d0000000000000000, %fd508, %p49;
	setp.geu.f32 	%p50, %f54, 0f40874800;
	@%p50 bra 	$L__BB13_88;
	shr.u32 	%r335, %r77, 31;
	add.s32 	%r336, %r77, %r335;
	shr.s32 	%r337, %r336, 1;
	shl.b32 	%r338, %r337, 20;
	add.s32 	%r339, %r79, %r338;
	mov.b64 	%fd509, {%r78, %r339};
	sub.s32 	%r340, %r77, %r337;
	shl.b32 	%r341, %r340, 20;
	add.s32 	%r342, %r341, 1072693248;
	mov.b32 	%r343, 0;
	mov.b64 	%fd510, {%r343, %r342};
	mul.f64 	%fd1008, %fd510, %fd509;
$L__BB13_88:
	cvt.rn.f32.f64 	%f120, %fd1008;
	add.f32 	%f121, %f25, %f27;
	add.f32 	%f122, %f29, %f31;
	add.f32 	%f123, %f33, %f35;
	add.f32 	%f124, %f37, %f39;
	add.f32 	%f125, %f41, %f43;
	add.f32 	%f126, %f45, %f47;
	add.f32 	%f127, %f49, %f51;
	add.f32 	%f128, %f53, %f120;
	add.f32 	%f129, %f121, %f122;
	add.f32 	%f130, %f123, %f124;
	add.f32 	%f131, %f125, %f126;
	add.f32 	%f132, %f127, %f128;
	add.f32 	%f133, %f129, %f130;
	add.f32 	%f134, %f131, %f132;
	add.f32 	%f342, %f133, %f134;
	add.s32 	%r80, %r151, -8192;
	setp.lt.u32 	%p51, %r80, 8192;
	mov.b32 	%r765, 8192;
	@%p51 bra 	$L__BB13_140;
	mov.b32 	%r765, 8192;
$L__BB13_90:
	add.s32 	%r346, %r31, %r765;
	mul.wide.u32 	%rd14, %r346, 8;
	add.s64 	%rd10, %rd2, %rd14;
	ld.global.f64 	%fd111, [%rd10];
	fma.rn.f64 	%fd511, %fd111, 0d3FF71547652B82FE, 0d4338000000000000;
	{
	.reg .b32 %temp; 
	mov.b64 	{%r82, %temp}, %fd511;
	}
	mov.f64 	%fd512, 0dC338000000000000;
	add.rn.f64 	%fd513, %fd511, %fd512;
	fma.rn.f64 	%fd514, %fd513, 0dBFE62E42FEFA39EF, %fd111;
	fma.rn.f64 	%fd515, %fd513, 0dBC7ABC9E3B39803F, %fd514;
	fma.rn.f64 	%fd516, %fd515, 0d3E5ADE1569CE2BDF, 0d3E928AF3FCA213EA;
	fma.rn.f64 	%fd517, %fd516, %fd515, 0d3EC71DEE62401315;
	fma.rn.f64 	%fd518, %fd517, %fd515, 0d3EFA01997C89EB71;
	fma.rn.f64 	%fd519, %fd518, %fd515, 0d3F2A01A014761F65;
	fma.rn.f64 	%fd520, %fd519, %fd515, 0d3F56C16C1852B7AF;
	fma.rn.f64 	%fd521, %fd520, %fd515, 0d3F81111111122322;
	fma.rn.f64 	%fd522, %fd521, %fd515, 0d3FA55555555502A1;
	fma.rn.f64 	%fd523, %fd522, %fd515, 0d3FC5555555555511;
	fma.rn.f64 	%fd524, %fd523, %fd515, 0d3FE000000000000B;
	fma.rn.f64 	%fd525, %fd524, %fd515, 0d3FF0000000000000;
	fma.rn.f64 	%fd526, %fd525, %fd515, 0d3FF0000000000000;
	{
	.reg .b32 %temp; 
	mov.b64 	{%r83, %temp}, %fd526;
	}
	{
	.reg .b32 %temp; 
	mov.b64 	{%temp, %r84}, %fd526;
	}
	shl.b32 	%r347, %r82, 20;
	add.s32 	%r348, %r347, %r84;
	mov.b64 	%fd1009, {%r83, %r348};
	{
	.reg .b32 %temp; 
	mov.b64 	{%temp, %r349}, %fd111;
	}
	mov.b32 	%f135, %r349;
	abs.f32 	%f57, %f135;
	setp.lt.f32 	%p52, %f57, 0f4086232B;
	@%p52 bra 	$L__BB13_93;
	setp.lt.f64 	%p53, %fd111, 0d0000000000000000;
	add.f64 	%fd527, %fd111, 0d7FF0000000000000;
	selp.f64 	%fd1009, 0d0000000000000000, %fd527, %p53;
	setp.geu.f32 	%p54, %f57, 0f40874800;
	@%p54 bra 	$L__BB13_93;
	shr.u32 	%r350, %r82, 31;
	add.s32 	%r351, %r82, %r350;
	shr.s32 	%r352, %r351, 1;
	shl.b32 	%r353, %r352, 20;
	add.s32 	%r354, %r84, %r353;
	mov.b64 	%fd528, {%r83, %r354};
	sub.s32 	%r355, %r82, %r352;
	shl.b32 	%r356, %r355, 20;
	add.s32 	%r357, %r356, 1072693248;
	mov.b32 	%r358, 0;
	mov.b64 	%fd529, {%r358, %r357};
	mul.f64 	%fd1009, %fd529, %fd528;
$L__BB13_93:
	cvt.rn.f32.f64 	%f58, %fd1009;
	ld.global.f64 	%fd116, [%rd10+4096];
	fma.rn.f64 	%fd530, %fd116, 0d3FF71547652B82FE, 0d4338000000000000;
	{
	.reg .b32 %temp; 
	mov.b64 	{%r85, %temp}, %fd530;
	}
	mov.f64 	%fd531, 0dC338000000000000;
	add.rn.f64 	%fd532, %fd530, %fd531;
	fma.rn.f64 	%fd533, %fd532, 0dBFE62E42FEFA39EF, %fd116;
	fma.rn.f64 	%fd534, %fd532, 0dBC7ABC9E3B39803F, %fd533;
	fma.rn.f64 	%fd535, %fd534, 0d3E5ADE1569CE2BDF, 0d3E928AF3FCA213EA;
	fma.rn.f64 	%fd536, %fd535, %fd534, 0d3EC71DEE62401315;
	fma.rn.f64 	%fd537, %fd536, %fd534, 0d3EFA01997C89EB71;
	fma.rn.f64 	%fd538, %fd537, %fd534, 0d3F2A01A014761F65;
	fma.rn.f64 	%fd539, %fd538, %fd534, 0d3F56C16C1852B7AF;
	fma.rn.f64 	%fd540, %fd539, %fd534, 0d3F81111111122322;
	fma.rn.f64 	%fd541, %fd540, %fd534, 0d3FA55555555502A1;
	fma.rn.f64 	%fd542, %fd541, %fd534, 0d3FC5555555555511;
	fma.rn.f64 	%fd543, %fd542, %fd534, 0d3FE000000000000B;
	fma.rn.f64 	%fd544, %fd543, %fd534, 0d3FF0000000000000;
	fma.rn.f64 	%fd545, %fd544, %fd534, 0d3FF0000000000000;
	{
	.reg .b32 %temp; 
	mov.b64 	{%r86, %temp}, %fd545;
	}
	{
	.reg .b32 %temp; 
	mov.b64 	{%temp, %r87}, %fd545;
	}
	shl.b32 	%r359, %r85, 20;
	add.s32 	%r360, %r359, %r87;
	mov.b64 	%fd1010, {%r86, %r360};
	{
	.reg .b32 %temp; 
	mov.b64 	{%temp, %r361}, %fd116;
	}
	mov.b32 	%f136, %r361;
	abs.f32 	%f59, %f136;
	setp.lt.f32 	%p55, %f59, 0f4086232B;
	@%p55 bra 	$L__BB13_96;
	setp.lt.f64 	%p56, %fd116, 0d0000000000000000;
	add.f64 	%fd546, %fd116, 0d7FF0000000000000;
	selp.f64 	%fd1010, 0d0000000000000000, %fd546, %p56;
	setp.geu.f32 	%p57, %f59, 0f40874800;
	@%p57 bra 	$L__BB13_96;
	shr.u32 	%r362, %r85, 31;
	add.s32 	%r363, %r85, %r362;
	shr.s32 	%r364, %r363, 1;
	shl.b32 	%r365, %r364, 20;
	add.s32 	%r366, %r87, %r365;
	mov.b64 	%fd547, {%r86, %r366};
	sub.s32 	%r367, %r85, %r364;
	shl.b32 	%r368, %r367, 20;
	add.s32 	%r369, %r368, 1072693248;
	mov.b32 	%r370, 0;
	mov.b64 	%fd548, {%r370, %r369};
	mul.f64 	%fd1010, %fd548, %fd547;
$L__BB13_96:
	cvt.rn.f32.f64 	%f60, %fd1010;
	ld.global.f64 	%fd121, [%rd10+8192];
	fma.rn.f64 	%fd549, %fd121, 0d3FF71547652B82FE, 0d4338000000000000;
	{
	.reg .b32 %temp; 
	mov.b64 	{%r88, %temp}, %fd549;
	}
	mov.f64 	%fd550, 0dC338000000000000;
	add.rn.f64 	%fd551, %fd549, %fd550;
	fma.rn.f64 	%fd552, %fd551, 0dBFE62E42FEFA39EF, %fd121;
	fma.rn.f64 	%fd553, %fd551, 0dBC7ABC9E3B39803F, %fd552;
	fma.rn.f64 	%fd554, %fd553, 0d3E5ADE1569CE2BDF, 0d3E928AF3FCA213EA;
	fma.rn.f64 	%fd555, %fd554, %fd553, 0d3EC71DEE62401315;
	fma.rn.f64 	%fd556, %fd555, %fd553, 0d3EFA01997C89EB71;
	fma.rn.f64 	%fd557, %fd556, %fd553, 0d3F2A01A014761F65;
	fma.rn.f64 	%fd558, %fd557, %fd553, 0d3F56C16C1852B7AF;
	fma.rn.f64 	%fd559, %fd558, %fd553, 0d3F81111111122322;
	fma.rn.f64 	%fd560, %fd559, %fd553, 0d3FA55555555502A1;
	fma.rn.f64 	%fd561, %fd560, %fd553, 0d3FC5555555555511;
	fma.rn.f64 	%fd562, %fd561, %fd553, 0d3FE000000000000B;
	fma.rn.f64 	%fd563, %fd562, %fd553, 0d3FF0000000000000;
	fma.rn.f64 	%fd564, %fd563, %fd553, 0d3FF0000000000000;
	{
	.reg .b32 %temp; 
	mov.b64 	{%r89, %temp}, %fd564;
	}
	{
	.reg .b32 %temp; 
	mov.b64 	{%temp, %r90}, %fd564;
	}
	shl.b32 	%r371, %r88, 20;
	add.s32 	%r372, %r371, %r90;
	mov.b64 	%fd1011, {%r89, %r372};
	{
	.reg .b32 %temp; 
	mov.b64 	{%temp, %r373}, %fd121;
	}
	mov.b32 	%f137, %r373;
	abs.f32 	%f61, %f137;
	setp.lt.f32 	%p58, %f61, 0f4086232B;
	@%p58 bra 	$L__BB13_99;
	setp.lt.f64 	%p59, %fd121, 0d0000000000000000;
	add.f64 	%fd565, %fd121, 0d7FF0000000000000;
	selp.f64 	%fd1011, 0d0000000000000000, %fd565, %p59;
	setp.geu.f32 	%p60, %f61, 0f40874800;
	@%p60 bra 	$L__BB13_99;
	shr.u32 	%r374, %r88, 31;
	add.s32 	%r375, %r88, %r374;
	shr.s32 	%r376, %r375, 1;
	shl.b32 	%r377, %r376, 20;
	add.s32 	%r378, %r90, %r377;
	mov.b64 	%fd566, {%r89, %r378};
	sub.s32 	%r379, %r88, %r376;
	shl.b32 	%r380, %r379, 20;
	add.s32 	%r381, %r380, 1072693248;
	mov.b32 	%r382, 0;
	mov.b64 	%fd567, {%r382, %r381};
	mul.f64 	%fd1011, %fd567, %fd566;
$L__BB13_99:
	cvt.rn.f32.f64 	%f62, %fd1011;
	ld.global.f64 	%fd126, [%rd10+12288];
	fma.rn.f64 	%fd568, %fd126, 0d3FF71547652B82FE, 0d4338000000000000;
	{
	.reg .b32 %temp; 
	mov.b64 	{%r91, %temp}, %fd568;
	}
	mov.f64 	%fd569, 0dC338000000000000;
	add.rn.f64 	%fd570, %fd568, %fd569;
	fma.rn.f64 	%fd571, %fd570, 0dBFE62E42FEFA39EF, %fd126;
	fma.rn.f64 	%fd572, %fd570, 0dBC7ABC9E3B39803F, %fd571;
	fma.rn.f64 	%fd573, %fd572, 0d3E5ADE1569CE2BDF, 0d3E928AF3FCA213EA;
	fma.rn.f64 	%fd574, %fd573, %fd572, 0d3EC71DEE62401315;
	fma.rn.f64 	%fd575, %fd574, %fd572, 0d3EFA01997C89EB71;
	fma.rn.f64 	%fd576, %fd575, %fd572, 0d3F2A01A014761F65;
	fma.rn.f64 	%fd577, %fd576, %fd572, 0d3F56C16C1852B7AF;
	fma.rn.f64 	%fd578, %fd577, %fd572, 0d3F81111111122322;
	fma.rn.f64 	%fd579, %fd578, %fd572, 0d3FA55555555502A1;
	fma.rn.f64 	%fd580, %fd579, %fd572, 0d3FC5555555555511;
	fma.rn.f64 	%fd581, %fd580, %fd572, 0d3FE000000000000B;
	fma.rn.f64 	%fd582, %fd581, %fd572, 0d3FF0000000000000;
	fma.rn.f64 	%fd583, %fd582, %fd572, 0d3FF0000000000000;
	{
	.reg .b32 %temp; 
	mov.b64 	{%r92, %temp}, %fd583;
	}
	{
	.reg .b32 %temp; 
	mov.b64 	{%temp, %r93}, %fd583;
	}
	shl.b32 	%r383, %r91, 20;
	add.s32 	%r384, %r383, %r93;
	mov.b64 	%fd1012, {%r92, %r384};
	{
	.reg .b32 %temp; 
	mov.b64 	{%temp, %r385}, %fd126;
	}
	mov.b32 	%f138, %r385;
	abs.f32 	%f63, %f138;
	setp.lt.f32 	%p61, %f63, 0f4086232B;
	@%p61 bra 	$L__BB13_102;
	setp.lt.f64 	%p62, %fd126, 0d0000000000000000;
	add.f64 	%fd584, %fd126, 0d7FF0000000000000;
	selp.f64 	%fd1012, 0d0000000000000000, %fd584, %p62;
	setp.geu.f32 	%p63, %f63, 0f40874800;
	@%p63 bra 	$L__BB13_102;
	shr.u32 	%r386, %r91, 31;
	add.s32 	%r387, %r91, %r386;
	shr.s32 	%r388, %r387, 1;
	shl.b32 	%r389, %r388, 20;
	add.s32 	%r390, %r93, %r389;
	mov.b64 	%fd585, {%r92, %r390};
	sub.s32 	%r391, %r91, %r388;
	shl.b32 	%r392, %r391, 20;
	add.s32 	%r393, %r392, 1072693248;
	mov.b32 	%r394, 0;
	mov.b64 	%fd586, {%r394, %r393};
	mul.f64 	%fd1012, %fd586, %fd585;
$L__BB13_102:
	cvt.rn.f32.f64 	%f64, %fd1012;
	ld.global.f64 	%fd131, [%rd10+16384];
	fma.rn.f64 	%fd587, %fd131, 0d3FF71547652B82FE, 0d4338000000000000;
	{
	.reg .b32 %temp; 
	mov.b64 	{%r94, %temp}, %fd587;
	}
	mov.f64 	%fd588, 0dC338000000000000;
	add.rn.f64 	%fd589, %fd587, %fd588;
	fma.rn.f64 	%fd590, %fd589, 0dBFE62E42FEFA39EF, %fd131;
	fma.rn.f64 	%fd591, %fd589, 0dBC7ABC9E3B39803F, %fd590;
	fma.rn.f64 	%fd592, %fd591, 0d3E5ADE1569CE2BDF, 0d3E928AF3FCA213EA;
	fma.rn.f64 	%fd593, %fd592, %fd591, 0d3EC71DEE62401315;
	fma.rn.f64 	%fd594, %fd593, %fd591, 0d3EFA01997C89EB71;
	fma.rn.f64 	%fd595, %fd594, %fd591, 0d3F2A01A014761F65;
	fma.rn.f64 	%fd596, %fd595, %fd591, 0d3F56C16C1852B7AF;
	fma.rn.f64 	%fd597, %fd596, %fd591, 0d3F81111111122322;
	fma.rn.f64 	%fd598, %fd597, %fd591, 0d3FA55555555502A1;
	fma.rn.f64 	%fd599, %fd598, %fd591, 0d3FC5555555555511;
	fma.rn.f64 	%fd600, %fd599, %fd591, 0d3FE000000000000B;
	fma.rn.f64 	%fd601, %fd600, %fd591, 0d3FF0000000000000;
	fma.rn.f64 	%fd602, %fd601, %fd591, 0d3FF0000000000000;
	{
	.reg .b32 %temp; 
	mov.b64 	{%r95, %temp}, %fd602;
	}
	{
	.reg .b32 %temp; 
	mov.b64 	{%temp, %r96}, %fd602;
	}
	shl.b32 	%r395, %r94, 20;
	add.s32 	%r396, %r395, %r96;
	mov.b64 	%fd1013, {%r95, %r396};
	{
	.reg .b32 %temp; 
	mov.b64 	{%temp, %r397}, %fd131;
	}
	mov.b32 	%f139, %r397;
	abs.f32 	%f65, %f139;
	setp.lt.f32 	%p64, %f65, 0f4086232B;
	@%p64 bra 	$L__BB13_105;
	setp.lt.f64 	%p65, %fd131, 0d0000000000000000;
	add.f64 	%fd603, %fd131, 0d7FF0000000000000;
	selp.f64 	%fd1013, 0d0000000000000000, %fd603, %p65;
	setp.geu.f32 	%p66, %f65, 0f40874800;
	@%p66 bra 	$L__BB13_105;
	shr.u32 	%r398, %r94, 31;
	add.s32 	%r399, %r94, %r398;
	shr.s32 	%r400, %r399, 1;
	shl.b32 	%r401, %r400, 20;
	add.s32 	%r402, %r96, %r401;
	mov.b64 	%fd604, {%r95, %r402};
	sub.s32 	%r403, %r94, %r400;
	shl.b32 	%r404, %r403, 20;
	add.s32 	%r405, %r404, 1072693248;
	mov.b32 	%r406, 0;
	mov.b64 	%fd605, {%r406, %r405};
	mul.f64 	%fd1013, %fd605, %fd604;
$L__BB13_105:
	cvt.rn.f32.f64 	%f66, %fd1013;
	ld.global.f64 	%fd136, [%rd10+20480];
	fma.rn.f64 	%fd606, %fd136, 0d3FF71547652B82FE, 0d4338000000000000;
	{
	.reg .b32 %temp; 
	mov.b64 	{%r97, %temp}, %fd606;
	}
	mov.f64 	%fd607, 0dC338000000000000;
	add.rn.f64 	%fd608, %fd606, %fd607;
	fma.rn.f64 	%fd609, %fd608, 0dBFE62E42FEFA39EF, %fd136;
	fma.rn.f64 	%fd610, %fd608, 0dBC7ABC9E3B39803F, %fd609;
	fma.rn.f64 	%fd611, %fd610, 0d3E5ADE1569CE2BDF, 0d3E928AF3FCA213EA;
	fma.rn.f64 	%fd612, %fd611, %fd610, 0d3EC71DEE62401315;
	fma.rn.f64 	%fd613, %fd612, %fd610, 0d3EFA01997C89EB71;
	fma.rn.f64 	%fd614, %fd613, %fd610, 0d3F2A01A014761F65;
	fma.rn.f64 	%fd615, %fd614, %fd610, 0d3F56C16C1852B7AF;
	fma.rn.f64 	%fd616, %fd615, %fd610, 0d3F81111111122322;
	fma.rn.f64 	%fd617, %fd616, %fd610, 0d3FA55555555502A1;
	fma.rn.f64 	%fd618, %fd617, %fd610, 0d3FC5555555555511;
	fma.rn.f64 	%fd619, %fd618, %fd610, 0d3FE000000000000B;
	fma.rn.f64 	%fd620, %fd619, %fd610, 0d3FF0000000000000;
	fma.rn.f64 	%fd621, %fd620, %fd610, 0d3FF0000000000000;
	{
	.reg .b32 %temp; 
	mov.b64 	{%r98, %temp}, %fd621;
	}
	{
	.reg .b32 %temp; 
	mov.b64 	{%temp, %r99}, %fd621;
	}
	shl.b32 	%r407, %r97, 20;
	add.s32 	%r408, %r407, %r99;
	mov.b64 	%fd1014, {%r98, %r408};
	{
	.reg .b32 %temp; 
	mov.b64 	{%temp, %r409}, %fd136;
	}
	mov.b32 	%f140, %r409;
	abs.f32 	%f67, %f140;
	setp.lt.f32 	%p67, %f67, 0f4086232B;
	@%p67 bra 	$L__BB13_108;
	setp.lt.f64 	%p68, %fd136, 0d0000000000000000;
	add.f64 	%fd622, %fd136, 0d7FF0000000000000;
	selp.f64 	%fd1014, 0d0000000000000000, %fd622, %p68;
	setp.geu.f32 	%p69, %f67, 0f40874800;
	@%p69 bra 	$L__BB13_108;
	shr.u32 	%r410, %r97, 31;
	add.s32 	%r411, %r97, %r410;
	shr.s32 	%r412, %r411, 1;
	shl.b32 	%r413, %r412, 20;
	add.s32 	%r414, %r99, %r413;
	mov.b64 	%fd623, {%r98, %r414};
	sub.s32 	%r415, %r97, %r412;
	shl.b32 	%r416, %r415, 20;
	add.s32 	%r417, %r416, 1072693248;
	mov.b32 	%r418, 0;
	mov.b64 	%fd624, {%r418, %r417};
	mul.f64 	%fd1014, %fd624, %fd623;
$L__BB13_108:
	cvt.rn.f32.f64 	%f68, %fd1014;
	ld.global.f64 	%fd141, [%rd10+24576];
	fma.rn.f64 	%fd625, %fd141, 0d3FF71547652B82FE, 0d4338000000000000;
	{
	.reg .b32 %temp; 
	mov.b64 	{%r100, %temp}, %fd625;
	}
	mov.f64 	%fd626, 0dC338000000000000;
	add.rn.f64 	%fd627, %fd625, %fd626;
	fma.rn.f64 	%fd628, %fd627, 0dBFE62E42FEFA39EF, %fd141;
	fma.rn.f64 	%fd629, %fd627, 0dBC7ABC9E3B39803F, %fd628;
	fma.rn.f64 	%fd630, %fd629, 0d3E5ADE1569CE2BDF, 0d3E928AF3FCA213EA;
	fma.rn.f64 	%fd631, %fd630, %fd629, 0d3EC71DEE62401315;
	fma.rn.f64 	%fd632, %fd631, %fd629, 0d3EFA01997C89EB71;
	fma.rn.f64 	%fd633, %fd632, %fd629, 0d3F2A01A014761F65;
	fma.rn.f64 	%fd634, %fd633, %fd629, 0d3F56C16C1852B7AF;
	fma.rn.f64 	%fd635, %fd634, %fd629, 0d3F81111111122322;
	fma.rn.f64 	%fd636, %fd635, %fd629, 0d3FA55555555502A1;
	fma.rn.f64 	%fd637, %fd636, %fd629, 0d3FC5555555555511;
	fma.rn.f64 	%fd638, %fd637, %fd629, 0d3FE000000000000B;
	fma.rn.f64 	%fd639, %fd638, %fd629, 0d3FF0000000000000;
	fma.rn.f64 	%fd640, %fd639, %fd629, 0d3FF0000000000000;
	{
	.reg .b32 %temp; 
	mov.b64 	{%r101, %temp}, %fd640;
	}
	{
	.reg .b32 %temp; 
	mov.b64 	{%temp, %r102}, %fd640;
	}
	shl.b32 	%r419, %r100, 20;
	add.s32 	%r420, %r419, %r102;
	mov.b64 	%fd1015, {%r101, %r420};
	{
	.reg .b32 %temp; 
	mov.b64 	{%temp, %r421}, %fd141;
	}
	mov.b32 	%f141, %r421;
	abs.f32 	%f69, %f141;
	setp.lt.f32 	%p70, %f69, 0f4086232B;
	@%p70 bra 	$L__BB13_111;
	setp.lt.f64 	%p71, %fd141, 0d0000000000000000;
	add.f64 	%fd641, %fd141, 0d7FF0000000000000;
	selp.f64 	%fd1015, 0d0000000000000000, %fd641, %p71;
	setp.geu.f32 	%p72, %f69, 0f40874800;
	@%p72 bra 	$L__BB13_111;
	shr.u32 	%r422, %r100, 31;
	add.s32 	%r423, %r100, %r422;
	shr.s32 	%r424, %r423, 1;
	shl.b32 	%r425, %r424, 20;
	add.s32 	%r426, %r102, %r425;
	mov.b64 	%fd642, {%r101, %r426};
	sub.s32 	%r427, %r100, %r424;
	shl.b32 	%r428, %r427, 20;
	add.s32 	%r429, %r428, 1072693248;
	mov.b32 	%r430, 0;
	mov.b64 	%fd643, {%r430, %r429};
	mul.f64 	%fd1015, %fd643, %fd642;
$L__BB13_111:
	cvt.rn.f32.f64 	%f70, %fd1015;
	ld.global.f64 	%fd146, [%rd10+28672];
	fma.rn.f64 	%fd644, %fd146, 0d3FF71547652B82FE, 0d4338000000000000;
	{
	.reg .b32 %temp; 
	mov.b64 	{%r103, %temp}, %fd644;
	}
	mov.f64 	%fd645, 0dC338000000000000;
	add.rn.f64 	%fd646, %fd644, %fd645;
	fma.rn.f64 	%fd647, %fd646, 0dBFE62E42FEFA39EF, %fd146;
	fma.rn.f64 	%fd648, %fd646, 0dBC7ABC9E3B39803F, %fd647;
	fma.rn.f64 	%fd649, %fd648, 0d3E5ADE1569CE2BDF, 0d3E928AF3FCA213EA;
	fma.rn.f64 	%fd650, %fd649, %fd648, 0d3EC71DEE62401315;
	fma.rn.f64 	%fd651, %fd650, %fd648, 0d3EFA01997C89EB71;
	fma.rn.f64 	%fd652, %fd651, %fd648, 0d3F2A01A014761F65;
	fma.rn.f64 	%fd653, %fd652, %fd648, 0d3F56C16C1852B7AF;
	fma.rn.f64 	%fd654, %fd653, %fd648, 0d3F81111111122322;
	fma.rn.f64 	%fd655, %fd654, %fd648, 0d3FA55555555502A1;
	fma.rn.f64 	%fd656, %fd655, %fd648, 0d3FC5555555555511;
	fma.rn.f64 	%fd657, %fd656, %fd648, 0d3FE000000000000B;
	fma.rn.f64 	%fd658, %fd657, %fd648, 0d3FF0000000000000;
	fma.rn.f64 	%fd659, %fd658, %fd648, 0d3FF0000000000000;
	{
	.reg .b32 %temp; 
	mov.b64 	{%r104, %temp}, %fd659;
	}
	{
	.reg .b32 %temp; 
	mov.b64 	{%temp, %r105}, %fd659;
	}
	shl.b32 	%r431, %r103, 20;
	add.s32 	%r432, %r431, %r105;
	mov.b64 	%fd1016, {%r104, %r432};
	{
	.reg .b32 %temp; 
	mov.b64 	{%temp, %r433}, %fd146;
	}
	mov.b32 	%f142, %r433;
	abs.f32 	%f71, %f142;
	setp.lt.f32 	%p73, %f71, 0f4086232B;
	@%p73 bra 	$L__BB13_114;
	setp.lt.f64 	%p74, %fd146, 0d0000000000000000;
	add.f64 	%fd660, %fd146, 0d7FF0000000000000;
	selp.f64 	%fd1016, 0d0000000000000000, %fd660, %p74;
	setp.geu.f32 	%p75, %f71, 0f40874800;
	@%p75 bra 	$L__BB13_114;
	shr.u32 	%r434, %r103, 31;
	add.s32 	%r435, %r103, %r434;
	shr.s32 	%r436, %r435, 1;
	shl.b32 	%r437, %r436, 20;
	add.s32 	%r438, %r105, %r437;
	mov.b64 	%fd661, {%r104, %r438};
	sub.s32 	%r439, %r103, %r436;
	shl.b32 	%r440, %r439, 20;
	add.s32 	%r441, %r440, 1072693248;
	mov.b32 	%r442, 0;
	mov.b64 	%fd662, {%r442, %r441};
	mul.f64 	%fd1016, %fd662, %fd661;
$L__BB13_114:
	cvt.rn.f32.f64 	%f72, %fd1016;
	ld.global.f64 	%fd151, [%rd10+32768];
	fma.rn.f64 	%fd663, %fd151, 0d3FF71547652B82FE, 0d4338000000000000;
	{
	.reg .b32 %temp; 
	mov.b64 	{%r106, %temp}, %fd663;
	}
	mov.f64 	%fd664, 0dC338000000000000;
	add.rn.f64 	%fd665, %fd663, %fd664;
	fma.rn.f64 	%fd666, %fd665, 0dBFE62E42FEFA39EF, %fd151;
	fma.rn.f64 	%fd667, %fd665, 0dBC7ABC9E3B39803F, %fd666;
	fma.rn.f64 	%fd668, %fd667, 0d3E5ADE1569CE2BDF, 0d3E928AF3FCA213EA;
	fma.rn.f64 	%fd669, %fd668, %fd667, 0d3EC71DEE62401315;
	fma.rn.f64 	%fd670, %fd669, %fd667, 0d3EFA01997C89EB71;
	fma.rn.f64 	%fd671, %fd670, %fd667, 0d3F2A01A014761F65;
	fma.rn.f64 	%fd672, %fd671, %fd667, 0d3F56C16C1852B7AF;
	fma.rn.f64 	%fd673, %fd672, %fd667, 0d3F81111111122322;
	fma.rn.f64 	%fd674, %fd673, %fd667, 0d3FA55555555502A1;
	fma.rn.f64 	%fd675, %fd674, %fd667, 0d3FC5555555555511;
	fma.rn.f64 	%fd676, %fd675, %fd667, 0d3FE000000000000B;
	fma.rn.f64 	%fd677, %fd676, %fd667, 0d3FF0000000000000;
	fma.rn.f64 	%fd678, %fd677, %fd667, 0d3FF0000000000000;
	{
	.reg .b32 %temp; 
	mov.b64 	{%r107, %temp}, %fd678;
	}
	{
	.reg .b32 %temp; 
	mov.b64 	{%temp, %r108}, %fd678;
	}
	shl.b32 	%r443, %r106, 20;
	add.s32 	%r444, %r443, %r108;
	mov.b64 	%fd1017, {%r107, %r444};
	{
	.reg .b32 %temp; 
	mov.b64 	{%temp, %r445}, %fd151;
	}
	mov.b32 	%f143, %r445;
	abs.f32 	%f73, %f143;
	setp.lt.f32 	%p76, %f73, 0f4086232B;
	@%p76 bra 	$L__BB13_117;
	setp.lt.f64 	%p77, %fd151, 0d0000000000000000;
	add.f64 	%fd679, %fd151, 0d7FF0000000000000;
	selp.f64 	%fd1017, 0d0000000000000000, %fd679, %p77;
	setp.geu.f32 	%p78, %f73, 0f40874800;
	@%p78 bra 	$L__BB13_117;
	shr.u32 	%r446, %r106, 31;
	add.s32 	%r447, %r106, %r446;
	shr.s32 	%r448, %r447, 1;
	shl.b32 	%r449, %r448, 20;
	add.s32 	%r450, %r108, %r449;
	mov.b64 	%fd680, {%r107, %r450};
	sub.s32 	%r451, %r106, %r448;
	shl.b32 	%r452, %r451, 20;
	add.s32 	%r453, %r452, 1072693248;
	mov.b32 	%r454, 0;
	mov.b64 	%fd681, {%r454, %r453};
	mul.f64 	%fd1017, %fd681, %fd680;
$L__BB13_117:
	cvt.rn.f32.f64 	%f74, %fd1017;
	ld.global.f64 	%fd156, [%rd10+36864];
	fma.rn.f64 	%fd682, %fd156, 0d3FF71547652B82FE, 0d4338000000000000;
	{
	.reg .b32 %temp; 
	mov.b64 	{%r109, %temp}, %fd682;
	}
	mov.f64 	%fd683, 0dC338000000000000;
	add.rn.f64 	%fd684, %fd682, %fd683;
	fma.rn.f64 	%fd685, %fd684, 0dBFE62E42FEFA39EF, %fd156;
	fma.rn.f64 	%fd686, %fd684, 0dBC7ABC9E3B39803F, %fd685;
	fma.rn.f64 	%fd687, %fd686, 0d3E5ADE1569CE2BDF, 0d3E928AF3FCA213EA;
	fma.rn.f64 	%fd688, %fd687, %fd686, 0d3EC71DEE62401315;
	fma.rn.f64 	%fd689, %fd688, %fd686, 0d3EFA01997C89EB71;
	fma.rn.f64 	%fd690, %fd689, %fd686, 0d3F2A01A014761F65;
	fma.rn.f64 	%fd691, %fd690, %fd686, 0d3F56C16C1852B7AF;
	fma.rn.f64 	%fd692, %fd691, %fd686, 0d3F81111111122322;
	fma.rn.f64 	%fd693, %fd692, %fd686, 0d3FA55555555502A1;
	fma.rn.f64 	%fd694, %fd693, %fd686, 0d3FC5555555555511;
	fma.rn.f64 	%fd695, %fd694, %fd686, 0d3FE000000000000B;
	fma.rn.f64 	%fd696, %fd695, %fd686, 0d3FF0000000000000;
	fma.rn.f64 	%fd697, %fd696, %fd686, 0d3FF0000000000000;
	{
	.reg .b32 %temp; 
	mov.b64 	{%r110, %temp}, %fd697;
	}
	{
	.reg .b32 %temp; 
	mov.b64 	{%temp, %r111}, %fd697;
	}
	shl.b32 	%r455, %r109, 20;
	add.s32 	%r456, %r455, %r111;
	mov.b64 	%fd1018, {%r110, %r456};
	{
	.reg .b32 %temp; 
	mov.b64 	{%temp, %r457}, %fd156;
	}
	mov.b32 	%f144, %r457;
	abs.f32 	%f75, %f144;
	setp.lt.f32 	%p79, %f75, 0f4086232B;
	@%p79 bra 	$L__BB13_120;
	setp.lt.f64 	%p80, %fd156, 0d0000000000000000;
	add.f64 	%fd698, %fd156, 0d7FF0000000000000;
	selp.f64 	%fd1018, 0d0000000000000000, %fd698, %p80;
	setp.geu.f32 	%p81, %f75, 0f40874800;
	@%p81 bra 	$L__BB13_120;
	shr.u32 	%r458, %r109, 31;
	add.s32 	%r459, %r109, %r458;
	shr.s32 	%r460, %r459, 1;
	shl.b32 	%r461, %r460, 20;
	add.s32 	%r462, %r111, %r461;
	mov.b64 	%fd699, {%r110, %r462};
	sub.s32 	%r463, %r109, %r460;
	shl.b32 	%r464, %r463, 20;
	add.s32 	%r465, %r464, 1072693248;
	mov.b32 	%r466, 0;
	mov.b64 	%fd700, {%r466, %r465};
	mul.f64 	%fd1018, %fd700, %fd699;
$L__BB13_120:
	cvt.rn.f32.f64 	%f76, %fd1018;
	ld.global.f64 	%fd161, [%rd10+40960];
	fma.rn.f64 	%fd701, %fd161, 0d3FF71547652B82FE, 0d4338000000000000;
	{
	.reg .b32 %temp; 
	mov.b64 	{%r112, %temp}, %fd701;
	}
	mov.f64 	%fd702, 0dC338000000000000;
	add.rn.f64 	%fd703, %fd701, %fd702;
	fma.rn.f64 	%fd704, %fd703, 0dBFE62E42FEFA39EF, %fd161;
	fma.rn.f64 	%fd705, %fd703, 0dBC7ABC9E3B39803F, %fd704;
	fma.rn.f64 	%fd706, %fd705, 0d3E5ADE1569CE2BDF, 0d3E928AF3FCA213EA;
	fma.rn.f64 	%fd707, %fd706, %fd705, 0d3EC71DEE62401315;
	fma.rn.f64 	%fd708, %fd707, %fd705, 0d3EFA01997C89EB71;
	fma.rn.f64 	%fd709, %fd708, %fd705, 0d3F2A01A014761F65;
	fma.rn.f64 	%fd710, %fd709, %fd705, 0d3F56C16C1852B7AF;
	fma.rn.f64 	%fd711, %fd710, %fd705, 0d3F81111111122322;
	fma.rn.f64 	%fd712, %fd711, %fd705, 0d3FA55555555502A1;
	fma.rn.f64 	%fd713, %fd712, %fd705, 0d3FC5555555555511;
	fma.rn.f64 	%fd714, %fd713, %fd705, 0d3FE000000000000B;
	fma.rn.f64 	%fd715, %fd714, %fd705, 0d3FF0000000000000;
	fma.rn.f64 	%fd716, %fd715, %fd705, 0d3FF0000000000000;
	{
	.reg .b32 %temp; 
	mov.b64 	{%r113, %temp}, %fd716;
	}
	{
	.reg .b32 %temp; 
	mov.b64 	{%temp, %r114}, %fd716;
	}
	shl.b32 	%r467, %r112, 20;
	add.s32 	%r468, %r467, %r114;
	mov.b64 	%fd1019, {%r113, %r468};
	{
	.reg .b32 %temp; 
	mov.b64 	{%temp, %r469}, %fd161;
	}
	mov.b32 	%f145, %r469;
	abs.f32 	%f77, %f145;
	setp.lt.f32 	%p82, %f77, 0f4086232B;
	@%p82 bra 	$L__BB13_123;
	setp.lt.f64 	%p83, %fd161, 0d0000000000000000;
	add.f64 	%fd717, %fd161, 0d7FF0000000000000;
	selp.f64 	%fd1019, 0d0000000000000000, %fd717, %p83;
	setp.geu.f32 	%p84, %f77, 0f40874800;
	@%p84 bra 	$L__BB13_123;
	shr.u32 	%r470, %r112, 31;
	add.s32 	%r471, %r112, %r470;
	shr.s32 	%r472, %r471, 1;
	shl.b32 	%r473, %r472, 20;
	add.s32 	%r474, %r114, %r473;
	mov.b64 	%fd718, {%r113, %r474};
	sub.s32 	%r475, %r112, %r472;
	shl.b32 	%r476, %r475, 20;
	add.s32 	%r477, %r476, 1072693248;
	mov.b32 	%r478, 0;
	mov.b64 	%fd719, {%r478, %r477};
	mul.f64 	%fd1019, %fd719, %fd718;
$L__BB13_123:
	cvt.rn.f32.f64 	%f78, %fd1019;
	ld.global.f64 	%fd166, [%rd10+45056];
	fma.rn.f64 	%fd720, %fd166, 0d3FF71547652B82FE, 0d4338000000000000;
	{
	.reg .b32 %temp; 
	mov.b64 	{%r115, %temp}, %fd720;
	}
	mov.f64 	%fd721, 0dC338000000000000;
	add.rn.f64 	%fd722, %fd720, %fd721;
	fma.rn.f64 	%fd723, %fd722, 0dBFE62E42FEFA39EF, %fd166;
	fma.rn.f64 	%fd724, %fd722, 0dBC7ABC9E3B39803F, %fd723;
	fma.rn.f64 	%fd725, %fd724, 0d3E5ADE1569CE2BDF, 0d3E928AF3FCA213EA;
	fma.rn.f64 	%fd726, %fd725, %fd724, 0d3EC71DEE62401315;
	fma.rn.f64 	%fd727, %fd726, %fd724, 0d3EFA01997C89EB71;
	fma.rn.f64 	%fd728, %fd727, %fd724, 0d3F2A01A014761F65;
	fma.rn.f64 	%fd729, %fd728, %fd724, 0d3F56C16C1852B7AF;
	fma.rn.f64 	%fd730, %fd729, %fd724, 0d3F81111111122322;
	fma.rn.f64 	%fd731, %fd730, %fd724, 0d3FA55555555502A1;
	fma.rn.f64 	%fd732, %fd731, %fd724, 0d3FC5555555555511;
	fma.rn.f64 	%fd733, %fd732, %fd724, 0d3FE000000000000B;
	fma.rn.f64 	%fd734, %fd733, %fd724, 0d3FF0000000000000;
	fma.rn.f64 	%fd735, %fd734, %fd724, 0d3FF0000000000000;
	{
	.reg .b32 %temp; 
	mov.b64 	{%r116, %temp}, %fd735;
	}
	{
	.reg .b32 %temp; 
	mov.b64 	{%temp, %r117}, %fd735;
	}
	shl.b32 	%r479, %r115, 20;
	add.s32 	%r480, %r479, %r117;
	mov.b64 	%fd1020, {%r116, %r480};
	{
	.reg .b32 %temp; 
	mov.b64 	{%temp, %r481}, %fd166;
	}
	mov.b32 	%f146, %r481;
	abs.f32 	%f79, %f146;
	setp.lt.f32 	%p85, %f79, 0f4086232B;
	@%p85 bra 	$L__BB13_126;
	setp.lt.f64 	%p86, %fd166, 0d0000000000000000;
	add.f64 	%fd736, %fd166, 0d7FF0000000000000;
	selp.f64 	%fd1020, 0d0000000000000000, %fd736, %p86;
	setp.geu.f32 	%p87, %f79, 0f40874800;
	@%p87 bra 	$L__BB13_126;
	shr.u32 	%r482, %r115, 31;
	add.s32 	%r483, %r115, %r482;
	shr.s32 	%r484, %r483, 1;
	shl.b32 	%r485, %r484, 20;
	add.s32 	%r486, %r117, %r485;
	mov.b64 	%fd737, {%r116, %r486};
	sub.s32 	%r487, %r115, %r484;
	shl.b32 	%r488, %r487, 20;
	add.s32 	%r489, %r488, 1072693248;
	mov.b32 	%r490, 0;
	mov.b64 	%fd738, {%r490, %r489};
	mul.f64 	%fd1020, %fd738, %fd737;
$L__BB13_126:
	cvt.rn.f32.f64 	%f80, %fd1020;
	ld.global.f64 	%fd171, [%rd10+49152];
	fma.rn.f64 	%fd739, %fd171, 0d3FF71547652B82FE, 0d4338000000000000;
	{
	.reg .b32 %temp; 
	mov.b64 	{%r118, %temp}, %fd739;
	}
	mov.f64 	%fd740, 0dC338000000000000;
	add.rn.f64 	%fd741, %fd739, %fd740;
	fma.rn.f64 	%fd742, %fd741, 0dBFE62E42FEFA39EF, %fd171;
	fma.rn.f64 	%fd743, %fd741, 0dBC7ABC9E3B39803F, %fd742;
	fma.rn.f64 	%fd744, %fd743, 0d3E5ADE1569CE2BDF, 0d3E928AF3FCA213EA;
	fma.rn.f64 	%fd745, %fd744, %fd743, 0d3EC71DEE62401315;
	fma.rn.f64 	%fd746, %fd745, %fd743, 0d3EFA01997C89EB71;
	fma.rn.f64 	%fd747, %fd746, %fd743, 0d3F2A01A014761F65;
	fma.rn.f64 	%fd748, %fd747, %fd743, 0d3F56C16C1852B7AF;
	fma.rn.f64 	%fd749, %fd748, %fd743, 0d3F81111111122322;
	fma.rn.f64 	%fd750, %fd749, %fd743, 0d3FA55555555502A1;
	fma.rn.f64 	%fd751, %fd750, %fd743, 0d3FC5555555555511;
	fma.rn.f64 	%fd752, %fd751, %fd743, 0d3FE000000000000B;
	fma.rn.f64 	%fd753, %fd752, %fd743, 0d3FF0000000000000;
	fma.rn.f64 	%fd754, %fd753, %fd743, 0d3FF0000000000000;
	{
	.reg .b32 %temp; 
	mov.b64 	{%r119, %temp}, %fd754;
	}
	{
	.reg .b32 %temp; 
	mov.b64 	{%temp, %r120}, %fd754;
	}
	shl.b32 	%r491, %r118, 20;
	add.s32 	%r492, %r491, %r120;
	mov.b64 	%fd1021, {%r119, %r492};
	{
	.reg .b32 %temp; 
	mov.b64 	{%temp, %r493}, %fd171;
	}
	mov.b32 	%f147, %r493;
	abs.f32 	%f81, %f147;
	setp.lt.f32 	%p88, %f81, 0f4086232B;
	@%p88 bra 	$L__BB13_129;
	setp.lt.f64 	%p89, %fd171, 0d0000000000000000;
	add.f64 	%fd755, %fd171, 0d7FF0000000000000;
	selp.f64 	%fd1021, 0d0000000000000000, %fd755, %p89;
	setp.geu.f32 	%p90, %f81, 0f40874800;
	@%p90 bra 	$L__BB13_129;
	shr.u32 	%r494, %r118, 31;
	add.s32 	%r495, %r118, %r494;
	shr.s32 	%r496, %r495, 1;
	shl.b32 	%r497, %r496, 20;
	add.s32 	%r498, %r120, %r497;
	mov.b64 	%fd756, {%r119, %r498};
	sub.s32 	%r499, %r118, %r496;
	shl.b32 	%r500, %r499, 20;
	add.s32 	%r501, %r500, 1072693248;
	mov.b32 	%r502, 0;
	mov.b64 	%fd757, {%r502, %r501};
	mul.f64 	%fd1021, %fd757, %fd756;
$L__BB13_129:
	cvt.rn.f32.f64 	%f82, %fd1021;
	ld.global.f64 	%fd176, [%rd10+53248];
	fma.rn.f64 	%fd758, %fd176, 0d3FF71547652B82FE, 0d4338000000000000;
	{
	.reg .b32 %temp; 
	mov.b64 	{%r121, %temp}, %fd758;
	}
	mov.f64 	%fd759, 0dC338000000000000;
	add.rn.f64 	%fd760, %fd758, %fd759;
	fma.rn.f64 	%fd761, %fd760, 0dBFE62E42FEFA39EF, %fd176;
	fma.rn.f64 	%fd762, %fd760, 0dBC7ABC9E3B39803F, %fd761;
	fma.rn.f64 	%fd763, %fd762, 0d3E5ADE1569CE2BDF, 0d3E928AF3FCA213EA;
	fma.rn.f64 	%fd764, %fd763, %fd762, 0d3EC71DEE62401315;
	fma.rn.f64 	%fd765, %fd764, %fd762, 0d3EFA01997C89EB71;
	fma.rn.f64 	%fd766, %fd765, %fd762, 0d3F2A01A014761F65;
	fma.rn.f64 	%fd767, %fd766, %fd762, 0d3F56C16C1852B7AF;
	fma.rn.f64 	%fd768, %fd767, %fd762, 0d3F81111111122322;
	fma.rn.f64 	%fd769, %fd768, %fd762, 0d3FA55555555502A1;
	fma.rn.f64 	%fd770, %fd769, %fd762, 0d3FC5555555555511;
	fma.rn.f64 	%fd771, %fd770, %fd762, 0d3FE000000000000B;
	fma.rn.f64 	%fd772, %fd771, %fd762, 0d3FF0000000000000;
	fma.rn.f64 	%fd773, %fd772, %fd762, 0d3FF0000000000000;
	{
	.reg .b32 %temp; 
	mov.b64 	{%r122, %temp}, %fd773;
	}
	{
	.reg .b32 %temp; 
	mov.b64 	{%temp, %r123}, %fd773;
	}
	shl.b32 	%r503, %r121, 20;
	add.s32 	%r504, %r503, %r123;
	mov.b64 	%fd1022, {%r122, %r504};
	{
	.reg .b32 %temp; 
	mov.b64 	{%temp, %r505}, %fd176;
	}
	mov.b32 	%f148, %r505;
	abs.f32 	%f83, %f148;
	setp.lt.f32 	%p91, %f83, 0f4086232B;
	@%p91 bra 	$L__BB13_132;
	setp.lt.f64 	%p92, %fd176, 0d0000000000000000;
	add.f64 	%fd774, %fd176, 0d7FF0000000000000;
	selp.f64 	%fd1022, 0d0000000000000000, %fd774, %p92;
	setp.geu.f32 	%p93, %f83, 0f40874800;
	@%p93 bra 	$L__BB13_132;
	shr.u32 	%r506, %r121, 31;
	add.s32 	%r507, %r121, %r506;
	shr.s32 	%r508, %r507, 1;
	shl.b32 	%r509, %r508, 20;
	add.s32 	%r510, %r123, %r509;
	mov.b64 	%fd775, {%r122, %r510};
	sub.s32 	%r511, %r121, %r508;
	shl.b32 	%r512, %r511, 20;
	add.s32 	%r513, %r512, 1072693248;
	mov.b32 	%r514, 0;
	mov.b64 	%fd776, {%r514, %r513};
	mul.f64 	%fd1022, %fd776, %fd775;
$L__BB13_132:
	cvt.rn.f32.f64 	%f84, %fd1022;
	ld.global.f64 	%fd181, [%rd10+57344];
	fma.rn.f64 	%fd777, %fd181, 0d3FF71547652B82FE, 0d4338000000000000;
	{
	.reg .b32 %temp; 
	mov.b64 	{%r124, %temp}, %fd777;
	}
	mov.f64 	%fd778, 0dC338000000000000;
	add.rn.f64 	%fd779, %fd777, %fd778;
	fma.rn.f64 	%fd780, %fd779, 0dBFE62E42FEFA39EF, %fd181;
	fma.rn.f64 	%fd781, %fd779, 0dBC7ABC9E3B39803F, %fd780;
	fma.rn.f64 	%fd782, %fd781, 0d3E5ADE1569CE2BDF, 0d3E928AF3FCA213EA;
	fma.rn.f64 	%fd783, %fd782, %fd781, 0d3EC71DEE62401315;
	fma.rn.f64 	%fd784, %fd783, %fd781, 0d3EFA01997C89EB71;
	fma.rn.f64 	%fd785, %fd784, %fd781, 0d3F2A01A014761F65;
	fma.rn.f64 	%fd786, %fd785, %fd781, 0d3F56C16C1852B7AF;
	fma.rn.f64 	%fd787, %fd786, %fd781, 0d3F81111111122322;
	fma.rn.f64 	%fd788, %fd787, %fd781, 0d3FA55555555502A1;
	fma.rn.f64 	%fd789, %fd788, %fd781, 0d3FC5555555555511;
	fma.rn.f64 	%fd790, %fd789, %fd781, 0d3FE000000000000B;
	fma.rn.f64 	%fd791, %fd790, %fd781, 0d3FF0000000000000;
	fma.rn.f64 	%fd792, %fd791, %fd781, 0d3FF0000000000000;
	{
	.reg .b32 %temp; 
	mov.b64 	{%r125, %temp}, %fd792;
	}
	{
	.reg .b32 %temp; 
	mov.b64 	{%temp, %r126}, %fd792;
	}
	shl.b32 	%r515, %r124, 20;
	add.s32 	%r516, %r515, %r126;
	mov.b64 	%fd1023, {%r125, %r516};
	{
	.reg .b32 %temp; 
	mov.b64 	{%temp, %r517}, %fd181;
	}
	mov.b32 	%f149, %r517;
	abs.f32 	%f85, %f149;
	setp.lt.f32 	%p94, %f85, 0f4086232B;
	@%p94 bra 	$L__BB13_135;
	setp.lt.f64 	%p95, %fd181, 0d0000000000000000;
	add.f64 	%fd793, %fd181, 0d7FF0000000000000;
	selp.f64 	%fd1023, 0d0000000000000000, %fd793, %p95;
	setp.geu.f32 	%p96, %f85, 0f40874800;
	@%p96 bra 	$L__BB13_135;
	shr.u32 	%r518, %r124, 31;
	add.s32 	%r519, %r124, %r518;
	shr.s32 	%r520, %r519, 1;
	shl.b32 	%r521, %r520, 20;
	add.s32 	%r522, %r126, %r521;
	mov.b64 	%fd794, {%r125, %r522};
	sub.s32 	%r523, %r124, %r520;
	shl.b32 	%r524, %r523, 20;
	add.s32 	%r525, %r524, 1072693248;
	mov.b32 	%r526, 0;
	mov.b64 	%fd795, {%r526, %r525};
	mul.f64 	%fd1023, %fd795, %fd794;
$L__BB13_135:
	cvt.rn.f32.f64 	%f86, %fd1023;
	ld.global.f64 	%fd186, [%rd10+61440];
	fma.rn.f64 	%fd796, %fd186, 0d3FF71547652B82FE, 0d4338000000000000;
	{
	.reg .b32 %temp; 
	mov.b64 	{%r127, %temp}, %fd796;
	}
	mov.f64 	%fd797, 0dC338000000000000;
	add.rn.f64 	%fd798, %fd796, %fd797;
	fma.rn.f64 	%fd799, %fd798, 0dBFE62E42FEFA39EF, %fd186;
	fma.rn.f64 	%fd800, %fd798, 0dBC7ABC9E3B39803F, %fd799;
	fma.rn.f64 	%fd801, %fd800, 0d3E5ADE1569CE2BDF, 0d3E928AF3FCA213EA;
	fma.rn.f64 	%fd802, %fd801, %fd800, 0d3EC71DEE62401315;
	fma.rn.f64 	%fd803, %fd802, %fd800, 0d3EFA01997C89EB71;
	fma.rn.f64 	%fd804, %fd803, %fd800, 0d3F2A01A014761F65;
	fma.rn.f64 	%fd805, %fd804, %fd800, 0d3F56C16C1852B7AF;
	fma.rn.f64 	%fd806, %fd805, %fd800, 0d3F81111111122322;
	fma.rn.f64 	%fd807, %fd806, %fd800, 0d3FA55555555502A1;
	fma.rn.f64 	%fd808, %fd807, %fd800, 0d3FC5555555555511;
	fma.rn.f64 	%fd809, %fd808, %fd800, 0d3FE000000000000B;
	fma.rn.f64 	%fd810, %fd809, %fd800, 0d3FF0000000000000;
	fma.rn.f64 	%fd811, %fd810, %fd800, 0d3FF0000000000000;
	{
	.reg .b32 %temp; 
	mov.b64 	{%r128, %temp}, %fd811;
	}
	{
	.reg .b32 %temp; 
	mov.b64 	{%temp, %r129}, %fd811;
	}
	shl.b32 	%r527, %r127, 20;
	add.s32 	%r528, %r527, %r129;
	mov.b64 	%fd1024, {%r128, %r528};
	{
	.reg .b32 %temp; 
	mov.b64 	{%temp, %r529}, %fd186;
	}
	mov.b32 	%f150, %r529;
	abs.f32 	%f87, %f150;
	setp.lt.f32 	%p97, %f87, 0f4086232B;
	@%p97 bra 	$L__BB13_138;
	setp.lt.f64 	%p98, %fd186, 0d0000000000000000;
	add.f64 	%fd812, %fd186, 0d7FF0000000000000;
	selp.f64 	%fd1024, 0d0000000000000000, %fd812, %p98;
	setp.geu.f32 	%p99, %f87, 0f40874800;
	@%p99 bra 	$L__BB13_138;
	shr.u32 	%r530, %r127, 31;
	add.s32 	%r531, %r127, %r530;
	shr.s32 	%r532, %r531, 1;
	shl.b32 	%r533, %r532, 20;
	add.s32 	%r534, %r129, %r533;
	mov.b64 	%fd813, {%r128, %r534};
	sub.s32 	%r535, %r127, %r532;
	shl.b32 	%r536, %r535, 20;
	add.s32 	%r537, %r536, 1072693248;
	mov.b32 	%r538, 0;
	mov.b64 	%fd814, {%r538, %r537};
	mul.f64 	%fd1024, %fd814, %fd813;
$L__BB13_138:
	cvt.rn.f32.f64 	%f151, %fd1024;
	add.f32 	%f152, %f342, %f58;
	add.f32 	%f153, %f60, %f62;
	add.f32 	%f154, %f64, %f66;
	add.f32 	%f155, %f68, %f70;
	add.f32 	%f156, %f72, %f74;
	add.f32 	%f157, %f76, %f78;
	add.f32 	%f158, %f80, %f82;
	add.f32 	%f159, %f84, %f86;
	add.f32 	%f160, %f152, %f153;
	add.f32 	%f161, %f154, %f155;
	add.f32 	%f162, %f156, %f157;
	add.f32 	%f163, %f158, %f159;
	add.f32 	%f164, %f160, %f161;
	add.f32 	%f165, %f162, %f163;
	add.f32 	%f166, %f164, %f165;
	add.f32 	%f342, %f166, %f151;
	sub.s32 	%r539, %r151, %r765;
	setp.lt.u32 	%p100, %r539, 8192;
	@%p100 bra 	$L__BB13_156;
	add.s32 	%r765, %r765, 8192;
	setp.le.u32 	%p101, %r765, %r80;
	@%p101 bra 	$L__BB13_90;
$L__BB13_140:
	setp.le.u32 	%p102, %r151, %r765;
	@%p102 bra 	$L__BB13_156;
	sub.s32 	%r132, %r151, %r765;
	setp.ge.s32 	%p103, %r31, %r132;
	@%p103 bra 	$L__BB13_156;
	not.b32 	%r540, %r31;
	add.s32 	%r541, %r151, %r540;
	sub.s32 	%r133, %r541, %r765;
	and.b32  	%r542, %r133, 512;
	setp.ne.s32 	%p104, %r542, 0;
	mov.u32 	%r766, %r31;
	@%p104 bra 	$L__BB13_147;
	add.s32 	%r543, %r31, %r765;
	mul.wide.u32 	%rd15, %r543, 8;
	add.s64 	%rd16, %rd2, %rd15;
	ld.global.f64 	%fd191, [%rd16];
	fma.rn.f64 	%fd815, %fd191, 0d3FF71547652B82FE, 0d4338000000000000;
	{
	.reg .b32 %temp; 
	mov.b64 	{%r134, %temp}, %fd815;
	}
	mov.f64 	%fd816, 0dC338000000000000;
	add.rn.f64 	%fd817, %fd815, %fd816;
	fma.rn.f64 	%fd818, %fd817, 0dBFE62E42FEFA39EF, %fd191;
	fma.rn.f64 	%fd819, %fd817, 0dBC7ABC9E3B39803F, %fd818;
	fma.rn.f64 	%fd820, %fd819, 0d3E5ADE1569CE2BDF, 0d3E928AF3FCA213EA;
	fma.rn.f64 	%fd821, %fd820, %fd819, 0d3EC71DEE62401315;
	fma.rn.f64 	%fd822, %fd821, %fd819, 0d3EFA01997C89EB71;
	fma.rn.f64 	%fd823, %fd822, %fd819, 0d3F2A01A014761F65;
	fma.rn.f64 	%fd824, %fd823, %fd819, 0d3F56C16C1852B7AF;
	fma.rn.f64 	%fd825, %fd824, %fd819, 0d3F81111111122322;
	fma.rn.f64 	%fd826, %fd825, %fd819, 0d3FA55555555502A1;
	fma.rn.f64 	%fd827, %fd826, %fd819, 0d3FC5555555555511;
	fma.rn.f64 	%fd828, %fd827, %fd819, 0d3FE000000000000B;
	fma.rn.f64 	%fd829, %fd828, %fd819, 0d3FF0000000000000;
	fma.rn.f64 	%fd830, %fd829, %fd819, 0d3FF0000000000000;
	{
	.reg .b32 %temp; 
	mov.b64 	{%r135, %temp}, %fd830;
	}
	{
	.reg .b32 %temp; 
	mov.b64 	{%temp, %r136}, %fd830;
	}
	shl.b32 	%r544, %r134, 20;
	add.s32 	%r545, %r544, %r136;
	mov.b64 	%fd1025, {%r135, %r545};
	{
	.reg .b32 %temp; 
	mov.b64 	{%temp, %r546}, %fd191;
	}
	mov.b32 	%f168, %r546;
	abs.f32 	%f90, %f168;
	setp.lt.f32 	%p105, %f90, 0f4086232B;
	@%p105 bra 	$L__BB13_146;
	setp.lt.f64 	%p106, %fd191, 0d0000000000000000;
	add.f64 	%fd831, %fd191, 0d7FF0000000000000;
	selp.f64 	%fd1025, 0d0000000000000000, %fd831, %p106;
	setp.geu.f32 	%p107, %f90, 0f40874800;
	@%p107 bra 	$L__BB13_146;
	shr.u32 	%r547, %r134, 31;
	add.s32 	%r548, %r134, %r547;
	shr.s32 	%r549, %r548, 1;
	shl.b32 	%r550, %r549, 20;
	add.s32 	%r551, %r136, %r550;
	mov.b64 	%fd832, {%r135, %r551};
	sub.s32 	%r552, %r134, %r549;
	shl.b32 	%r553, %r552, 20;
	add.s32 	%r554, %r553, 1072693248;
	mov.b32 	%r555, 0;
	mov.b64 	%fd833, {%r555, %r554};
	mul.f64 	%fd1025, %fd833, %fd832;
$L__BB13_146:
	cvt.rn.f32.f64 	%f169, %fd1025;
	add.f32 	%f342, %f342, %f169;
	add.s32 	%r766, %r31, 512;
$L__BB13_147:
	setp.lt.u32 	%p108, %r133, 512;
	@%p108 bra 	$L__BB13_156;
	add.s32 	%r768, %r766, 512;
	add.s32 	%r767, %r766, %r765;
$L__BB13_149:
	mov.u32 	%r142, %r768;
	mul.wide.u32 	%rd17, %r767, 8;
	add.s64 	%rd18, %rd2, %rd17;
	ld.global.f64 	%fd196, [%rd18];
	fma.rn.f64 	%fd834, %fd196, 0d3FF71547652B82FE, 0d4338000000000000;
	{
	.reg .b32 %temp; 
	mov.b64 	{%r143, %temp}, %fd834;
	}
	mov.f64 	%fd835, 0dC338000000000000;
	add.rn.f64 	%fd836, %fd834, %fd835;
	fma.rn.f64 	%fd837, %fd836, 0dBFE62E42FEFA39EF, %fd196;
	fma.rn.f64 	%fd838, %fd836, 0dBC7ABC9E3B39803F, %fd837;
	fma.rn.f64 	%fd839, %fd838, 0d3E5ADE1569CE2BDF, 0d3E928AF3FCA213EA;
	fma.rn.f64 	%fd840, %fd839, %fd838, 0d3EC71DEE62401315;
	fma.rn.f64 	%fd841, %fd840, %fd838, 0d3EFA01997C89EB71;
	fma.rn.f64 	%fd842, %fd841, %fd838, 0d3F2A01A014761F65;
	fma.rn.f64 	%fd843, %fd842, %fd838, 0d3F56C16C1852B7AF;
	fma.rn.f64 	%fd844, %fd843, %fd838, 0d3F81111111122322;
	fma.rn.f64 	%fd845, %fd844, %fd838, 0d3FA55555555502A1;
	fma.rn.f64 	%fd846, %fd845, %fd838, 0d3FC5555555555511;
	fma.rn.f64 	%fd847, %fd846, %fd838, 0d3FE000000000000B;
	fma.rn.f64 	%fd848, %fd847, %fd838, 0d3FF0000000000000;
	fma.rn.f64 	%fd849, %fd848, %fd838, 0d3FF0000000000000;
	{
	.reg .b32 %temp; 
	mov.b64 	{%r144, %temp}, %fd849;
	}
	{
	.reg .b32 %temp; 
	mov.b64 	{%temp, %r145}, %fd849;
	}
	shl.b32 	%r556, %r143, 20;
	add.s32 	%r557, %r556, %r145;
	mov.b64 	%fd1026, {%r144, %r557};
	{
	.reg .b32 %temp; 
	mov.b64 	{%temp, %r558}, %fd196;
	}
	mov.b32 	%f170, %r558;
	abs.f32 	%f95, %f170;
	setp.lt.f32 	%p109, %f95, 0f4086232B;
	@%p109 bra 	$L__BB13_152;
	setp.lt.f64 	%p110, %fd196, 0d0000000000000000;
	add.f64 	%fd850, %fd196, 0d7FF0000000000000;
	selp.f64 	%fd1026, 0d0000000000000000, %fd850, %p110;
	setp.geu.f32 	%p111, %f95, 0f40874800;
	@%p111 bra 	$L__BB13_152;
	shr.u32 	%r559, %r143, 31;
	add.s32 	%r560, %r143, %r559;
	shr.s32 	%r561, %r560, 1;
	shl.b32 	%r562, %r561, 20;
	add.s32 	%r563, %r145, %r562;
	mov.b64 	%fd851, {%r144, %r563};
	sub.s32 	%r564, %r143, %r561;
	shl.b32 	%r565, %r564, 20;
	add.s32 	%r566, %r565, 1072693248;
	mov.b32 	%r567, 0;
	mov.b64 	%fd852, {%r567, %r566};
	mul.f64 	%fd1026, %fd852, %fd851;
$L__BB13_152:
	cvt.rn.f32.f64 	%f171, %fd1026;
	add.f32 	%f96, %f342, %f171;
	add.s32 	%r568, %r767, 512;
	mul.wide.u32 	%rd19, %r568, 8;
	add.s64 	%rd20, %rd2, %rd19;
	ld.global.f64 	%fd201, [%rd20];
	fma.rn.f64 	%fd853, %fd201, 0d3FF71547652B82FE, 0d4338000000000000;
	{
	.reg .b32 %temp; 
	mov.b64 	{%r146, %temp}, %fd853;
	}
	mov.f64 	%fd854, 0dC338000000000000;
	add.rn.f64 	%fd855, %fd853, %fd854;
	fma.rn.f64 	%fd856, %fd855, 0dBFE62E42FEFA39EF, %fd201;
	fma.rn.f64 	%fd857, %fd855, 0dBC7ABC9E3B39803F, %fd856;
	fma.rn.f64 	%fd858, %fd857, 0d3E5ADE1569CE2BDF, 0d3E928AF3FCA213EA;
	fma.rn.f64 	%fd859, %fd858, %fd857, 0d3EC71DEE62401315;
	fma.rn.f64 	%fd860, %fd859, %fd857, 0d3EFA01997C89EB71;
	fma.rn.f64 	%fd861, %fd860, %fd857, 0d3F2A01A014761F65;
	fma.rn.f64 	%fd862, %fd861, %fd857, 0d3F56C16C1852B7AF;
	fma.rn.f64 	%fd863, %fd862, %fd857, 0d3F81111111122322;
	fma.rn.f64 	%fd864, %fd863, %fd857, 0d3FA55555555502A1;
	fma.rn.f64 	%fd865, %fd864, %fd857, 0d3FC5555555555511;
	fma.rn.f64 	%fd866, %fd865, %fd857, 0d3FE000000000000B;
	fma.rn.f64 	%fd867, %fd866, %fd857, 0d3FF0000000000000;
	fma.rn.f64 	%fd868, %fd867, %fd857, 0d3FF0000000000000;
	{
	.reg .b32 %temp; 
	mov.b64 	{%r147, %temp}, %fd868;
	}
	{
	.reg .b32 %temp; 
	mov.b64 	{%temp, %r148}, %fd868;
	}
	shl.b32 	%r569, %r146, 20;
	add.s32 	%r570, %r569, %r148;
	mov.b64 	%fd1027, {%r147, %r570};
	{
	.reg .b32 %temp; 
	mov.b64 	{%temp, %r571}, %fd201;
	}
	mov.b32 	%f172, %r571;
	abs.f32 	%f97, %f172;
	setp.lt.f32 	%p112, %f97, 0f4086232B;
	@%p112 bra 	$L__BB13_155;
	setp.lt.f64 	%p113, %fd201, 0d0000000000000000;
	add.f64 	%fd869, %fd201, 0d7FF0000000000000;
	selp.f64 	%fd1027, 0d0000000000000000, %fd869, %p113;
	setp.geu.f32 	%p114, %f97, 0f40874800;
	@%p114 bra 	$L__BB13_155;
	shr.u32 	%r572, %r146, 31;
	add.s32 	%r573, %r146, %r572;
	shr.s32 	%r574, %r573, 1;
	shl.b32 	%r575, %r574, 20;
	add.s32 	%r576, %r148, %r575;
	mov.b64 	%fd870, {%r147, %r576};
	sub.s32 	%r577, %r146, %r574;
	shl.b32 	%r578, %r577, 20;
	add.s32 	%r579, %r578, 1072693248;
	mov.b32 	%r580, 0;
	mov.b64 	%fd871, {%r580, %r579};
	mul.f64 	%fd1027, %fd871, %fd870;
$L__BB13_155:
	cvt.rn.f32.f64 	%f173, %fd1027;
	add.f32 	%f342, %f96, %f173;
	add.s32 	%r768, %r142, 1024;
	add.s32 	%r581, %r142, 512;
	add.s32 	%r767, %r767, 1024;
	setp.lt.s32 	%p115, %r581, %r132;
	@%p115 bra 	$L__BB13_149;
$L__BB13_156:
	// begin inline asm
	mov.u32 %r582, %laneid;
	// end inline asm
	mov.b32 	%r584, %f342;
	mov.b32 	%r585, 1;
	mov.b32 	%r606, 31;
	mov.b32 	%r607, -1;
	// begin inline asm
	shfl.sync.down.b32 %r583, %r584, %r585, %r606, %r607;
	// end inline asm
	setp.gt.s32 	%p116, %r582, 30;
	mov.b32 	%f174, %r583;
	add.f32 	%f175, %f342, %f174;
	selp.f32 	%f176, %f342, %f175, %p116;
	mov.b32 	%r589, %f176;
	mov.b32 	%r590, 2;
	// begin inline asm
	shfl.sync.down.b32 %r588, %r589, %r590, %r606, %r607;
	// end inline asm
	setp.gt.s32 	%p117, %r582, 29;
	mov.b32 	%f177, %r588;
	add.f32 	%f178, %f176, %f177;
	selp.f32 	%f179, %f176, %f178, %p117;
	mov.b32 	%r594, %f179;
	mov.b32 	%r595, 4;
	// begin inline asm
	shfl.sync.down.b32 %r593, %r594, %r595, %r606, %r607;
	// end inline asm
	setp.gt.s32 	%p118, %r582, 27;
	mov.b32 	%f180, %r593;
	add.f32 	%f181, %f179, %f180;
	selp.f32 	%f182, %f179, %f181, %p118;
	mov.b32 	%r599, %f182;
	mov.b32 	%r600, 8;
	// begin inline asm
	shfl.sync.down.b32 %r598, %r599, %r600, %r606, %r607;
	// end inline asm
	setp.gt.s32 	%p119, %r582, 23;
	mov.b32 	%f183, %r598;
	add.f32 	%f184, %f182, %f183;
	selp.f32 	%f185, %f182, %f184, %p119;
	mov.b32 	%r604, %f185;
	mov.b32 	%r605, 16;
	// begin inline asm
	shfl.sync.down.b32 %r603, %r604, %r605, %r606, %r607;
	// end inline asm
	setp.gt.s32 	%p120, %r582, 15;
	mov.b32 	%f186, %r603;
	add.f32 	%f100, %f185, %f186;
	selp.f32 	%f343, %f185, %f100, %p120;
	setp.ne.s32 	%p121, %r582, 0;
	@%p121 bra 	$L__BB13_158;
	shr.u32 	%r608, %r31, 3;
	and.b32  	%r609, %r608, 124;
	mov.u32 	%r610, _ZZN3cub18CUB_300001_SM_10006detail6reduce28DeviceReduceSingleTileKernelINS2_10policy_hubIfjN4cuda3std3__44plusIfEEE10Policy1000EN6thrust24THRUST_300001_SM_1000_NS6detail15normal_iteratorINSD_10device_ptrIdEEEEPdjS9_df3ExpEEvT0_T1_T2_T3_T4_T6_E12temp_storage;
	add.s32 	%r611, %r610, %r609;
	st.shared.f32 	[%r611+16], %f100;
$L__BB13_158:
	bar.sync 	0;
	setp.ne.s32 	%p122, %r31, 0;
	@%p122 bra 	$L__BB13_160;
	ld.shared.f32 	%f187, [_ZZN3cub18CUB_300001_SM_10006detail6reduce28DeviceReduceSingleTileKernelINS2_10policy_hubIfjN4cuda3std3__44plusIfEEE10Policy1000EN6thrust24THRUST_300001_SM_1000_NS6detail15normal_iteratorINSD_10device_ptrIdEEEEPdjS9_df3ExpEEvT0_T1_T2_T3_T4_T6_E12temp_storage+20];
	add.f32 	%f188, %f343, %f187;
	ld.shared.f32 	%f189, [_ZZN3cub18CUB_300001_SM_10006detail6reduce28DeviceReduceSingleTileKernelINS2_10policy_hubIfjN4cuda3std3__44plusIfEEE10Policy1000EN6thrust24THRUST_300001_SM_1000_NS6detail15normal_iteratorINSD_10device_ptrIdEEEEPdjS9_df3ExpEEvT0_T1_T2_T3_T4_T6_E12temp_storage+24];
	add.f32 	%f190, %f188, %f189;
	ld.shared.f32 	%f191, [_ZZN3cub18CUB_300001_SM_10006detail6reduce28DeviceReduceSingleTileKernelINS2_10policy_hubIfjN4cuda3std3__44plusIfEEE10Policy1000EN6thrust24THRUST_300001_SM_1000_NS6detail15normal_iteratorINSD_10device_ptrIdEEEEPdjS9_df3ExpEEvT0_T1_T2_T3_T4_T6_E12temp_storage+28];
	add.f32 	%f192, %f190, %f191;
	ld.shared.f32 	%f193, [_ZZN3cub18CUB_300001_SM_10006detail6reduce28DeviceReduceSingleTileKernelINS2_10policy_hubIfjN4cuda3std3__44plusIfEEE10Policy1000EN6thrust24THRUST_300001_SM_1000_NS6detail15normal_iteratorINSD_10device_ptrIdEEEEPdjS9_df3ExpEEvT0_T1_T2_T3_T4_T6_E12temp_storage+32];
	add.f32 	%f194, %f192, %f193;
	ld.shared.f32 	%f195, [_ZZN3cub18CUB_300001_SM_10006detail6reduce28DeviceReduceSingleTileKernelINS2_10policy_hubIfjN4cuda3std3__44plusIfEEE10Policy1000EN6thrust24THRUST_300001_SM_1000_NS6detail15normal_iteratorINSD_10device_ptrIdEEEEPdjS9_df3ExpEEvT0_T1_T2_T3_T4_T6_E12temp_storage+36];
	add.f32 	%f196, %f194, %f195;
	ld.shared.f32 	%f197, [_ZZN3cub18CUB_300001_SM_10006detail6reduce28DeviceReduceSingleTileKernelINS2_10policy_hubIfjN4cuda3std3__44plusIfEEE10Policy1000EN6thrust24THRUST_300001_SM_1000_NS6detail15normal_iteratorINSD_10device_ptrIdEEEEPdjS9_df3ExpEEvT0_T1_T2_T3_T4_T6_E12temp_storage+40];
	add.f32 	%f198, %f196, %f197;
	ld.shared.f32 	%f199, [_ZZN3cub18CUB_300001_SM_10006detail6reduce28DeviceReduceSingleTileKernelINS2_10policy_hubIfjN4cuda3std3__44plusIfEEE10Policy1000EN6thrust24THRUST_300001_SM_1000_NS6detail15normal_iteratorINSD_10device_ptrIdEEEEPdjS9_df3ExpEEvT0_T1_T2_T3_T4_T6_E12temp_storage+44];
	add.f32 	%f200, %f198, %f199;
	ld.shared.f32 	%f201, [_ZZN3cub18CUB_300001_SM_10006detail6reduce28DeviceReduceSingleTileKernelINS2_10policy_hubIfjN4cuda3std3__44plusIfEEE10Policy1000EN6thrust24THRUST_300001_SM_1000_NS6detail15normal_iteratorINSD_10device_ptrIdEEEEPdjS9_df3ExpEEvT0_T1_T2_T3_T4_T6_E12temp_storage+48];
	add.f32 	%f202, %f200, %f201;
	ld.shared.f32 	%f203, [_ZZN3cub18CUB_300001_SM_10006detail6reduce28DeviceReduceSingleTileKernelINS2_10policy_hubIfjN4cuda3std3__44plusIfEEE10Policy1000EN6thrust24THRUST_300001_SM_1000_NS6detail15normal_iteratorINSD_10device_ptrIdEEEEPdjS9_df3ExpEEvT0_T1_T2_T3_T4_T6_E12temp_storage+52];
	add.f32 	%f204, %f202, %f203;
	ld.shared.f32 	%f205, [_ZZN3cub18CUB_300001_SM_10006detail6reduce28DeviceReduceSingleTileKernelINS2_10policy_hubIfjN4cuda3std3__44plusIfEEE10Policy1000EN6thrust24THRUST_300001_SM_1000_NS6detail15normal_iteratorINSD_10device_ptrIdEEEEPdjS9_df3ExpEEvT0_T1_T2_T3_T4_T6_E12temp_storage+56];
	add.f32 	%f206, %f204, %f205;
	ld.shared.f32 	%f207, [_ZZN3cub18CUB_300001_SM_10006detail6reduce28DeviceReduceSingleTileKernelINS2_10policy_hubIfjN4cuda3std3__44plusIfEEE10Policy1000EN6thrust24THRUST_300001_SM_1000_NS6detail15normal_iteratorINSD_10device_ptrIdEEEEPdjS9_df3ExpEEvT0_T1_T2_T3_T4_T6_E12temp_storage+60];
	add.f32 	%f208, %f206, %f207;
	ld.shared.f32 	%f209, [_ZZN3cub18CUB_300001_SM_10006detail6reduce28DeviceReduceSingleTileKernelINS2_10policy_hubIfjN4cuda3std3__44plusIfEEE10Policy1000EN6thrust24THRUST_300001_SM_1000_NS6detail15normal_iteratorINSD_10device_ptrIdEEEEPdjS9_df3ExpEEvT0_T1_T2_T3_T4_T6_E12temp_storage+64];
	add.f32 	%f210, %f208, %f209;
	ld.shared.f32 	%f211, [_ZZN3cub18CUB_300001_SM_10006detail6reduce28DeviceReduceSingleTileKernelINS2_10policy_hubIfjN4cuda3std3__44plusIfEEE10Policy1000EN6thrust24THRUST_300001_SM_1000_NS6detail15normal_iteratorINSD_10device_ptrIdEEEEPdjS9_df3ExpEEvT0_T1_T2_T3_T4_T6_E12temp_storage+68];
	add.f32 	%f212, %f210, %f211;
	ld.shared.f32 	%f213, [_ZZN3cub18CUB_300001_SM_10006detail6reduce28DeviceReduceSingleTileKernelINS2_10policy_hubIfjN4cuda3std3__44plusIfEEE10Policy1000EN6thrust24THRUST_300001_SM_1000_NS6detail15normal_iteratorINSD_10device_ptrIdEEEEPdjS9_df3ExpEEvT0_T1_T2_T3_T4_T6_E12temp_storage+72];
	add.f32 	%f214, %f212, %f213;
	ld.shared.f32 	%f215, [_ZZN3cub18CUB_300001_SM_10006detail6reduce28DeviceReduceSingleTileKernelINS2_10policy_hubIfjN4cuda3std3__44plusIfEEE10Policy1000EN6thrust24THRUST_300001_SM_1000_NS6detail15normal_iteratorINSD_10device_ptrIdEEEEPdjS9_df3ExpEEvT0_T1_T2_T3_T4_T6_E12temp_storage+76];
	add.f32 	%f343, %f214, %f215;
$L__BB13_160:
	mov.u32 	%r757, %tid.x;
	setp.ne.s32 	%p178, %r757, 0;
	@%p178 bra 	$L__BB13_162;
	cvt.rn.f32.f64 	%f329, %fd206;
	add.f32 	%f330, %f343, %f329;
	cvt.f64.f32 	%fd986, %f330;
	st.global.f64 	[%rd1], %fd986;
$L__BB13_162:
	ret;

}
	// .globl	_ZN3cub18CUB_300001_SM_10006detail6reduce18DeviceReduceKernelINS2_10policy_hubIfjN4cuda3std3__44plusIfEEE10Policy1000EN6thrust24THRUST_300001_SM_1000_NS6detail15normal_iteratorINSD_10device_ptrIdEEEEjS9_f3ExpEEvT0_PT3_T1_NS0_13GridEvenShareISN_EET2_T4_
.visible .entry _ZN3cub18CUB_300001_SM_10006detail6reduce18DeviceReduceKernelINS2_10policy_hubIfjN4cuda3std3__44plusIfEEE10Policy1000EN6thrust24THRUST_300001_SM_1000_NS6detail15normal_iteratorINSD_10device_ptrIdEEEEjS9_f3ExpEEvT0_PT3_T1_NS0_13GridEvenShareISN_EET2_T4_(
	.param .align 8 .b8 _ZN3cub18CUB_300001_SM_10006detail6reduce18DeviceReduceKernelINS2_10policy_hubIfjN4cuda3std3__44plusIfEEE10Policy1000EN6thrust24THRUST_300001_SM_1000_NS6detail15normal_iteratorINSD_10device_ptrIdEEEEjS9_f3ExpEEvT0_PT3_T1_NS0_13GridEvenShareISN_EET2_T4__param_0[8],
	.param .u64 .ptr .align 1 _ZN3cub18CUB_300001_SM_10006detail6reduce18DeviceReduceKernelINS2_10policy_hubIfjN4cuda3std3__44plusIfEEE10Policy1000EN6thrust24THRUST_300001_SM_1000_NS6detail15normal_iteratorINSD_10device_ptrIdEEEEjS9_f3ExpEEvT0_PT3_T1_NS0_13GridEvenShareISN_EET2_T4__param_1,
	.param .u32 _ZN3cub18CUB_300001_SM_10006detail6reduce18DeviceReduceKernelINS2_10policy_hubIfjN4cuda3std3__44plusIfEEE10Policy1000EN6thrust24THRUST_300001_SM_1000_NS6detail15normal_iteratorINSD_10device_ptrIdEEEEjS9_f3ExpEEvT0_PT3_T1_NS0_13GridEvenShareISN_EET2_T4__param_2,
	.param .align 4 .b8 _ZN3cub18CUB_300001_SM_10006detail6reduce18DeviceReduceKernelINS2_10policy_hubIfjN4cuda3std3__44plusIfEEE10Policy1000EN6thrust24THRUST_300001_SM_1000_NS6detail15normal_iteratorINSD_10device_ptrIdEEEEjS9_f3ExpEEvT0_PT3_T1_NS0_13GridEvenShareISN_EET2_T4__param_3[40],
	.param .align 1 .b8 _ZN3cub18CUB_300001_SM_10006detail6reduce18DeviceReduceKernelINS2_10policy_hubIfjN4cuda3std3__44plusIfEEE10Policy1000EN6thrust24THRUST_300001_SM_1000_NS6detail15normal_iteratorINSD_10device_ptrIdEEEEjS9_f3ExpEEvT0_PT3_T1_NS0_13GridEvenShareISN_EET2_T4__param_4[1],
	.param .align 1 .b8 _ZN3cub18CUB_300001_SM_10006detail6reduce18DeviceReduceKernelINS2_10policy_hubIfjN4cuda3std3__44plusIfEEE10Policy1000EN6thrust24THRUST_300001_SM_1000_NS6detail15normal_iteratorINSD_10device_ptrIdEEEEjS9_f3ExpEEvT0_PT3_T1_NS0_13GridEvenShareISN_EET2_T4__param_5[1]
)
.maxntid 512
{
	.reg .pred 	%p<171>;
	.reg .b32 	%r<770>;
	.reg .b32 	%f<330>;
	.reg .b64 	%rd<26>;
	.reg .b64 	%fd<976>;
	// demoted variable
	.shared .align 4 .b8 _ZZN3cub18CUB_300001_SM_10006detail6reduce18DeviceReduceKernelINS2_10policy_hubIfjN4cuda3std3__44plusIfEEE10Policy1000EN6thrust24THRUST_300001_SM_1000_NS6detail15normal_iteratorINSD_10device_ptrIdEEEEjS9_f3ExpEEvT0_PT3_T1_NS0_13GridEvenShareISN_EET2_T4_E12temp_storage[84];
	ld.param.u32 	%r159, [_ZN3cub18CUB_300001_SM_10006detail6reduce18DeviceReduceKernelINS2_10policy_hubIfjN4cuda3std3__44plusIfEEE10Policy1000EN6thrust24THRUST_300001_SM_1000_NS6detail15normal_iteratorINSD_10device_ptrIdEEEEjS9_f3ExpEEvT0_PT3_T1_NS0_13GridEvenShareISN_EET2_T4__param_3+24];
	ld.param.u32 	%r158, [_ZN3cub18CUB_300001_SM_10006detail6reduce18DeviceReduceKernelINS2_10policy_hubIfjN4cuda3std3__44plusIfEEE10Policy1000EN6thrust24THRUST_300001_SM_1000_NS6detail15normal_iteratorINSD_10device_ptrIdEEEEjS9_f3ExpEEvT0_PT3_T1_NS0_13GridEvenShareISN_EET2_T4__param_3+20];
	ld.param.u64 	%rd5, [_ZN3cub18CUB_300001_SM_10006detail6reduce18DeviceReduceKernelINS2_10policy_hubIfjN4cuda3std3__44plusIfEEE10Policy1000EN6thrust24THRUST_300001_SM_1000_NS6detail15normal_iteratorINSD_10device_ptrIdEEEEjS9_f3ExpEEvT0_PT3_T1_NS0_13GridEvenShareISN_EET2_T4__param_0];
	cvta.to.global.u64 	%rd1, %rd5;
	mov.u32 	%r163, %ctaid.x;
	shl.b32 	%r766, %r163, 13;
	sub.s32 	%r3, %r158, %r766;
	setp.gt.u32 	%p1, %r3, 8191;
	@%p1 bra 	$L__BB14_30;
	mov.u32 	%r4, %tid.x;
	setp.ge.u32 	%p122, %r4, %r3;
	mov.f32 	%f323, 0f00000000;
	mov.u32 	%r761, %r4;
	@%p122 bra 	$L__BB14_6;
	add.s32 	%r635, %r766, %r4;
	mul.wide.u32 	%rd14, %r635, 8;
	add.s64 	%rd15, %rd1, %rd14;
	ld.global.f64 	%fd1, [%rd15];
	fma.rn.f64 	%fd861, %fd1, 0d3FF71547652B82FE, 0d4338000000000000;
	{
	.reg .b32 %temp; 
	mov.b64 	{%r5, %temp}, %fd861;
	}
	mov.f64 	%fd862, 0dC338000000000000;
	add.rn.f64 	%fd863, %fd861, %fd862;
	fma.rn.f64 	%fd864, %fd863, 0dBFE62E42FEFA39EF, %fd1;
	fma.rn.f64 	%fd865, %fd863, 0dBC7ABC9E3B39803F, %fd864;
	fma.rn.f64 	%fd866, %fd865, 0d3E5ADE1569CE2BDF, 0d3E928AF3FCA213EA;
	fma.rn.f64 	%fd867, %fd866, %fd865, 0d3EC71DEE62401315;
	fma.rn.f64 	%fd868, %fd867, %fd865, 0d3EFA01997C89EB71;
	fma.rn.f64 	%fd869, %fd868, %fd865, 0d3F2A01A014761F65;
	fma.rn.f64 	%fd870, %fd869, %fd865, 0d3F56C16C1852B7AF;
	fma.rn.f64 	%fd871, %fd870, %fd865, 0d3F81111111122322;
	fma.rn.f64 	%fd872, %fd871, %fd865, 0d3FA55555555502A1;
	fma.rn.f64 	%fd873, %fd872, %fd865, 0d3FC5555555555511;
	fma.rn.f64 	%fd874, %fd873, %fd865, 0d3FE000000000000B;
	fma.rn.f64 	%fd875, %fd874, %fd865, 0d3FF0000000000000;
	fma.rn.f64 	%fd876, %fd875, %fd865, 0d3FF0000000000000;
	{
	.reg .b32 %temp; 
	mov.b64 	{%r6, %temp}, %fd876;
	}
	{
	.reg .b32 %temp; 
	mov.b64 	{%temp, %r7}, %fd876;
	}
	shl.b32 	%r636, %r5, 20;
	add.s32 	%r637, %r636, %r7;
	mov.b64 	%fd937, {%r6, %r637};
	{
	.reg .b32 %temp; 
	mov.b64 	{%temp, %r638}, %fd1;
	}
	mov.b32 	%f211, %r638;
	abs.f32 	%f1, %f211;
	setp.lt.f32 	%p123, %f1, 0f4086232B;
	@%p123 bra 	$L__BB14_5;
	setp.lt.f64 	%p124, %fd1, 0d0000000000000000;
	add.f64 	%fd877, %fd1, 0d7FF0000000000000;
	selp.f64 	%fd937, 0d0000000000000000, %fd877, %p124;
	setp.geu.f32 	%p125, %f1, 0f40874800;
	@%p125 bra 	$L__BB14_5;
	shr.u32 	%r639, %r5, 31;
	add.s32 	%r640, %r5, %r639;
	shr.s32 	%r641, %r640, 1;
	shl.b32 	%r642, %r641, 20;
	add.s32 	%r643, %r7, %r642;
	mov.b64 	%fd878, {%r6, %r643};
	sub.s32 	%r644, %r5, %r641;
	shl.b32 	%r645, %r644, 20;
	add.s32 	%r646, %r645, 1072693248;
	mov.b32 	%r647, 0;
	mov.b64 	%fd879, {%r647, %r646};
	mul.f64 	%fd937, %fd879, %fd878;
$L__BB14_5:
	cvt.rn.f32.f64 	%f323, %fd937;
	add.s32 	%r761, %r4, 512;
$L__BB14_6:
	setp.ge.u32 	%p126, %r761, %r3;
	@%p126 bra 	$L__BB14_21;
	not.b32 	%r648, %r761;
	add.s32 	%r10, %r158, %r648;
	and.b32  	%r649, %r10, 512;
	setp.ne.s32 	%p127, %r649, 0;
	@%p127 bra 	$L__BB14_12;
	add.s32 	%r650, %r766, %r761;
	mul.wide.u32 	%rd16, %r650, 8;
	add.s64 	%rd17, %rd1, %rd16;
	ld.global.f64 	%fd6, [%rd17];
	fma.rn.f64 	%fd880, %fd6, 0d3FF71547652B82FE, 0d4338000000000000;
	{
	.reg .b32 %temp; 
	mov.b64 	{%r11, %temp}, %fd880;
	}
	mov.f64 	%fd881, 0dC338000000000000;
	add.rn.f64 	%fd882, %fd880, %fd881;
	fma.rn.f64 	%fd883, %fd882, 0dBFE62E42FEFA39EF, %fd6;
	fma.rn.f64 	%fd884, %fd882, 0dBC7ABC9E3B39803F, %fd883;
	fma.rn.f64 	%fd885, %fd884, 0d3E5ADE1569CE2BDF, 0d3E928AF3FCA213EA;
	fma.rn.f64 	%fd886, %fd885, %fd884, 0d3EC71DEE62401315;
	fma.rn.f64 	%fd887, %fd886, %fd884, 0d3EFA01997C89EB71;
	fma.rn.f64 	%fd888, %fd887, %fd884, 0d3F2A01A014761F65;
	fma.rn.f64 	%fd889, %fd888, %fd884, 0d3F56C16C1852B7AF;
	fma.rn.f64 	%fd890, %fd889, %fd884, 0d3F81111111122322;
	fma.rn.f64 	%fd891, %fd890, %fd884, 0d3FA55555555502A1;
	fma.rn.f64 	%fd892, %fd891, %fd884, 0d3FC5555555555511;
	fma.rn.f64 	%fd893, %fd892, %fd884, 0d3FE000000000000B;
	fma.rn.f64 	%fd894, %fd893, %fd884, 0d3FF0000000000000;
	fma.rn.f64 	%fd895, %fd894, %fd884, 0d3FF0000000000000;
	{
	.reg .b32 %temp; 
	mov.b64 	{%r12, %temp}, %fd895;
	}
	{
	.reg .b32 %temp; 
	mov.b64 	{%temp, %r13}, %fd895;
	}
	shl.b32 	%r651, %r11, 20;
	add.s32 	%r652, %r651, %r13;
	mov.b64 	%fd938, {%r12, %r652};
	{
	.reg .b32 %temp; 
	mov.b64 	{%temp, %r653}, %fd6;
	}
	mov.b32 	%f213, %r653;
	abs.f32 	%f4, %f213;
	setp.lt.f32 	%p128, %f4, 0f4086232B;
	@%p128 bra 	$L__BB14_11;
	setp.lt.f64 	%p129, %fd6, 0d0000000000000000;
	add.f64 	%fd896, %fd6, 0d7FF0000000000000;
	selp.f64 	%fd938, 0d0000000000000000, %fd896, %p129;
	setp.geu.f32 	%p130, %f4, 0f40874800;
	@%p130 bra 	$L__BB14_11;
	shr.u32 	%r654, %r11, 31;
	add.s32 	%r655, %r11, %r654;
	shr.s32 	%r656, %r655, 1;
	shl.b32 	%r657, %r656, 20;
	add.s32 	%r658, %r13, %r657;
	mov.b64 	%fd897, {%r12, %r658};
	sub.s32 	%r659, %r11, %r656;
	shl.b32 	%r660, %r659, 20;
	add.s32 	%r661, %r660, 1072693248;
	mov.b32 	%r662, 0;
	mov.b64 	%fd898, {%r662, %r661};
	mul.f64 	%fd938, %fd898, %fd897;
$L__BB14_11:
	cvt.rn.f32.f64 	%f214, %fd938;
	add.f32 	%f323, %f323, %f214;
	add.s32 	%r761, %r761, 512;
$L__BB14_12:
	sub.s32 	%r663, %r10, %r766;
	setp.lt.u32 	%p131, %r663, 512;
	@%p131 bra 	$L__BB14_21;
	add.s32 	%r763, %r761, 512;
	add.s32 	%r762, %r761, %r766;
$L__BB14_14:
	mov.u32 	%r19, %r763;
	mul.wide.u32 	%rd18, %r762, 8;
	add.s64 	%rd19, %rd1, %rd18;
	ld.global.f64 	%fd11, [%rd19];
	fma.rn.f64 	%fd899, %fd11, 0d3FF71547652B82FE, 0d4338000000000000;
	{
	.reg .b32 %temp; 
	mov.b64 	{%r20, %temp}, %fd899;
	}
	mov.f64 	%fd900, 0dC338000000000000;
	add.rn.f64 	%fd901, %fd899, %fd900;
	fma.rn.f64 	%fd902, %fd901, 0dBFE62E42FEFA39EF, %fd11;
	fma.rn.f64 	%fd903, %fd901, 0dBC7ABC9E3B39803F, %fd902;
	fma.rn.f64 	%fd904, %fd903, 0d3E5ADE1569CE2BDF, 0d3E928AF3FCA213EA;
	fma.rn.f64 	%fd905, %fd904, %fd903, 0d3EC71DEE62401315;
	fma.rn.f64 	%fd906, %fd905, %fd903, 0d3EFA01997C89EB71;
	fma.rn.f64 	%fd907, %fd906, %fd903, 0d3F2A01A014761F65;
	fma.rn.f64 	%fd908, %fd907, %fd903, 0d3F56C16C1852B7AF;
	fma.rn.f64 	%fd909, %fd908, %fd903, 0d3F81111111122322;
	fma.rn.f64 	%fd910, %fd909, %fd903, 0d3FA55555555502A1;
	fma.rn.f64 	%fd911, %fd910, %fd903, 0d3FC5555555555511;
	fma.rn.f64 	%fd912, %fd911, %fd903, 0d3FE000000000000B;
	fma.rn.f64 	%fd913, %fd912, %fd903, 0d3FF0000000000000;
	fma.rn.f64 	%fd914, %fd913, %fd903, 0d3FF0000000000000;
	{
	.reg .b32 %temp; 
	mov.b64 	{%r21, %temp}, %fd914;
	}
	{
	.reg .b32 %temp; 
	mov.b64 	{%temp, %r22}, %fd914;
	}
	shl.b32 	%r664, %r20, 20;
	add.s32 	%r665, %r664, %r22;
	mov.b64 	%fd939, {%r21, %r665};
	{
	.reg .b32 %temp; 
	mov.b64 	{%temp, %r666}, %fd11;
	}
	mov.b32 	%f215, %r666;
	abs.f32 	%f9, %f215;
	setp.lt.f32 	%p132, %f9, 0f4086232B;
	@%p132 bra 	$L__BB14_17;
	setp.lt.f64 	%p133, %fd11, 0d0000000000000000;
	add.f64 	%fd915, %fd11, 0d7FF0000000000000;
	selp.f64 	%fd939, 0d0000000000000000, %fd915, %p133;
	setp.geu.f32 	%p134, %f9, 0f40874800;
	@%p134 bra 	$L__BB14_17;
	shr.u32 	%r667, %r20, 31;
	add.s32 	%r668, %r20, %r667;
	shr.s32 	%r669, %r668, 1;
	shl.b32 	%r670, %r669, 20;
	add.s32 	%r671, %r22, %r670;
	mov.b64 	%fd916, {%r21, %r671};
	sub.s32 	%r672, %r20, %r669;
	shl.b32 	%r673, %r672, 20;
	add.s32 	%r674, %r673, 1072693248;
	mov.b32 	%r675, 0;
	mov.b64 	%fd917, {%r675, %r674};
	mul.f64 	%fd939, %fd917, %fd916;
$L__BB14_17:
	cvt.rn.f32.f64 	%f216, %fd939;
	add.f32 	%f10, %f323, %f216;
	add.s32 	%r676, %r762, 512;
	mul.wide.u32 	%rd20, %r676, 8;
	add.s64 	%rd21, %rd1, %rd20;
	ld.global.f64 	%fd16, [%rd21];
	fma.rn.f64 	%fd918, %fd16, 0d3FF71547652B82FE, 0d4338000000000000;
	{
	.reg .b32 %temp; 
	mov.b64 	{%r23, %temp}, %fd918;
	}
	mov.f64 	%fd919, 0dC338000000000000;
	add.rn.f64 	%fd920, %fd918, %fd919;
	fma.rn.f64 	%fd921, %fd920, 0dBFE62E42FEFA39EF, %fd16;
	fma.rn.f64 	%fd922, %fd920, 0dBC7ABC9E3B39803F, %fd921;
	fma.rn.f64 	%fd923, %fd922, 0d3E5ADE1569CE2BDF, 0d3E928AF3FCA213EA;
	fma.rn.f64 	%fd924, %fd923, %fd922, 0d3EC71DEE62401315;
	fma.rn.f64 	%fd925, %fd924, %fd922, 0d3EFA01997C89EB71;
	fma.rn.f64 	%fd926, %fd925, %fd922, 0d3F2A01A014761F65;
	fma.rn.f64 	%fd927, %fd926, %fd922, 0d3F56C16C1852B7AF;
	fma.rn.f64 	%fd928, %fd927, %fd922, 0d3F81111111122322;
	fma.rn.f64 	%fd929, %fd928, %fd922, 0d3FA55555555502A1;
	fma.rn.f64 	%fd930, %fd929, %fd922, 0d3FC5555555555511;
	fma.rn.f64 	%fd931, %fd930, %fd922, 0d3FE000000000000B;
	fma.rn.f64 	%fd932, %fd931, %fd922, 0d3FF0000000000000;
	fma.rn.f64 	%fd933, %fd932, %fd922, 0d3FF0000000000000;
	{
	.reg .b32 %temp; 
	mov.b64 	{%r24, %temp}, %fd933;
	}
	{
	.reg .b32 %temp; 
	mov.b64 	{%temp, %r25}, %fd933;
	}
	shl.b32 	%r677, %r23, 20;
	add.s32 	%r678, %r677, %r25;
	mov.b64 	%fd940, {%r24, %r678};
	{
	.reg .b32 %temp; 
	mov.b64 	{%temp, %r679}, %fd16;
	}
	mov.b32 	%f217, %r679;
	abs.f32 	%f11, %f217;
	setp.lt.f32 	%p135, %f11, 0f4086232B;
	@%p135 bra 	$L__BB14_20;
	setp.lt.f64 	%p136, %fd16, 0d0000000000000000;
	add.f64 	%fd934, %fd16, 0d7FF0000000000000;
	selp.f64 	%fd940, 0d0000000000000000, %fd934, %p136;
	setp.geu.f32 	%p137, %f11, 0f40874800;
	@%p137 bra 	$L__BB14_20;
	shr.u32 	%r680, %r23, 31;
	add.s32 	%r681, %r23, %r680;
	shr.s32 	%r682, %r681, 1;
	shl.b32 	%r683, %r682, 20;
	add.s32 	%r684, %r25, %r683;
	mov.b64 	%fd935, {%r24, %r684};
	sub.s32 	%r685, %r23, %r682;
	shl.b32 	%r686, %r685, 20;
	add.s32 	%r687, %r686, 1072693248;
	mov.b32 	%r688, 0;
	mov.b64 	%fd936, {%r688, %r687};
	mul.f64 	%fd940, %fd936, %fd935;
$L__BB14_20:
	cvt.rn.f32.f64 	%f218, %fd940;
	add.f32 	%f323, %f10, %f218;
	add.s32 	%r763, %r19, 1024;
	add.s32 	%r689, %r19, 512;
	add.s32 	%r762, %r762, 1024;
	setp.lt.s32 	%p138, %r689, %r3;
	@%p138 bra 	$L__BB14_14;
$L__BB14_21:
	setp.lt.s32 	%p139, %r3, 512;
	@%p139 bra 	$L__BB14_26;
	// begin inline asm
	mov.u32 %r728, %laneid;
	// end inline asm
	mov.b32 	%r730, %f323;
	mov.b32 	%r731, 1;
	mov.b32 	%r752, 31;
	mov.b32 	%r753, -1;
	// begin inline asm
	shfl.sync.down.b32 %r729, %r730, %r731, %r752, %r753;
	// end inline asm
	setp.gt.s32 	%p163, %r728, 30;
	mov.b32 	%f277, %r729;
	add.f32 	%f278, %f323, %f277;
	selp.f32 	%f279, %f323, %f278, %p163;
	mov.b32 	%r735, %f279;
	mov.b32 	%r736, 2;
	// begin inline asm
	shfl.sync.down.b32 %r734, %r735, %r736, %r752, %r753;
	// end inline asm
	setp.gt.s32 	%p164, %r728, 29;
	mov.b32 	%f280, %r734;
	add.f32 	%f281, %f279, %f280;
	selp.f32 	%f282, %f279, %f281, %p164;
	mov.b32 	%r740, %f282;
	mov.b32 	%r741, 4;
	// begin inline asm
	shfl.sync.down.b32 %r739, %r740, %r741, %r752, %r753;
	// end inline asm
	setp.gt.s32 	%p165, %r728, 27;
	mov.b32 	%f283, %r739;
	add.f32 	%f284, %f282, %f283;
	selp.f32 	%f285, %f282, %f284, %p165;
	mov.b32 	%r745, %f285;
	mov.b32 	%r746, 8;
	// begin inline asm
	shfl.sync.down.b32 %r744, %r745, %r746, %r752, %r753;
	// end inline asm
	setp.gt.s32 	%p166, %r728, 23;
	mov.b32 	%f286, %r744;
	add.f32 	%f287, %f285, %f286;
	selp.f32 	%f288, %f285, %f287, %p166;
	mov.b32 	%r750, %f288;
	mov.b32 	%r751, 16;
	// begin inline asm
	shfl.sync.down.b32 %r749, %r750, %r751, %r752, %r753;
	// end inline asm
	setp.gt.s32 	%p167, %r728, 15;
	mov.b32 	%f289, %r749;
	add.f32 	%f14, %f288, %f289;
	selp.f32 	%f329, %f288, %f14, %p167;
	setp.ne.s32 	%p168, %r728, 0;
	@%p168 bra 	$L__BB14_24;
	shr.u32 	%r754, %r4, 3;
	and.b32  	%r755, %r754, 124;
	mov.u32 	%r756, _ZZN3cub18CUB_300001_SM_10006detail6reduce18DeviceReduceKernelINS2_10policy_hubIfjN4cuda3std3__44plusIfEEE10Policy1000EN6thrust24THRUST_300001_SM_1000_NS6detail15normal_iteratorINSD_10device_ptrIdEEEEjS9_f3ExpEEvT0_PT3_T1_NS0_13GridEvenShareISN_EET2_T4_E12temp_storage;
	add.s32 	%r757, %r756, %r755;
	st.shared.f32 	[%r757+16], %f14;
$L__BB14_24:
	bar.sync 	0;
	setp.ne.s32 	%p169, %r4, 0;
	@%p169 bra 	$L__BB14_150;
	ld.shared.f32 	%f290, [_ZZN3cub18CUB_300001_SM_10006detail6reduce18DeviceReduceKernelINS2_10policy_hubIfjN4cuda3std3__44plusIfEEE10Policy1000EN6thrust24THRUST_300001_SM_1000_NS6detail15normal_iteratorINSD_10device_ptrIdEEEEjS9_f3ExpEEvT0_PT3_T1_NS0_13GridEvenShareISN_EET2_T4_E12temp_storage+20];
	add.f32 	%f291, %f329, %f290;
	ld.shared.f32 	%f292, [_ZZN3cub18CUB_300001_SM_10006detail6reduce18DeviceReduceKernelINS2_10policy_hubIfjN4cuda3std3__44plusIfEEE10Policy1000EN6thrust24THRUST_300001_SM_1000_NS6detail15normal_iteratorINSD_10device_ptrIdEEEEjS9_f3ExpEEvT0_PT3_T1_NS0_13GridEvenShareISN_EET2_T4_E12temp_storage+24];
	add.f32 	%f293, %f291, %f292;
	ld.shared.f32 	%f294, [_ZZN3cub18CUB_300001_SM_10006detail6reduce18DeviceReduceKernelINS2_10policy_hubIfjN4cuda3std3__44plusIfEEE10Policy1000EN6thrust24THRUST_300001_SM_1000_NS6detail15normal_iteratorINSD_10device_ptrIdEEEEjS9_f3ExpEEvT0_PT3_T1_NS0_13GridEvenShareISN_EET2_T4_E12temp_storage+28];
	add.f32 	%f295, %f293, %f294;
	ld.shared.f32 	%f296, [_ZZN3cub18CUB_300001_SM_10006detail6reduce18DeviceReduceKernelINS2_10policy_hubIfjN4cuda3std3__44plusIfEEE10Policy1000EN6thrust24THRUST_300001_SM_1000_NS6detail15normal_iteratorINSD_10device_ptrIdEEEEjS9_f3ExpEEvT0_PT3_T1_NS0_13GridEvenShareISN_EET2_T4_E12temp_storage+32];
	add.f32 	%f297, %f295, %f296;
	ld.shared.f32 	%f298, [_ZZN3cub18CUB_300001_SM_10006detail6reduce18DeviceReduceKernelINS2_10policy_hubIfjN4cuda3std3__44plusIfEEE10Policy1000EN6thrust24THRUST_300001_SM_1000_NS6detail15normal_iteratorINSD_10device_ptrIdEEEEjS9_f3ExpEEvT0_PT3_T1_NS0_13GridEvenShareISN_EET2_T4_E12temp_storage+36];
	add.f32 	%f299, %f297, %f298;
	ld.shared.f32 	%f300, [_ZZN3cub18CUB_300001_SM_10006detail6reduce18DeviceReduceKernelINS2_10policy_hubIfjN4cuda3std3__44plusIfEEE10Policy1000EN6thrust24THRUST_300001_SM_1000_NS6detail15normal_iteratorINSD_10device_ptrIdEEEEjS9_f3ExpEEvT0_PT3_T1_NS0_13GridEvenShareISN_EET2_T4_E12temp_storage+40];
	add.f32 	%f301, %f299, %f300;
	ld.shared.f32 	%f302, [_ZZN3cub18CUB_300001_SM_10006detail6reduce18DeviceReduceKernelINS2_10policy_hubIfjN4cuda3std3__44plusIfEEE10Policy1000EN6thrust24THRUST_300001_SM_1000_NS6detail15normal_iteratorINSD_10device_ptrIdEEEEjS9_f3ExpEEvT0_PT3_T1_NS0_13GridEvenShareISN_EET2_T4_E12temp_storage+44];
	add.f32 	%f303, %f301, %f302;
	ld.shared.f32 	%f304, [_ZZN3cub18CUB_300001_SM_10006detail6reduce18DeviceReduceKernelINS2_10policy_hubIfjN4cuda3std3__44plusIfEEE10Policy1000EN6thrust24THRUST_300001_SM_1000_NS6detail15normal_iteratorINSD_10device_ptrIdEEEEjS9_f3ExpEEvT0_PT3_T1_NS0_13GridEvenShareISN_EET2_T4_E12temp_storage+48];
	add.f32 	%f305, %f303, %f304;
	ld.shared.f32 	%f306, [_ZZN3cub18CUB_300001_SM_10006detail6reduce18DeviceReduceKernelINS2_10policy_hubIfjN4cuda3std3__44plusIfEEE10Policy1000EN6thrust24THRUST_300001_SM_1000_NS6detail15normal_iteratorINSD_10device_ptrIdEEEEjS9_f3ExpEEvT0_PT3_T1_NS0_13GridEvenShareISN_EET2_T4_E12temp_storage+52];
	add.f32 	%f307, %f305, %f306;
	ld.shared.f32 	%f308, [_ZZN3cub18CUB_300001_SM_10006detail6reduce18DeviceReduceKernelINS2_10policy_hubIfjN4cuda3std3__44plusIfEEE10Policy1000EN6thrust24THRUST_300001_SM_1000_NS6detail15normal_iteratorINSD_10device_ptrIdEEEEjS9_f3ExpEEvT0_PT3_T1_NS0_13GridEvenShareISN_EET2_T4_E12temp_storage+56];
	add.f32 	%f309, %f307, %f308;
	ld.shared.f32 	%f310, [_ZZN3cub18CUB_300001_SM_10006detail6reduce18DeviceReduceKernelINS2_10policy_hubIfjN4cuda3std3__44plusIfEEE10Policy1000EN6thrust24THRUST_300001_SM_1000_NS6detail15normal_iteratorINSD_10device_ptrIdEEEEjS9_f3ExpEEvT0_PT3_T1_NS0_13GridEvenShareISN_EET2_T4_E12temp_storage+60];
	add.f32 	%f311, %f309, %f310;
	ld.shared.f32 	%f312, [_ZZN3cub18CUB_300001_SM_10006detail6reduce18DeviceReduceKernelINS2_10policy_hubIfjN4cuda3std3__44plusIfEEE10Policy1000EN6thrust24THRUST_300001_SM_1000_NS6detail15normal_iteratorINSD_10device_ptrIdEEEEjS9_f3ExpEEvT0_PT3_T1_NS0_13GridEvenShareISN_EET2_T4_E12temp_storage+64];
	add.f32 	%f313, %f311, %f312;
	ld.shared.f32 	%f314, [_ZZN3cub18CUB_300001_SM_10006detail6reduce18DeviceReduceKernelINS2_10policy_hubIfjN4cuda3std3__44plusIfEEE10Policy1000EN6thrust24THRUST_300001_SM_1000_NS6detail15normal_iteratorINSD_10device_ptrIdEEEEjS9_f3ExpEEvT0_PT3_T1_NS0_13GridEvenShareISN_EET2_T4_E12temp_storage+68];
	add.f32 	%f315, %f313, %f314;
	ld.shared.f32 	%f316, [_ZZN3cub18CUB_300001_SM_10006detail6reduce18DeviceReduceKernelINS2_10policy_hubIfjN4cuda3std3__44plusIfEEE10Policy1000EN6thrust24THRUST_300001_SM_1000_NS6detail15normal_iteratorINSD_10device_ptrIdEEEEjS9_f3ExpEEvT0_PT3_T1_NS0_13GridEvenShareISN_EET2_T4_E12temp_storage+72];
	add.f32 	%f317, %f315, %f316;
	ld.shared.f32 	%f318, [_ZZN3cub18CUB_300001_SM_10006detail6reduce18DeviceReduceKernelINS2_10policy_hubIfjN4cuda3std3__44plusIfEEE10Policy1000EN6thrust24THRUST_300001_SM_1000_NS6detail15normal_iteratorINSD_10device_ptrIdEEEEjS9_f3ExpEEvT0_PT3_T1_NS0_13GridEvenShareISN_EET2_T4_E12temp_storage+76];
	add.f32 	%f329, %f317, %f318;
	bra.uni 	$L__BB14_150;
$L__BB14_26:
	// begin inline asm
	mov.u32 %r690, %laneid;
	// end inline asm
	and.b32  	%r716, %r4, 992;
	add.s32 	%r717, %r716, 32;
	setp.gt.s32 	%p140, %r717, %r3;
	not.b32 	%r718, %r716;
	add.s32 	%r719, %r3, %r718;
	selp.b32 	%r714, %r719, 31, %p140;
	mov.b32 	%r692, %f323;
	mov.b32 	%r693, 1;
	mov.b32 	%r715, -1;
	// begin inline asm
	shfl.sync.down.b32 %r691, %r692, %r693, %r714, %r715;
	// end inline asm
	setp.lt.s32 	%p141, %r690, %r714;
	mov.b32 	%f219, %r691;
	add.f32 	%f220, %f323, %f219;
	selp.f32 	%f221, %f220, %f323, %p141;
	mov.b32 	%r697, %f221;
	mov.b32 	%r698, 2;
	// begin inline asm
	shfl.sync.down.b32 %r696, %r697, %r698, %r714, %r715;
	// end inline asm
	add.s32 	%r720, %r690, 2;
	setp.gt.s32 	%p142, %r720, %r714;
	mov.b32 	%f222, %r696;
	add.f32 	%f223, %f221, %f222;
	selp.f32 	%f224, %f221, %f223, %p142;
	mov.b32 	%r702, %f224;
	mov.b32 	%r703, 4;
	// begin inline asm
	shfl.sync.down.b32 %r701, %r702, %r703, %r714, %r715;
	// end inline asm
	add.s32 	%r721, %r690, 4;
	setp.gt.s32 	%p143, %r721, %r714;
	mov.b32 	%f225, %r701;
	add.f32 	%f226, %f224, %f225;
	selp.f32 	%f227, %f224, %f226, %p143;
	mov.b32 	%r707, %f227;
	mov.b32 	%r708, 8;
	// begin inline asm
	shfl.sync.down.b32 %r706, %r707, %r708, %r714, %r715;
	// end inline asm
	add.s32 	%r722, %r690, 8;
	setp.gt.s32 	%p144, %r722, %r714;
	mov.b32 	%f228, %r706;
	add.f32 	%f229, %f227, %f228;
	selp.f32 	%f230, %f227, %f229, %p144;
	mov.b32 	%r712, %f230;
	mov.b32 	%r713, 16;
	// begin inline asm
	shfl.sync.down.b32 %r711, %r712, %r713, %r714, %r715;
	// end inline asm
	add.s32 	%r723, %r690, 16;
	setp.gt.s32 	%p145, %r723, %r714;
	mov.b32 	%f231, %r711;
	add.f32 	%f232, %f230, %f231;
	selp.f32 	%f329, %f230, %f232, %p145;
	setp.ne.s32 	%p146, %r690, 0;
	@%p146 bra 	$L__BB14_28;
	shr.u32 	%r724, %r4, 3;
	and.b32  	%r725, %r724, 124;
	mov.u32 	%r726, _ZZN3cub18CUB_300001_SM_10006detail6reduce18DeviceReduceKernelINS2_10policy_hubIfjN4cuda3std3__44plusIfEEE10Policy1000EN6thrust24THRUST_300001_SM_1000_NS6detail15normal_iteratorINSD_10device_ptrIdEEEEjS9_f3ExpEEvT0_PT3_T1_NS0_13GridEvenShareISN_EET2_T4_E12temp_storage;
	add.s32 	%r727, %r726, %r725;
	st.shared.f32 	[%r727+16], %f329;
$L__BB14_28:
	bar.sync 	0;
	setp.ne.s32 	%p147, %r4, 0;
	@%p147 bra 	$L__BB14_150;
	setp.gt.s32 	%p148, %r3, 32;
	ld.shared.f32 	%f233, [_ZZN3cub18CUB_300001_SM_10006detail6reduce18DeviceReduceKernelINS2_10policy_hubIfjN4cuda3std3__44plusIfEEE10Policy1000EN6thrust24THRUST_300001_SM_1000_NS6detail15normal_iteratorINSD_10device_ptrIdEEEEjS9_f3ExpEEvT0_PT3_T1_NS0_13GridEvenShareISN_EET2_T4_E12temp_storage+20];
	add.f32 	%f234, %f329, %f233;
	selp.f32 	%f235, %f234, %f329, %p148;
	setp.gt.s32 	%p149, %r3, 64;
	ld.shared.f32 	%f236, [_ZZN3cub18CUB_300001_SM_10006detail6reduce18DeviceReduceKernelINS2_10policy_hubIfjN4cuda3std3__44plusIfEEE10Policy1000EN6thrust24THRUST_300001_SM_1000_NS6detail15normal_iteratorINSD_10device_ptrIdEEEEjS9_f3ExpEEvT0_PT3_T1_NS0_13GridEvenShareISN_EET2_T4_E12temp_storage+24];
	add.f32 	%f237, %f236, %f235;
	selp.f32 	%f238, %f237, %f235, %p149;
	setp.gt.s32 	%p150, %r3, 96;
	ld.shared.f32 	%f239, [_ZZN3cub18CUB_300001_SM_10006detail6reduce18DeviceReduceKernelINS2_10policy_hubIfjN4cuda3std3__44plusIfEEE10Policy1000EN6thrust24THRUST_300001_SM_1000_NS6detail15normal_iteratorINSD_10device_ptrIdEEEEjS9_f3ExpEEvT0_PT3_T1_NS0_13GridEvenShareISN_EET2_T4_E12temp_storage+28];
	add.f32 	%f240, %f239, %f238;
	selp.f32 	%f241, %f240, %f238, %p150;
	setp.gt.s32 	%p151, %r3, 128;
	ld.shared.f32 	%f242, [_ZZN3cub18CUB_300001_SM_10006detail6reduce18DeviceReduceKernelINS2_10policy_hubIfjN4cuda3std3__44plusIfEEE10Policy1000EN6thrust24THRUST_300001_SM_1000_NS6detail15normal_iteratorINSD_10device_ptrIdEEEEjS9_f3ExpEEvT0_PT3_T1_NS0_13GridEvenShareISN_EET2_T4_E12temp_storage+32];
	add.f32 	%f243, %f242, %f241;
	selp.f32 	%f244, %f243, %f241, %p151;
	setp.gt.s32 	%p152, %r3, 160;
	ld.shared.f32 	%f245, [_ZZN3cub18CUB_300001_SM_10006detail6reduce18DeviceReduceKernelINS2_10policy_hubIfjN4cuda3std3__44plusIfEEE10Policy1000EN6thrust24THRUST_300001_SM_1000_NS6detail15normal_iteratorINSD_10device_ptrIdEEEEjS9_f3ExpEEvT0_PT3_T1_NS0_13GridEvenShareISN_EET2_T4_E12temp_storage+36];
	add.f32 	%f246, %f245, %f244;
	selp.f32 	%f247, %f246, %f244, %p152;
	setp.gt.s32 	%p153, %r3, 192;
	ld.shared.f32 	%f248, [_ZZN3cub18CUB_300001_SM_10006detail6reduce18DeviceReduceKernelINS2_10policy_hubIfjN4cuda3std3__44plusIfEEE10Policy1000EN6thrust24THRUST_300001_SM_1000_NS6detail15normal_iteratorINSD_10device_ptrIdEEEEjS9_f3ExpEEvT0_PT3_T1_NS0_13GridEvenShareISN_EET2_T4_E12temp_storage+40];
	add.f32 	%f249, %f248, %f247;
	selp.f32 	%f250, %f249, %f247, %p153;
	setp.gt.s32 	%p154, %r3, 224;
	ld.shared.f32 	%f251, [_ZZN3cub18CUB_300001_SM_10006detail6reduce18DeviceReduceKernelINS2_10policy_hubIfjN4cuda3std3__44plusIfEEE10Policy1000EN6thrust24THRUST_300001_SM_1000_NS6detail15normal_iteratorINSD_10device_ptrIdEEEEjS9_f3ExpEEvT0_PT3_T1_NS0_13GridEvenShareISN_EET2_T4_E12temp_storage+44];
	add.f32 	%f252, %f251, %f250;
	selp.f32 	%f253, %f252, %f250, %p154;
	setp.gt.s32 	%p155, %r3, 256;
	ld.shared.f32 	%f254, [_ZZN3cub18CUB_300001_SM_10006detail6reduce18DeviceReduceKernelINS2_10policy_hubIfjN4cuda3std3__44plusIfEEE10Policy1000EN6thrust24THRUST_300001_SM_1000_NS6detail15normal_iteratorINSD_10device_ptrIdEEEEjS9_f3ExpEEvT0_PT3_T1_NS0_13GridEvenShareISN_EET2_T4_E12temp_storage+48];
	add.f32 	%f255, %f254, %f253;
	selp.f32 	%f256, %f255, %f253, %p155;
	setp.gt.s32 	%p156, %r3, 288;
	ld.shared.f32 	%f257, [_ZZN3cub18CUB_300001_SM_10006detail6reduce18DeviceReduceKernelINS2_10policy_hubIfjN4cuda3std3__44plusIfEEE10Policy1000EN6thrust24THRUST_300001_SM_1000_NS6detail15normal_iteratorINSD_10device_ptrIdEEEEjS9_f3ExpEEvT0_PT3_T1_NS0_13GridEvenShareISN_EET2_T4_E12temp_storage+52];
	add.f32 	%f258, %f257, %f256;
	selp.f32 	%f259, %f258, %f256, %p156;
	setp.gt.s32 	%p157, %r3, 320;
	ld.shared.f32 	%f260, [_ZZN3cub18CUB_300001_SM_10006detail6reduce18DeviceReduceKernelINS2_10policy_hubIfjN4cuda3std3__44plusIfEEE10Policy1000EN6thrust24THRUST_300001_SM_1000_NS6detail15normal_iteratorINSD_10device_ptrIdEEEEjS9_f3ExpEEvT0_PT3_T1_NS0_13GridEvenShareISN_EET2_T4_E12temp_storage+56];
	add.f32 	%f261, %f260, %f259;
	selp.f32 	%f262, %f261, %f259, %p157;
	setp.gt.s32 	%p158, %r3, 352;
	ld.shared.f32 	%f263, [_ZZN3cub18CUB_300001_SM_10006detail6reduce18DeviceReduceKernelINS2_10policy_hubIfjN4cuda3std3__44plusIfEEE10Policy1000EN6thrust24THRUST_300001_SM_1000_NS6detail15normal_iteratorINSD_10device_ptrIdEEEEjS9_f3ExpEEvT0_PT3_T1_NS0_13GridEvenShareISN_EET2_T4_E12temp_storage+60];
	add.f32 	%f264, %f263, %f262;
	selp.f32 	%f265, %f264, %f262, %p158;
	setp.gt.s32 	%p159, %r3, 384;
	ld.shared.f32 	%f266, [_ZZN3cub18CUB_300001_SM_10006detail6reduce18DeviceReduceKernelINS2_10policy_hubIfjN4cuda3std3__44plusIfEEE10Policy1000EN6thrust24THRUST_300001_SM_1000_NS6detail15normal_iteratorINSD_10device_ptrIdEEEEjS9_f3ExpEEvT0_PT3_T1_NS0_13GridEvenShareISN_EET2_T4_E12temp_storage+64];
	add.f32 	%f267, %f266, %f265;
	selp.f32 	%f268, %f267, %f265, %p159;
	setp.gt.s32 	%p160, %r3, 416;
	ld.shared.f32 	%f269, [_ZZN3cub18CUB_300001_SM_10006detail6reduce18DeviceReduceKernelINS2_10policy_hubIfjN4cuda3std3__44plusIfEEE10Policy1000EN6thrust24THRUST_300001_SM_1000_NS6detail15normal_iteratorINSD_10device_ptrIdEEEEjS9_f3ExpEEvT0_PT3_T1_NS0_13GridEvenShareISN_EET2_T4_E12temp_storage+68];
	add.f32 	%f270, %f269, %f268;
	selp.f32 	%f271, %f270, %f268, %p160;
	setp.gt.s32 	%p161, %r3, 448;
	ld.shared.f32 	%f272, [_ZZN3cub18CUB_300001_SM_10006detail6reduce18DeviceReduceKernelINS2_10policy_hubIfjN4cuda3std3__44plusIfEEE10Policy1000EN6thrust24THRUST_300001_SM_1000_NS6detail15normal_iteratorINSD_10device_ptrIdEEEEjS9_f3ExpEEvT0_PT3_T1_NS0_13GridEvenShareISN_EET2_T4_E12temp_storage+72];
	add.f32 	%f273, %f272, %f271;
	selp.f32 	%f274, %f273, %f271, %p161;
	setp.gt.s32 	%p162, %r3, 480;
	ld.shared.f32 	%f275, [_ZZN3cub18CUB_300001_SM_10006detail6reduce18DeviceReduceKernelINS2_10policy_hubIfjN4cuda3std3__44plusIfEEE10Policy1000EN6thrust24THRUST_300001_SM_1000_NS6detail15normal_iteratorINSD_10device_ptrIdEEEEjS9_f3ExpEEvT0_PT3_T1_NS0_13GridEvenShareISN_EET2_T4_E12temp_storage+76];
	add.f32 	%f276, %f275, %f274;
	selp.f32 	%f329, %f276, %f274, %p162;
	bra.uni 	$L__BB14_150;
$L__BB14_30:
	mov.u32 	%r28, %tid.x;
	add.s32 	%r164, %r28, %r766;
	mul.wide.u32 	%rd6, %r164, 8;
	add.s64 	%rd2, %rd1, %rd6;
	ld.global.f64 	%fd21, [%rd2];
	fma.rn.f64 	%fd196, %fd21, 0d3FF71547652B82FE, 0d4338000000000000;
	{
	.reg .b32 %temp; 
	mov.b64 	{%r29, %temp}, %fd196;
	}
	mov.f64 	%fd197, 0dC338000000000000;
	add.rn.f64 	%fd198, %fd196, %fd197;
	fma.rn.f64 	%fd199, %fd198, 0dBFE62E42FEFA39EF, %fd21;
	fma.rn.f64 	%fd200, %fd198, 0dBC7ABC9E3B39803F, %fd199;
	fma.rn.f64 	%fd201, %fd200, 0d3E5ADE1569CE2BDF, 0d3E928AF3FCA213EA;
	fma.rn.f64 	%fd202, %fd201, %fd200, 0d3EC71DEE62401315;
	fma.rn.f64 	%fd203, %fd202, %fd200, 0d3EFA01997C89EB71;
	fma.rn.f64 	%fd204, %fd203, %fd200, 0d3F2A01A014761F65;
	fma.rn.f64 	%fd205, %fd204, %fd200, 0d3F56C16C1852B7AF;
	fma.rn.f64 	%fd206, %fd205, %fd200, 0d3F81111111122322;
	fma.rn.f64 	%fd207, %fd206, %fd200, 0d3FA55555555502A1;
	fma.rn.f64 	%fd208, %fd207, %fd200, 0d3FC5555555555511;
	fma.rn.f64 	%fd209, %fd208, %fd200, 0d3FE000000000000B;
	fma.rn.f64 	%fd210, %fd209, %fd200, 0d3FF0000000000000;
	fma.rn.f64 	%fd211, %fd210, %fd200, 0d3FF0000000000000;
	{
	.reg .b32 %temp; 
	mov.b64 	{%r30, %temp}, %fd211;
	}
	{
	.reg .b32 %temp; 
	mov.b64 	{%temp, %r31}, %fd211;
	}
	shl.b32 	%r165, %r29, 20;
	add.s32 	%r166, %r165, %r31;
	mov.b64 	%fd941, {%r30, %r166};
	{
	.reg .b32 %temp; 
	mov.b64 	{%temp, %r167}, %fd21;
	}
	mov.b32 	%f98, %r167;
	abs.f32 	%f19, %f98;
	setp.lt.f32 	%p2, %f19, 0f4086232B;
	@%p2 bra 	$L__BB14_33;
	setp.lt.f64 	%p3, %fd21, 0d0000000000000000;
	add.f64 	%fd212, %fd21, 0d7FF0000000000000;
	selp.f64 	%fd941, 0d0000000000000000, %fd212, %p3;
	setp.geu.f32 	%p4, %f19, 0f40874800;
	@%p4 bra 	$L__BB14_33;
	shr.u32 	%r168, %r29, 31;
	add.s32 	%r169, %r29, %r168;
	shr.s32 	%r170, %r169, 1;
	shl.b32 	%r171, %r170, 20;
	add.s32 	%r172, %r31, %r171;
	mov.b64 	%fd213, {%r30, %r172};
	sub.s32 	%r173, %r29, %r170;
	shl.b32 	%r174, %r173, 20;
	add.s32 	%r175, %r174, 1072693248;
	mov.b32 	%r176, 0;
	mov.b64 	%fd214, {%r176, %r175};
	mul.f64 	%fd941, %fd214, %fd213;
$L__BB14_33:
	cvt.rn.f32.f64 	%f20, %fd941;
	ld.global.f64 	%fd26, [%rd2+4096];
	fma.rn.f64 	%fd215, %fd26, 0d3FF71547652B82FE, 0d4338000000000000;
	{
	.reg .b32 %temp; 
	mov.b64 	{%r32, %temp}, %fd215;
	}
	mov.f64 	%fd216, 0dC338000000000000;
	add.rn.f64 	%fd217, %fd215, %fd216;
	fma.rn.f64 	%fd218, %fd217, 0dBFE62E42FEFA39EF, %fd26;
	fma.rn.f64 	%fd219, %fd217, 0dBC7ABC9E3B39803F, %fd218;
	fma.rn.f64 	%fd220, %fd219, 0d3E5ADE1569CE2BDF, 0d3E928AF3FCA213EA;
	fma.rn.f64 	%fd221, %fd220, %fd219, 0d3EC71DEE62401315;
	fma.rn.f64 	%fd222, %fd221, %fd219, 0d3EFA01997C89EB71;
	fma.rn.f64 	%fd223, %fd222, %fd219, 0d3F2A01A014761F65;
	fma.rn.f64 	%fd224, %fd223, %fd219, 0d3F56C16C1852B7AF;
	fma.rn.f64 	%fd225, %fd224, %fd219, 0d3F81111111122322;
	fma.rn.f64 	%fd226, %fd225, %fd219, 0d3FA55555555502A1;
	fma.rn.f64 	%fd227, %fd226, %fd219, 0d3FC5555555555511;
	fma.rn.f64 	%fd228, %fd227, %fd219, 0d3FE000000000000B;
	fma.rn.f64 	%fd229, %fd228, %fd219, 0d3FF0000000000000;
	fma.rn.f64 	%fd230, %fd229, %fd219, 0d3FF0000000000000;
	{
	.reg .b32 %temp; 
	mov.b64 	{%r33, %temp}, %fd230;
	}
	{
	.reg .b32 %temp; 
	mov.b64 	{%temp, %r34}, %fd230;
	}
	shl.b32 	%r177, %r32, 20;
	add.s32 	%r178, %r177, %r34;
	mov.b64 	%fd942, {%r33, %r178};
	{
	.reg .b32 %temp; 
	mov.b64 	{%temp, %r179}, %fd26;
	}
	mov.b32 	%f99, %r179;
	abs.f32 	%f21, %f99;
	setp.lt.f32 	%p5, %f21, 0f4086232B;
	@%p5 bra 	$L__BB14_36;
	setp.lt.f64 	%p6, %fd26, 0d0000000000000000;
	add.f64 	%fd231, %fd26, 0d7FF0000000000000;
	selp.f64 	%fd942, 0d0000000000000000, %fd231, %p6;
	setp.geu.f32 	%p7, %f21, 0f40874800;
	@%p7 bra 	$L__BB14_36;
	shr.u32 	%r180, %r32, 31;
	add.s32 	%r181, %r32, %r180;
	shr.s32 	%r182, %r181, 1;
	shl.b32 	%r183, %r182, 20;
	add.s32 	%r184, %r34, %r183;
	mov.b64 	%fd232, {%r33, %r184};
	sub.s32 	%r185, %r32, %r182;
	shl.b32 	%r186, %r185, 20;
	add.s32 	%r187, %r186, 1072693248;
	mov.b32 	%r188, 0;
	mov.b64 	%fd233, {%r188, %r187};
	mul.f64 	%fd942, %fd233, %fd232;
$L__BB14_36:
	cvt.rn.f32.f64 	%f22, %fd942;
	ld.global.f64 	%fd31, [%rd2+8192];
	fma.rn.f64 	%fd234, %fd31, 0d3FF71547652B82FE, 0d4338000000000000;
	{
	.reg .b32 %temp; 
	mov.b64 	{%r35, %temp}, %fd234;
	}
	mov.f64 	%fd235, 0dC338000000000000;
	add.rn.f64 	%fd236, %fd234, %fd235;
	fma.rn.f64 	%fd237, %fd236, 0dBFE62E42FEFA39EF, %fd31;
	fma.rn.f64 	%fd238, %fd236, 0dBC7ABC9E3B39803F, %fd237;
	fma.rn.f64 	%fd239, %fd238, 0d3E5ADE1569CE2BDF, 0d3E928AF3FCA213EA;
	fma.rn.f64 	%fd240, %fd239, %fd238, 0d3EC71DEE62401315;
	fma.rn.f64 	%fd241, %fd240, %fd238, 0d3EFA01997C89EB71;
	fma.rn.f64 	%fd242, %fd241, %fd238, 0d3F2A01A014761F65;
	fma.rn.f64 	%fd243, %fd242, %fd238, 0d3F56C16C1852B7AF;
	fma.rn.f64 	%fd244, %fd243, %fd238, 0d3F81111111122322;
	fma.rn.f64 	%fd245, %fd244, %fd238, 0d3FA55555555502A1;
	fma.rn.f64 	%fd246, %fd245, %fd238, 0d3FC5555555555511;
	fma.rn.f64 	%fd247, %fd246, %fd238, 0d3FE000000000000B;
	fma.rn.f64 	%fd248, %fd247, %fd238, 0d3FF0000000000000;
	fma.rn.f64 	%fd249, %fd248, %fd238, 0d3FF0000000000000;
	{
	.reg .b32 %temp; 
	mov.b64 	{%r36, %temp}, %fd249;
	}
	{
	.reg .b32 %temp; 
	mov.b64 	{%temp, %r37}, %fd249;
	}
	shl.b32 	%r189, %r35, 20;
	add.s32 	%r190, %r189, %r37;
	mov.b64 	%fd943, {%r36, %r190};
	{
	.reg .b32 %temp; 
	mov.b64 	{%temp, %r191}, %fd31;
	}
	mov.b32 	%f100, %r191;
	abs.f32 	%f23, %f100;
	setp.lt.f32 	%p8, %f23, 0f4086232B;
	@%p8 bra 	$L__BB14_39;
	setp.lt.f64 	%p9, %fd31, 0d0000000000000000;
	add.f64 	%fd250, %fd31, 0d7FF0000000000000;
	selp.f64 	%fd943, 0d0000000000000000, %fd250, %p9;
	setp.geu.f32 	%p10, %f23, 0f40874800;
	@%p10 bra 	$L__BB14_39;
	shr.u32 	%r192, %r35, 31;
	add.s32 	%r193, %r35, %r192;
	shr.s32 	%r194, %r193, 1;
	shl.b32 	%r195, %r194, 20;
	add.s32 	%r196, %r37, %r195;
	mov.b64 	%fd251, {%r36, %r196};
	sub.s32 	%r197, %r35, %r194;
	shl.b32 	%r198, %r197, 20;
	add.s32 	%r199, %r198, 1072693248;
	mov.b32 	%r200, 0;
	mov.b64 	%fd252, {%r200, %r199};
	mul.f64 	%fd943, %fd252, %fd251;
$L__BB14_39:
	cvt.rn.f32.f64 	%f24, %fd943;
	ld.global.f64 	%fd36, [%rd2+12288];
	fma.rn.f64 	%fd253, %fd36, 0d3FF71547652B82FE, 0d4338000000000000;
	{
	.reg .b32 %temp; 
	mov.b64 	{%r38, %temp}, %fd253;
	}
	mov.f64 	%fd254, 0dC338000000000000;
	add.rn.f64 	%fd255, %fd253, %fd254;
	fma.rn.f64 	%fd256, %fd255, 0dBFE62E42FEFA39EF, %fd36;
	fma.rn.f64 	%fd257, %fd255, 0dBC7ABC9E3B39803F, %fd256;
	fma.rn.f64 	%fd258, %fd257, 0d3E5ADE1569CE2BDF, 0d3E928AF3FCA213EA;
	fma.rn.f64 	%fd259, %fd258, %fd257, 0d3EC71DEE62401315;
	fma.rn.f64 	%fd260, %fd259, %fd257, 0d3EFA01997C89EB71;
	fma.rn.f64 	%fd261, %fd260, %fd257, 0d3F2A01A014761F65;
	fma.rn.f64 	%fd262, %fd261, %fd257, 0d3F56C16C1852B7AF;
	fma.rn.f64 	%fd263, %fd262, %fd257, 0d3F81111111122322;
	fma.rn.f64 	%fd264, %fd263, %fd257, 0d3FA55555555502A1;
	fma.rn.f64 	%fd265, %fd264, %fd257, 0d3FC5555555555511;
	fma.rn.f64 	%fd266, %fd265, %fd257, 0d3FE000000000000B;
	fma.rn.f64 	%fd267, %fd266, %fd257, 0d3FF0000000000000;
	fma.rn.f64 	%fd268, %fd267, %fd257, 0d3FF0000000000000;
	{
	.reg .b32 %temp; 
	mov.b64 	{%r39, %temp}, %fd268;
	}
	{
	.reg .b32 %temp; 
	mov.b64 	{%temp, %r40}, %fd268;
	}
	shl.b32 	%r201, %r38, 20;
	add.s32 	%r202, %r201, %r40;
	mov.b64 	%fd944, {%r39, %r202};
	{
	.reg .b32 %temp; 
	mov.b64 	{%temp, %r203}, %fd36;
	}
	mov.b32 	%f101, %r203;
	abs.f32 	%f25, %f101;
	setp.lt.f32 	%p11, %f25, 0f4086232B;
	@%p11 bra 	$L__BB14_42;
	setp.lt.f64 	%p12, %fd36, 0d0000000000000000;
	add.f64 	%fd269, %fd36, 0d7FF0000000000000;
	selp.f64 	%fd944, 0d0000000000000000, %fd269, %p12;
	setp.geu.f32 	%p13, %f25, 0f40874800;
	@%p13 bra 	$L__BB14_42;
	shr.u32 	%r204, %r38, 31;
	add.s32 	%r205, %r38, %r204;
	shr.s32 	%r206, %r205, 1;
	shl.b32 	%r207, %r206, 20;
	add.s32 	%r208, %r40, %r207;
	mov.b64 	%fd270, {%r39, %r208};
	sub.s32 	%r209, %r38, %r206;
	shl.b32 	%r210, %r209, 20;
	add.s32 	%r211, %r210, 1072693248;
	mov.b32 	%r212, 0;
	mov.b64 	%fd271, {%r212, %r211};
	mul.f64 	%fd944, %fd271, %fd270;
$L__BB14_42:
	cvt.rn.f32.f64 	%f26, %fd944;
	ld.global.f64 	%fd41, [%rd2+16384];
	fma.rn.f64 	%fd272, %fd41, 0d3FF71547652B82FE, 0d4338000000000000;
	{
	.reg .b32 %temp; 
	mov.b64 	{%r41, %temp}, %fd272;
	}
	mov.f64 	%fd273, 0dC338000000000000;
	add.rn.f64 	%fd274, %fd272, %fd273;
	fma.rn.f64 	%fd275, %fd274, 0dBFE62E42FEFA39EF, %fd41;
	fma.rn.f64 	%fd276, %fd274, 0dBC7ABC9E3B39803F, %fd275;
	fma.rn.f64 	%fd277, %fd276, 0d3E5ADE1569CE2BDF, 0d3E928AF3FCA213EA;
	fma.rn.f64 	%fd278, %fd277, %fd276, 0d3EC71DEE62401315;
	fma.rn.f64 	%fd279, %fd278, %fd276, 0d3EFA01997C89EB71;
	fma.rn.f64 	%fd280, %fd279, %fd276, 0d3F2A01A014761F65;
	fma.rn.f64 	%fd281, %fd280, %fd276, 0d3F56C16C1852B7AF;
	fma.rn.f64 	%fd282, %fd281, %fd276, 0d3F81111111122322;
	fma.rn.f64 	%fd283, %fd282, %fd276, 0d3FA55555555502A1;
	fma.rn.f64 	%fd284, %fd283, %fd276, 0d3FC5555555555511;
	fma.rn.f64 	%fd285, %fd284, %fd276, 0d3FE000000000000B;
	fma.rn.f64 	%fd286, %fd285, %fd276, 0d3FF0000000000000;
	fma.rn.f64 	%fd287, %fd286, %fd276, 0d3FF0000000000000;
	{
	.reg .b32 %temp; 
	mov.b64 	{%r42, %temp}, %fd287;
	}
	{
	.reg .b32 %temp; 
	mov.b64 	{%temp, %r43}, %fd287;
	}
	shl.b32 	%r213, %r41, 20;
	add.s32 	%r214, %r213, %r43;
	mov.b64 	%fd945, {%r42, %r214};
	{
	.reg .b32 %temp; 
	mov.b64 	{%temp, %r215}, %fd41;
	}
	mov.b32 	%f102, %r215;
	abs.f32 	%f27, %f102;
	setp.lt.f32 	%p14, %f27, 0f4086232B;
	@%p14 bra 	$L__BB14_45;
	setp.lt.f64 	%p15, %fd41, 0d0000000000000000;
	add.f64 	%fd288, %fd41, 0d7FF0000000000000;
	selp.f64 	%fd945, 0d0000000000000000, %fd288, %p15;
	setp.geu.f32 	%p16, %f27, 0f40874800;
	@%p16 bra 	$L__BB14_45;
	shr.u32 	%r216, %r41, 31;
	add.s32 	%r217, %r41, %r216;
	shr.s32 	%r218, %r217, 1;
	shl.b32 	%r219, %r218, 20;
	add.s32 	%r220, %r43, %r219;
	mov.b64 	%fd289, {%r42, %r220};
	sub.s32 	%r221, %r41, %r218;
	shl.b32 	%r222, %r221, 20;
	add.s32 	%r223, %r222, 1072693248;
	mov.b32 	%r224, 0;
	mov.b64 	%fd290, {%r224, %r223};
	mul.f64 	%fd945, %fd290, %fd289;
$L__BB14_45:
	cvt.rn.f32.f64 	%f28, %fd945;
	ld.global.f64 	%fd46, [%rd2+20480];
	fma.rn.f64 	%fd291, %fd46, 0d3FF71547652B82FE, 0d4338000000000000;
	{
	.reg .b32 %temp; 
	mov.b64 	{%r44, %temp}, %fd291;
	}
	mov.f64 	%fd292, 0dC338000000000000;
	add.rn.f64 	%fd293, %fd291, %fd292;
	fma.rn.f64 	%fd294, %fd293, 0dBFE62E42FEFA39EF, %fd46;
	fma.rn.f64 	%fd295, %fd293, 0dBC7ABC9E3B39803F, %fd294;
	fma.rn.f64 	%fd296, %fd295, 0d3E5ADE1569CE2BDF, 0d3E928AF3FCA213EA;
	fma.rn.f64 	%fd297, %fd296, %fd295, 0d3EC71DEE62401315;
	fma.rn.f64 	%fd298, %fd297, %fd295, 0d3EFA01997C89EB71;
	fma.rn.f64 	%fd299, %fd298, %fd295, 0d3F2A01A014761F65;
	fma.rn.f64 	%fd300, %fd299, %fd295, 0d3F56C16C1852B7AF;
	fma.rn.f64 	%fd301, %fd300, %fd295, 0d3F81111111122322;
	fma.rn.f64 	%fd302, %fd301, %fd295, 0d3FA55555555502A1;
	fma.rn.f64 	%fd303, %fd302, %fd295, 0d3FC5555555555511;
	fma.rn.f64 	%fd304, %fd303, %fd295, 0d3FE000000000000B;
	fma.rn.f64 	%fd305, %fd304, %fd295, 0d3FF0000000000000;
	fma.rn.f64 	%fd306, %fd305, %fd295, 0d3FF0000000000000;
	{
	.reg .b32 %temp; 
	mov.b64 	{%r45, %temp}, %fd306;
	}
	{
	.reg .b32 %temp; 
	mov.b64 	{%temp, %r46}, %fd306;
	}
	shl.b32 	%r225, %r44, 20;
	add.s32 	%r226, %r225, %r46;
	mov.b64 	%fd946, {%r45, %r226};
	{
	.reg .b32 %temp; 
	mov.b64 	{%temp, %r227}, %fd46;
	}
	mov.b32 	%f103, %r227;
	abs.f32 	%f29, %f103;
	setp.lt.f32 	%p17, %f29, 0f4086232B;
	@%p17 bra 	$L__BB14_48;
	setp.lt.f64 	%p18, %fd46, 0d0000000000000000;
	add.f64 	%fd307, %fd46, 0d7FF0000000000000;
	selp.f64 	%fd946, 0d0000000000000000, %fd307, %p18;
	setp.geu.f32 	%p19, %f29, 0f40874800;
	@%p19 bra 	$L__BB14_48;
	shr.u32 	%r228, %r44, 31;
	add.s32 	%r229, %r44, %r228;
	shr.s32 	%r230, %r229, 1;
	shl.b32 	%r231, %r230, 20;
	add.s32 	%r232, %r46, %r231;
	mov.b64 	%fd308, {%r45, %r232};
	sub.s32 	%r233, %r44, %r230;
	shl.b32 	%r234, %r233, 20;
	add.s32 	%r235, %r234, 1072693248;
	mov.b32 	%r236, 0;
	mov.b64 	%fd309, {%r236, %r235};
	mul.f64 	%fd946, %fd309, %fd308;
$L__BB14_48:
	cvt.rn.f32.f64 	%f30, %fd946;
	ld.global.f64 	%fd51, [%rd2+24576];
	fma.rn.f64 	%fd310, %fd51, 0d3FF71547652B82FE, 0d4338000000000000;
	{
	.reg .b32 %temp; 
	mov.b64 	{%r47, %temp}, %fd310;
	}
	mov.f64 	%fd311, 0dC338000000000000;
	add.rn.f64 	%fd312, %fd310, %fd311;
	fma.rn.f64 	%fd313, %fd312, 0dBFE62E42FEFA39EF, %fd51;
	fma.rn.f64 	%fd314, %fd312, 0dBC7ABC9E3B39803F, %fd313;
	fma.rn.f64 	%fd315, %fd314, 0d3E5ADE1569CE2BDF, 0d3E928AF3FCA213EA;
	fma.rn.f64 	%fd316, %fd315, %fd314, 0d3EC71DEE62401315;
	fma.rn.f64 	%fd317, %fd316, %fd314, 0d3EFA01997C89EB71;
	fma.rn.f64 	%fd318, %fd317, %fd314, 0d3F2A01A014761F65;
	fma.rn.f64 	%fd319, %fd318, %fd314, 0d3F56C16C1852B7AF;
	fma.rn.f64 	%fd320, %fd319, %fd314, 0d3F81111111122322;
	fma.rn.f64 	%fd321, %fd320, %fd314, 0d3FA55555555502A1;
	fma.rn.f64 	%fd322, %fd321, %fd314, 0d3FC5555555555511;
	fma.rn.f64 	%fd323, %fd322, %fd314, 0d3FE000000000000B;
	fma.rn.f64 	%fd324, %fd323, %fd314, 0d3FF0000000000000;
	fma.rn.f64 	%fd325, %fd324, %fd314, 0d3FF0000000000000;
	{
	.reg .b32 %temp; 
	mov.b64 	{%r48, %temp}, %fd325;
	}
	{
	.reg .b32 %temp; 
	mov.b64 	{%temp, %r49}, %fd325;
	}
	shl.b32 	%r237, %r47, 20;
	add.s32 	%r238, %r237, %r49;
	mov.b64 	%fd947, {%r48, %r238};
	{
	.reg .b32 %temp; 
	mov.b64 	{%temp, %r239}, %fd51;
	}
	mov.b32 	%f104, %r239;
	abs.f32 	%f31, %f104;
	setp.lt.f32 	%p20, %f31, 0f4086232B;
	@%p20 bra 	$L__BB14_51;
	setp.lt.f64 	%p21, %fd51, 0d0000000000000000;
	add.f64 	%fd326, %fd51, 0d7FF0000000000000;
	selp.f64 	%fd947, 0d0000000000000000, %fd326, %p21;
	setp.geu.f32 	%p22, %f31, 0f40874800;
	@%p22 bra 	$L__BB14_51;
	shr.u32 	%r240, %r47, 31;
	add.s32 	%r241, %r47, %r240;
	shr.s32 	%r242, %r241, 1;
	shl.b32 	%r243, %r242, 20;
	add.s32 	%r244, %r49, %r243;
	mov.b64 	%fd327, {%r48, %r244};
	sub.s32 	%r245, %r47, %r242;
	shl.b32 	%r246, %r245, 20;
	add.s32 	%r247, %r246, 1072693248;
	mov.b32 	%r248, 0;
	mov.b64 	%fd328, {%r248, %r247};
	mul.f64 	%fd947, %fd328, %fd327;
$L__BB14_51:
	cvt.rn.f32.f64 	%f32, %fd947;
	ld.global.f64 	%fd56, [%rd2+28672];
	fma.rn.f64 	%fd329, %fd56, 0d3FF71547652B82FE, 0d4338000000000000;
	{
	.reg .b32 %temp; 
	mov.b64 	{%r50, %temp}, %fd329;
	}
	mov.f64 	%fd330, 0dC338000000000000;
	add.rn.f64 	%fd331, %fd329, %fd330;
	fma.rn.f64 	%fd332, %fd331, 0dBFE62E42FEFA39EF, %fd56;
	fma.rn.f64 	%fd333, %fd331, 0dBC7ABC9E3B39803F, %fd332;
	fma.rn.f64 	%fd334, %fd333, 0d3E5ADE1569CE2BDF, 0d3E928AF3FCA213EA;
	fma.rn.f64 	%fd335, %fd334, %fd333, 0d3EC71DEE62401315;
	fma.rn.f64 	%fd336, %fd335, %fd333, 0d3EFA01997C89EB71;
	fma.rn.f64 	%fd337, %fd336, %fd333, 0d3F2A01A014761F65;
	fma.rn.f64 	%fd338, %fd337, %fd333, 0d3F56C16C1852B7AF;
	fma.rn.f64 	%fd339, %fd338, %fd333, 0d3F81111111122322;
	fma.rn.f64 	%fd340, %fd339, %fd333, 0d3FA55555555502A1;
	fma.rn.f64 	%fd341, %fd340, %fd333, 0d3FC5555555555511;
	fma.rn.f64 	%fd342, %fd341, %fd333, 0d3FE000000000000B;
	fma.rn.f64 	%fd343, %fd342, %fd333, 0d3FF0000000000000;
	fma.rn.f64 	%fd344, %fd343, %fd333, 0d3FF0000000000000;
	{
	.reg .b32 %temp; 
	mov.b64 	{%r51, %temp}, %fd344;
	}
	{
	.reg .b32 %temp; 
	mov.b64 	{%temp, %r52}, %fd344;
	}
	shl.b32 	%r249, %r50, 20;
	add.s32 	%r250, %r249, %r52;
	mov.b64 	%fd948, {%r51, %r250};
	{
	.reg .b32 %temp; 
	mov.b64 	{%temp, %r251}, %fd56;
	}
	mov.b32 	%f105, %r251;
	abs.f32 	%f33, %f105;
	setp.lt.f32 	%p23, %f33, 0f4086232B;
	@%p23 bra 	$L__BB14_54;
	setp.lt.f64 	%p24, %fd56, 0d0000000000000000;
	add.f64 	%fd345, %fd56, 0d7FF0000000000000;
	selp.f64 	%fd948, 0d0000000000000000, %fd345, %p24;
	setp.geu.f32 	%p25, %f33, 0f40874800;
	@%p25 bra 	$L__BB14_54;
	shr.u32 	%r252, %r50, 31;
	add.s32 	%r253, %r50, %r252;
	shr.s32 	%r254, %r253, 1;
	shl.b32 	%r255, %r254, 20;
	add.s32 	%r256, %r52, %r255;
	mov.b64 	%fd346, {%r51, %r256};
	sub.s32 	%r257, %r50, %r254;
	shl.b32 	%r258, %r257, 20;
	add.s32 	%r259, %r258, 1072693248;
	mov.b32 	%r260, 0;
	mov.b64 	%fd347, {%r260, %r259};
	mul.f64 	%fd948, %fd347, %fd346;
$L__BB14_54:
	cvt.rn.f32.f64 	%f34, %fd948;
	ld.global.f64 	%fd61, [%rd2+32768];
	fma.rn.f64 	%fd348, %fd61, 0d3FF71547652B82FE, 0d4338000000000000;
	{
	.reg .b32 %temp; 
	mov.b64 	{%r53, %temp}, %fd348;
	}
	mov.f64 	%fd349, 0dC338000000000000;
	add.rn.f64 	%fd350, %fd348, %fd349;
	fma.rn.f64 	%fd351, %fd350, 0dBFE62E42FEFA39EF, %fd61;
	fma.rn.f64 	%fd352, %fd350, 0dBC7ABC9E3B39803F, %fd351;
	fma.rn.f64 	%fd353, %fd352, 0d3E5ADE1569CE2BDF, 0d3E928AF3FCA213EA;
	fma.rn.f64 	%fd354, %fd353, %fd352, 0d3EC71DEE62401315;
	fma.rn.f64 	%fd355, %fd354, %fd352, 0d3EFA01997C89EB71;
	fma.rn.f64 	%fd356, %fd355, %fd352, 0d3F2A01A014761F65;
	fma.rn.f64 	%fd357, %fd356, %fd352, 0d3F56C16C1852B7AF;
	fma.rn.f64 	%fd358, %fd357, %fd352, 0d3F81111111122322;
	fma.rn.f64 	%fd359, %fd358, %fd352, 0d3FA55555555502A1;
	fma.rn.f64 	%fd360, %fd359, %fd352, 0d3FC5555555555511;
	fma.rn.f64 	%fd361, %fd360, %fd352, 0d3FE000000000000B;
	fma.rn.f64 	%fd362, %fd361, %fd352, 0d3FF0000000000000;
	fma.rn.f64 	%fd363, %fd362, %fd352, 0d3FF0000000000000;
	{
	.reg .b32 %temp; 
	mov.b64 	{%r54, %temp}, %fd363;
	}
	{
	.reg .b32 %temp; 
	mov.b64 	{%temp, %r55}, %fd363;
	}
	shl.b32 	%r261, %r53, 20;
	add.s32 	%r262, %r261, %r55;
	mov.b64 	%fd949, {%r54, %r262};
	{
	.reg .b32 %temp; 
	mov.b64 	{%temp, %r263}, %fd61;
	}
	mov.b32 	%f106, %r263;
	abs.f32 	%f35, %f106;
	setp.lt.f32 	%p26, %f35, 0f4086232B;
	@%p26 bra 	$L__BB14_57;
	setp.lt.f64 	%p27, %fd61, 0d0000000000000000;
	add.f64 	%fd364, %fd61, 0d7FF0000000000000;
	selp.f64 	%fd949, 0d0000000000000000, %fd364, %p27;
	setp.geu.f32 	%p28, %f35, 0f40874800;
	@%p28 bra 	$L__BB14_57;
	shr.u32 	%r264, %r53, 31;
	add.s32 	%r265, %r53, %r264;
	shr.s32 	%r266, %r265, 1;
	shl.b32 	%r267, %r266, 20;
	add.s32 	%r268, %r55, %r267;
	mov.b64 	%fd365, {%r54, %r268};
	sub.s32 	%r269, %r53, %r266;
	shl.b32 	%r270, %r269, 20;
	add.s32 	%r271, %r270, 1072693248;
	mov.b32 	%r272, 0;
	mov.b64 	%fd366, {%r272, %r271};
	mul.f64 	%fd949, %fd366, %fd365;
$L__BB14_57:
	cvt.rn.f32.f64 	%f36, %fd949;
	ld.global.f64 	%fd66, [%rd2+36864];
	fma.rn.f64 	%fd367, %fd66, 0d3FF71547652B82FE, 0d4338000000000000;
	{
	.reg .b32 %temp; 
	mov.b64 	{%r56, %temp}, %fd367;
	}
	mov.f64 	%fd368, 0dC338000000000000;
	add.rn.f64 	%fd369, %fd367, %fd368;
	fma.rn.f64 	%fd370, %fd369, 0dBFE62E42FEFA39EF, %fd66;
	fma.rn.f64 	%fd371, %fd369, 0dBC7ABC9E3B39803F, %fd370;
	fma.rn.f64 	%fd372, %fd371, 0d3E5ADE1569CE2BDF, 0d3E928AF3FCA213EA;
	fma.rn.f64 	%fd373, %fd372, %fd371, 0d3EC71DEE62401315;
	fma.rn.f64 	%fd374, %fd373, %fd371, 0d3EFA01997C89EB71;
	fma.rn.f64 	%fd375, %fd374, %fd371, 0d3F2A01A014761F65;
	fma.rn.f64 	%fd376, %fd375, %fd371, 0d3F56C16C1852B7AF;
	fma.rn.f64 	%fd377, %fd376, %fd371, 0d3F81111111122322;
	fma.rn.f64 	%fd378, %fd377, %fd371, 0d3FA55555555502A1;
	fma.rn.f64 	%fd379, %fd378, %fd371, 0d3FC5555555555511;
	fma.rn.f64 	%fd380, %fd379, %fd371, 0d3FE000000000000B;
	fma.rn.f64 	%fd381, %fd380, %fd371, 0d3FF0000000000000;
	fma.rn.f64 	%fd382, %fd381, %fd371, 0d3FF0000000000000;
	{
	.reg .b32 %temp; 
	mov.b64 	{%r57, %temp}, %fd382;
	}
	{
	.reg .b32 %temp; 
	mov.b64 	{%temp, %r58}, %fd382;
	}
	shl.b32 	%r273, %r56, 20;
	add.s32 	%r274, %r273, %r58;
	mov.b64 	%fd950, {%r57, %r274};
	{
	.reg .b32 %temp; 
	mov.b64 	{%temp, %r275}, %fd66;
	}
	mov.b32 	%f107, %r275;
	abs.f32 	%f37, %f107;
	setp.lt.f32 	%p29, %f37, 0f4086232B;
	@%p29 bra 	$L__BB14_60;
	setp.lt.f64 	%p30, %fd66, 0d0000000000000000;
	add.f64 	%fd383, %fd66, 0d7FF0000000000000;
	selp.f64 	%fd950, 0d0000000000000000, %fd383, %p30;
	setp.geu.f32 	%p31, %f37, 0f40874800;
	@%p31 bra 	$L__BB14_60;
	shr.u32 	%r276, %r56, 31;
	add.s32 	%r277, %r56, %r276;
	shr.s32 	%r278, %r277, 1;
	shl.b32 	%r279, %r278, 20;
	add.s32 	%r280, %r58, %r279;
	mov.b64 	%fd384, {%r57, %r280};
	sub.s32 	%r281, %r56, %r278;
	shl.b32 	%r282, %r281, 20;
	add.s32 	%r283, %r282, 1072693248;
	mov.b32 	%r284, 0;
	mov.b64 	%fd385, {%r284, %r283};
	mul.f64 	%fd950, %fd385, %fd384;
$L__BB14_60:
	cvt.rn.f32.f64 	%f38, %fd950;
	ld.global.f64 	%fd71, [%rd2+40960];
	fma.rn.f64 	%fd386, %fd71, 0d3FF71547652B82FE, 0d4338000000000000;
	{
	.reg .b32 %temp; 
	mov.b64 	{%r59, %temp}, %fd386;
	}
	mov.f64 	%fd387, 0dC338000000000000;
	add.rn.f64 	%fd388, %fd386, %fd387;
	fma.rn.f64 	%fd389, %fd388, 0dBFE62E42FEFA39EF, %fd71;
	fma.rn.f64 	%fd390, %fd388, 0dBC7ABC9E3B39803F, %fd389;
	fma.rn.f64 	%fd391, %fd390, 0d3E5ADE1569CE2BDF, 0d3E928AF3FCA213EA;
	fma.rn.f64 	%fd392, %fd391, %fd390, 0d3EC71DEE62401315;
	fma.rn.f64 	%fd393, %fd392, %fd390, 0d3EFA01997C89EB71;
	fma.rn.f64 	%fd394, %fd393, %fd390, 0d3F2A01A014761F65;
	fma.rn.f64 	%fd395, %fd394, %fd390, 0d3F56C16C1852B7AF;
	fma.rn.f64 	%fd396, %fd395, %fd390, 0d3F81111111122322;
	fma.rn.f64 	%fd397, %fd396, %fd390, 0d3FA55555555502A1;
	fma.rn.f64 	%fd398, %fd397, %fd390, 0d3FC5555555555511;
	fma.rn.f64 	%fd399, %fd398, %fd390, 0d3FE000000000000B;
	fma.rn.f64 	%fd400, %fd399, %fd390, 0d3FF0000000000000;
	fma.rn.f64 	%fd401, %fd400, %fd390, 0d3FF0000000000000;
	{
	.reg .b32 %temp; 
	mov.b64 	{%r60, %temp}, %fd401;
	}
	{
	.reg .b32 %temp; 
	mov.b64 	{%temp, %r61}, %fd401;
	}
	shl.b32 	%r285, %r59, 20;
	add.s32 	%r286, %r285, %r61;
	mov.b64 	%fd951, {%r60, %r286};
	{
	.reg .b32 %temp; 
	mov.b64 	{%temp, %r287}, %fd71;
	}
	mov.b32 	%f108, %r287;
	abs.f32 	%f39, %f108;
	setp.lt.f32 	%p32, %f39, 0f4086232B;
	@%p32 bra 	$L__BB14_63;
	setp.lt.f64 	%p33, %fd71, 0d0000000000000000;
	add.f64 	%fd402, %fd71, 0d7FF0000000000000;
	selp.f64 	%fd951, 0d0000000000000000, %fd402, %p33;
	setp.geu.f32 	%p34, %f39, 0f40874800;
	@%p34 bra 	$L__BB14_63;
	shr.u32 	%r288, %r59, 31;
	add.s32 	%r289, %r59, %r288;
	shr.s32 	%r290, %r289, 1;
	shl.b32 	%r291, %r290, 20;
	add.s32 	%r292, %r61, %r291;
	mov.b64 	%fd403, {%r60, %r292};
	sub.s32 	%r293, %r59, %r290;
	shl.b32 	%r294, %r293, 20;
	add.s32 	%r295, %r294, 1072693248;
	mov.b32 	%r296, 0;
	mov.b64 	%fd404, {%r296, %r295};
	mul.f64 	%fd951, %fd404, %fd403;
$L__BB14_63:
	cvt.rn.f32.f64 	%f40, %fd951;
	ld.global.f64 	%fd76, [%rd2+45056];
	fma.rn.f64 	%fd405, %fd76, 0d3FF71547652B82FE, 0d4338000000000000;
	{
	.reg .b32 %temp; 
	mov.b64 	{%r62, %temp}, %fd405;
	}
	mov.f64 	%fd406, 0dC338000000000000;
	add.rn.f64 	%fd407, %fd405, %fd406;
	fma.rn.f64 	%fd408, %fd407, 0dBFE62E42FEFA39EF, %fd76;
	fma.rn.f64 	%fd409, %fd407, 0dBC7ABC9E3B39803F, %fd408;
	fma.rn.f64 	%fd410, %fd409, 0d3E5ADE1569CE2BDF, 0d3E928AF3FCA213EA;
	fma.rn.f64 	%fd411, %fd410, %fd409, 0d3EC71DEE62401315;
	fma.rn.f64 	%fd412, %fd411, %fd409, 0d3EFA01997C89EB71;
	fma.rn.f64 	%fd413, %fd412, %fd409, 0d3F2A01A014761F65;
	fma.rn.f64 	%fd414, %fd413, %fd409, 0d3F56C16C1852B7AF;
	fma.rn.f64 	%fd415, %fd414, %fd409, 0d3F81111111122322;
	fma.rn.f64 	%fd416, %fd415, %fd409, 0d3FA55555555502A1;
	fma.rn.f64 	%fd417, %fd416, %fd409, 0d3FC5555555555511;
	fma.rn.f64 	%fd418, %fd417, %fd409, 0d3FE000000000000B;
	fma.rn.f64 	%fd419, %fd418, %fd409, 0d3FF0000000000000;
	fma.rn.f64 	%fd420, %fd419, %fd409, 0d3FF0000000000000;
	{
	.reg .b32 %temp; 
	mov.b64 	{%r63, %temp}, %fd420;
	}
	{
	.reg .b32 %temp; 
	mov.b64 	{%temp, %r64}, %fd420;
	}
	shl.b32 	%r297, %r62, 20;
	add.s32 	%r298, %r297, %r64;
	mov.b64 	%fd952, {%r63, %r298};
	{
	.reg .b32 %temp; 
	mov.b64 	{%temp, %r299}, %fd76;
	}
	mov.b32 	%f109, %r299;
	abs.f32 	%f41, %f109;
	setp.lt.f32 	%p35, %f41, 0f4086232B;
	@%p35 bra 	$L__BB14_66;
	setp.lt.f64 	%p36, %fd76, 0d0000000000000000;
	add.f64 	%fd421, %fd76, 0d7FF0000000000000;
	selp.f64 	%fd952, 0d0000000000000000, %fd421, %p36;
	setp.geu.f32 	%p37, %f41, 0f40874800;
	@%p37 bra 	$L__BB14_66;
	shr.u32 	%r300, %r62, 31;
	add.s32 	%r301, %r62, %r300;
	shr.s32 	%r302, %r301, 1;
	shl.b32 	%r303, %r302, 20;
	add.s32 	%r304, %r64, %r303;
	mov.b64 	%fd422, {%r63, %r304};
	sub.s32 	%r305, %r62, %r302;
	shl.b32 	%r306, %r305, 20;
	add.s32 	%r307, %r306, 1072693248;
	mov.b32 	%r308, 0;
	mov.b64 	%fd423, {%r308, %r307};
	mul.f64 	%fd952, %fd423, %fd422;
$L__BB14_66:
	cvt.rn.f32.f64 	%f42, %fd952;
	ld.global.f64 	%fd81, [%rd2+49152];
	fma.rn.f64 	%fd424, %fd81, 0d3FF71547652B82FE, 0d4338000000000000;
	{
	.reg .b32 %temp; 
	mov.b64 	{%r65, %temp}, %fd424;
	}
	mov.f64 	%fd425, 0dC338000000000000;
	add.rn.f64 	%fd426, %fd424, %fd425;
	fma.rn.f64 	%fd427, %fd426, 0dBFE62E42FEFA39EF, %fd81;
	fma.rn.f64 	%fd428, %fd426, 0dBC7ABC9E3B39803F, %fd427;
	fma.rn.f64 	%fd429, %fd428, 0d3E5ADE1569CE2BDF, 0d3E928AF3FCA213EA;
	fma.rn.f64 	%fd430, %fd429, %fd428, 0d3EC71DEE62401315;
	fma.rn.f64 	%fd431, %fd430, %fd428, 0d3EFA01997C89EB71;
	fma.rn.f64 	%fd432, %fd431, %fd428, 0d3F2A01A014761F65;
	fma.rn.f64 	%fd433, %fd432, %fd428, 0d3F56C16C1852B7AF;
	fma.rn.f64 	%fd434, %fd433, %fd428, 0d3F81111111122322;
	fma.rn.f64 	%fd435, %fd434, %fd428, 0d3FA55555555502A1;
	fma.rn.f64 	%fd436, %fd435, %fd428, 0d3FC5555555555511;
	fma.rn.f64 	%fd437, %fd436, %fd428, 0d3FE000000000000B;
	fma.rn.f64 	%fd438, %fd437, %fd428, 0d3FF0000000000000;
	fma.rn.f64 	%fd439, %fd438, %fd428, 0d3FF0000000000000;
	{
	.reg .b32 %temp; 
	mov.b64 	{%r66, %temp}, %fd439;
	}
	{
	.reg .b32 %temp; 
	mov.b64 	{%temp, %r67}, %fd439;
	}
	shl.b32 	%r309, %r65, 20;
	add.s32 	%r310, %r309, %r67;
	mov.b64 	%fd953, {%r66, %r310};
	{
	.reg .b32 %temp; 
	mov.b64 	{%temp, %r311}, %fd81;
	}
	mov.b32 	%f110, %r311;
	abs.f32 	%f43, %f110;
	setp.lt.f32 	%p38, %f43, 0f4086232B;
	@%p38 bra 	$L__BB14_69;
	setp.lt.f64 	%p39, %fd81, 0d0000000000000000;
	add.f64 	%fd440, %fd81, 0d7FF0000000000000;
	selp.f64 	%fd953, 0d0000000000000000, %fd440, %p39;
	setp.geu.f32 	%p40, %f43, 0f40874800;
	@%p40 bra 	$L__BB14_69;
	shr.u32 	%r312, %r65, 31;
	add.s32 	%r313, %r65, %r312;
	shr.s32 	%r314, %r313, 1;
	shl.b32 	%r315, %r314, 20;
	add.s32 	%r316, %r67, %r315;
	mov.b64 	%fd441, {%r66, %r316};
	sub.s32 	%r317, %r65, %r314;
	shl.b32 	%r318, %r317, 20;
	add.s32 	%r319, %r318, 1072693248;
	mov.b32 	%r320, 0;
	mov.b64 	%fd442, {%r320, %r319};
	mul.f64 	%fd953, %fd442, %fd441;
$L__BB14_69:
	cvt.rn.f32.f64 	%f44, %fd953;
	ld.global.f64 	%fd86, [%rd2+53248];
	fma.rn.f64 	%fd443, %fd86, 0d3FF71547652B82FE, 0d4338000000000000;
	{
	.reg .b32 %temp; 
	mov.b64 	{%r68, %temp}, %fd443;
	}
	mov.f64 	%fd444, 0dC338000000000000;
	add.rn.f64 	%fd445, %fd443, %fd444;
	fma.rn.f64 	%fd446, %fd445, 0dBFE62E42FEFA39EF, %fd86;
	fma.rn.f64 	%fd447, %fd445, 0dBC7ABC9E3B39803F, %fd446;
	fma.rn.f64 	%fd448, %fd447, 0d3E5ADE1569CE2BDF, 0d3E928AF3FCA213EA;
	fma.rn.f64 	%fd449, %fd448, %fd447, 0d3EC71DEE62401315;
	fma.rn.f64 	%fd450, %fd449, %fd447, 0d3EFA01997C89EB71;
	fma.rn.f64 	%fd451, %fd450, %fd447, 0d3F2A01A014761F65;
	fma.rn.f64 	%fd452, %fd451, %fd447, 0d3F56C16C1852B7AF;
	fma.rn.f64 	%fd453, %fd452, %fd447, 0d3F81111111122322;
	fma.rn.f64 	%fd454, %fd453, %fd447, 0d3FA55555555502A1;
	fma.rn.f64 	%fd455, %fd454, %fd447, 0d3FC5555555555511;
	fma.rn.f64 	%fd456, %fd455, %fd447, 0d3FE000000000000B;
	fma.rn.f64 	%fd457, %fd456, %fd447, 0d3FF0000000000000;
	fma.rn.f64 	%fd458, %fd457, %fd447, 0d3FF0000000000000;
	{
	.reg .b32 %temp; 
	mov.b64 	{%r69, %temp}, %fd458;
	}
	{
	.reg .b32 %temp; 
	mov.b64 	{%temp, %r70}, %fd458;
	}
	shl.b32 	%r321, %r68, 20;
	add.s32 	%r322, %r321, %r70;
	mov.b64 	%fd954, {%r69, %r322};
	{
	.reg .b32 %temp; 
	mov.b64 	{%temp, %r323}, %fd86;
	}
	mov.b32 	%f111, %r323;
	abs.f32 	%f45, %f111;
	setp.lt.f32 	%p41, %f45, 0f4086232B;
	@%p41 bra 	$L__BB14_72;
	setp.lt.f64 	%p42, %fd86, 0d0000000000000000;
	add.f64 	%fd459, %fd86, 0d7FF0000000000000;
	selp.f64 	%fd954, 0d0000000000000000, %fd459, %p42;
	setp.geu.f32 	%p43, %f45, 0f40874800;
	@%p43 bra 	$L__BB14_72;
	shr.u32 	%r324, %r68, 31;
	add.s32 	%r325, %r68, %r324;
	shr.s32 	%r326, %r325, 1;
	shl.b32 	%r327, %r326, 20;
	add.s32 	%r328, %r70, %r327;
	mov.b64 	%fd460, {%r69, %r328};
	sub.s32 	%r329, %r68, %r326;
	shl.b32 	%r330, %r329, 20;
	add.s32 	%r331, %r330, 1072693248;
	mov.b32 	%r332, 0;
	mov.b64 	%fd461, {%r332, %r331};
	mul.f64 	%fd954, %fd461, %fd460;
$L__BB14_72:
	cvt.rn.f32.f64 	%f46, %fd954;
	ld.global.f64 	%fd91, [%rd2+57344];
	fma.rn.f64 	%fd462, %fd91, 0d3FF71547652B82FE, 0d4338000000000000;
	{
	.reg .b32 %temp; 
	mov.b64 	{%r71, %temp}, %fd462;
	}
	mov.f64 	%fd463, 0dC338000000000000;
	add.rn.f64 	%fd464, %fd462, %fd463;
	fma.rn.f64 	%fd465, %fd464, 0dBFE62E42FEFA39EF, %fd91;
	fma.rn.f64 	%fd466, %fd464, 0dBC7ABC9E3B39803F, %fd465;
	fma.rn.f64 	%fd467, %fd466, 0d3E5ADE1569CE2BDF, 0d3E928AF3FCA213EA;
	fma.rn.f64 	%fd468, %fd467, %fd466, 0d3EC71DEE62401315;
	fma.rn.f64 	%fd469, %fd468, %fd466, 0d3EFA01997C89EB71;
	fma.rn.f64 	%fd470, %fd469, %fd466, 0d3F2A01A014761F65;
	fma.rn.f64 	%fd471, %fd470, %fd466, 0d3F56C16C1852B7AF;
	fma.rn.f64 	%fd472, %fd471, %fd466, 0d3F81111111122322;
	fma.rn.f64 	%fd473, %fd472, %fd466, 0d3FA55555555502A1;
	fma.rn.f64 	%fd474, %fd473, %fd466, 0d3FC5555555555511;
	fma.rn.f64 	%fd475, %fd474, %fd466, 0d3FE000000000000B;
	fma.rn.f64 	%fd476, %fd475, %fd466, 0d3FF0000000000000;
	fma.rn.f64 	%fd477, %fd476, %fd466, 0d3FF0000000000000;
	{
	.reg .b32 %temp; 
	mov.b64 	{%r72, %temp}, %fd477;
	}
	{
	.reg .b32 %temp; 
	mov.b64 	{%temp, %r73}, %fd477;
	}
	shl.b32 	%r333, %r71, 20;
	add.s32 	%r334, %r333, %r73;
	mov.b64 	%fd955, {%r72, %r334};
	{
	.reg .b32 %temp; 
	mov.b64 	{%temp, %r335}, %fd91;
	}
	mov.b32 	%f112, %r335;
	abs.f32 	%f47, %f112;
	setp.lt.f32 	%p44, %f47, 0f4086232B;
	@%p44 bra 	$L__BB14_75;
	setp.lt.f64 	%p45, %fd91, 0d0000000000000000;
	add.f64 	%fd478, %fd91, 0d7FF0000000000000;
	selp.f64 	%fd955, 0d0000000000000000, %fd478, %p45;
	setp.geu.f32 	%p46, %f47, 0f40874800;
	@%p46 bra 	$L__BB14_75;
	shr.u32 	%r336, %r71, 31;
	add.s32 	%r337, %r71, %r336;
	shr.s32 	%r338, %r337, 1;
	shl.b32 	%r339, %r338, 20;
	add.s32 	%r340, %r73, %r339;
	mov.b64 	%fd479, {%r72, %r340};
	sub.s32 	%r341, %r71, %r338;
	shl.b32 	%r342, %r341, 20;
	add.s32 	%r343, %r342, 1072693248;
	mov.b32 	%r344, 0;
	mov.b64 	%fd480, {%r344, %r343};
	mul.f64 	%fd955, %fd480, %fd479;
$L__BB14_75:
	cvt.rn.f32.f64 	%f48, %fd955;
	ld.global.f64 	%fd96, [%rd2+61440];
	fma.rn.f64 	%fd481, %fd96, 0d3FF71547652B82FE, 0d4338000000000000;
	{
	.reg .b32 %temp; 
	mov.b64 	{%r74, %temp}, %fd481;
	}
	mov.f64 	%fd482, 0dC338000000000000;
	add.rn.f64 	%fd483, %fd481, %fd482;
	fma.rn.f64 	%fd484, %fd483, 0dBFE62E42FEFA39EF, %fd96;
	fma.rn.f64 	%fd485, %fd483, 0dBC7ABC9E3B39803F, %fd484;
	fma.rn.f64 	%fd486, %fd485, 0d3E5ADE1569CE2BDF, 0d3E928AF3FCA213EA;
	fma.rn.f64 	%fd487, %fd486, %fd485, 0d3EC71DEE62401315;
	fma.rn.f64 	%fd488, %fd487, %fd485, 0d3EFA01997C89EB71;
	fma.rn.f64 	%fd489, %fd488, %fd485, 0d3F2A01A014761F65;
	fma.rn.f64 	%fd490, %fd489, %fd485, 0d3F56C16C1852B7AF;
	fma.rn.f64 	%fd491, %fd490, %fd485, 0d3F81111111122322;
	fma.rn.f64 	%fd492, %fd491, %fd485, 0d3FA55555555502A1;
	fma.rn.f64 	%fd493, %fd492, %fd485, 0d3FC5555555555511;
	fma.rn.f64 	%fd494, %fd493, %fd485, 0d3FE000000000000B;
	fma.rn.f64 	%fd495, %fd494, %fd485, 0d3FF0000000000000;
	fma.rn.f64 	%fd496, %fd495, %fd485, 0d3FF0000000000000;
	{
	.reg .b32 %temp; 
	mov.b64 	{%r75, %temp}, %fd496;
	}
	{
	.reg .b32 %temp; 
	mov.b64 	{%temp, %r76}, %fd496;
	}
	shl.b32 	%r345, %r74, 20;
	add.s32 	%r346, %r345, %r76;
	mov.b64 	%fd956, {%r75, %r346};
	{
	.reg .b32 %temp; 
	mov.b64 	{%temp, %r347}, %fd96;
	}
	mov.b32 	%f113, %r347;
	abs.f32 	%f49, %f113;
	setp.lt.f32 	%p47, %f49, 0f4086232B;
	@%p47 bra 	$L__BB14_78;
	setp.lt.f64 	%p48, %fd96, 0d0000000000000000;
	add.f64 	%fd497, %fd96, 0d7FF0000000000000;
	selp.f64 	%fd956, 0d0000000000000000, %fd497, %p48;
	setp.geu.f32 	%p49, %f49, 0f40874800;
	@%p49 bra 	$L__BB14_78;
	shr.u32 	%r348, %r74, 31;
	add.s32 	%r349, %r74, %r348;
	shr.s32 	%r350, %r349, 1;
	shl.b32 	%r351, %r350, 20;
	add.s32 	%r352, %r76, %r351;
	mov.b64 	%fd498, {%r75, %r352};
	sub.s32 	%r353, %r74, %r350;
	shl.b32 	%r354, %r353, 20;
	add.s32 	%r355, %r354, 1072693248;
	mov.b32 	%r356, 0;
	mov.b64 	%fd499, {%r356, %r355};
	mul.f64 	%fd956, %fd499, %fd498;
$L__BB14_78:
	cvt.rn.f32.f64 	%f114, %fd956;
	add.f32 	%f115, %f20, %f22;
	add.f32 	%f116, %f24, %f26;
	add.f32 	%f117, %f28, %f30;
	add.f32 	%f118, %f32, %f34;
	add.f32 	%f119, %f36, %f38;
	add.f32 	%f120, %f40, %f42;
	add.f32 	%f121, %f44, %f46;
	add.f32 	%f122, %f48, %f114;
	add.f32 	%f123, %f115, %f116;
	add.f32 	%f124, %f117, %f118;
	add.f32 	%f125, %f119, %f120;
	add.f32 	%f126, %f121, %f122;
	add.f32 	%f127, %f123, %f124;
	add.f32 	%f128, %f125, %f126;
	add.f32 	%f328, %f127, %f128;
	shl.b32 	%r77, %r159, 13;
	setp.lt.u32 	%p50, %r3, %r77;
	@%p50 bra 	$L__BB14_146;
	add.s32 	%r358, %r77, %r766;
	add.s32 	%r764, %r358, 512;
	mov.b32 	%r765, 0;
$L__BB14_80:
	shl.b32 	%r359, %r159, 13;
	add.s32 	%r766, %r766, %r359;
	add.s32 	%r360, %r158, -8192;
	setp.gt.u32 	%p51, %r766, %r360;
	@%p51 bra 	$L__BB14_130;
	add.s32 	%r361, %r28, %r766;
	mul.wide.u32 	%rd7, %r361, 8;
	add.s64 	%rd3, %rd1, %rd7;
	ld.global.f64 	%fd101, [%rd3];
	fma.rn.f64 	%fd500, %fd101, 0d3FF71547652B82FE, 0d4338000000000000;
	{
	.reg .b32 %temp; 
	mov.b64 	{%r84, %temp}, %fd500;
	}
	mov.f64 	%fd501, 0dC338000000000000;
	add.rn.f64 	%fd502, %fd500, %fd501;
	fma.rn.f64 	%fd503, %fd502, 0dBFE62E42FEFA39EF, %fd101;
	fma.rn.f64 	%fd504, %fd502, 0dBC7ABC9E3B39803F, %fd503;
	fma.rn.f64 	%fd505, %fd504, 0d3E5ADE1569CE2BDF, 0d3E928AF3FCA213EA;
	fma.rn.f64 	%fd506, %fd505, %fd504, 0d3EC71DEE62401315;
	fma.rn.f64 	%fd507, %fd506, %fd504, 0d3EFA01997C89EB71;
	fma.rn.f64 	%fd508, %fd507, %fd504, 0d3F2A01A014761F65;
	fma.rn.f64 	%fd509, %fd508, %fd504, 0d3F56C16C1852B7AF;
	fma.rn.f64 	%fd510, %fd509, %fd504, 0d3F81111111122322;
	fma.rn.f64 	%fd511, %fd510, %fd504, 0d3FA55555555502A1;
	fma.rn.f64 	%fd512, %fd511, %fd504, 0d3FC5555555555511;
	fma.rn.f64 	%fd513, %fd512, %fd504, 0d3FE000000000000B;
	fma.rn.f64 	%fd514, %fd513, %fd504, 0d3FF0000000000000;
	fma.rn.f64 	%fd515, %fd514, %fd504, 0d3FF0000000000000;
	{
	.reg .b32 %temp; 
	mov.b64 	{%r85, %temp}, %fd515;
	}
	{
	.reg .b32 %temp; 
	mov.b64 	{%temp, %r86}, %fd515;
	}
	shl.b32 	%r362, %r84, 20;
	add.s32 	%r363, %r362, %r86;
	mov.b64 	%fd957, {%r85, %r363};
	{
	.reg .b32 %temp; 
	mov.b64 	{%temp, %r364}, %fd101;
	}
	mov.b32 	%f129, %r364;
	abs.f32 	%f52, %f129;
	setp.lt.f32 	%p52, %f52, 0f4086232B;
	@%p52 bra 	$L__BB14_84;
	setp.lt.f64 	%p53, %fd101, 0d0000000000000000;
	add.f64 	%fd516, %fd101, 0d7FF0000000000000;
	selp.f64 	%fd957, 0d0000000000000000, %fd516, %p53;
	setp.geu.f32 	%p54, %f52, 0f40874800;
	@%p54 bra 	$L__BB14_84;
	shr.u32 	%r365, %r84, 31;
	add.s32 	%r366, %r84, %r365;
	shr.s32 	%r367, %r366, 1;
	shl.b32 	%r368, %r367, 20;
	add.s32 	%r369, %r86, %r368;
	mov.b64 	%fd517, {%r85, %r369};
	sub.s32 	%r370, %r84, %r367;
	shl.b32 	%r371, %r370, 20;
	add.s32 	%r372, %r371, 1072693248;
	mov.b32 	%r373, 0;
	mov.b64 	%fd518, {%r373, %r372};
	mul.f64 	%fd957, %fd518, %fd517;
$L__BB14_84:
	cvt.rn.f32.f64 	%f53, %fd957;
	ld.global.f64 	%fd106, [%rd3+4096];
	fma.rn.f64 	%fd519, %fd106, 0d3FF71547652B82FE, 0d4338000000000000;
	{
	.reg .b32 %temp; 
	mov.b64 	{%r87, %temp}, %fd519;
	}
	mov.f64 	%fd520, 0dC338000000000000;
	add.rn.f64 	%fd521, %fd519, %fd520;
	fma.rn.f64 	%fd522, %fd521, 0dBFE62E42FEFA39EF, %fd106;
	fma.rn.f64 	%fd523, %fd521, 0dBC7ABC9E3B39803F, %fd522;
	fma.rn.f64 	%fd524, %fd523, 0d3E5ADE1569CE2BDF, 0d3E928AF3FCA213EA;
	fma.rn.f64 	%fd525, %fd524, %fd523, 0d3EC71DEE62401315;
	fma.rn.f64 	%fd526, %fd525, %fd523, 0d3EFA01997C89EB71;
	fma.rn.f64 	%fd527, %fd526, %fd523, 0d3F2A01A014761F65;
	fma.rn.f64 	%fd528, %fd527, %fd523, 0d3F56C16C1852B7AF;
	fma.rn.f64 	%fd529, %fd528, %fd523, 0d3F81111111122322;
	fma.rn.f64 	%fd530, %fd529, %fd523, 0d3FA55555555502A1;
	fma.rn.f64 	%fd531, %fd530, %fd523, 0d3FC5555555555511;
	fma.rn.f64 	%fd532, %fd531, %fd523, 0d3FE000000000000B;
	fma.rn.f64 	%fd533, %fd532, %fd523, 0d3FF0000000000000;
	fma.rn.f64 	%fd534, %fd533, %fd523, 0d3FF0000000000000;
	{
	.reg .b32 %temp; 
	mov.b64 	{%r88, %temp}, %fd534;
	}
	{
	.reg .b32 %temp; 
	mov.b64 	{%temp, %r89}, %fd534;
	}
	shl.b32 	%r374, %r87, 20;
	add.s32 	%r375, %r374, %r89;
	mov.b64 	%fd958, {%r88, %r375};
	{
	.reg .b32 %temp; 
	mov.b64 	{%temp, %r376}, %fd106;
	}
	mov.b32 	%f130, %r376;
	abs.f32 	%f54, %f130;
	setp.lt.f32 	%p55, %f54, 0f4086232B;
	@%p55 bra 	$L__BB14_87;
	setp.lt.f64 	%p56, %fd106, 0d0000000000000000;
	add.f64 	%fd535, %fd106, 0d7FF0000000000000;
	selp.f64 	%fd958, 0d0000000000000000, %fd535, %p56;
	setp.geu.f32 	%p57, %f54, 0f40874800;
	@%p57 bra 	$L__BB14_87;
	shr.u32 	%r377, %r87, 31;
	add.s32 	%r378, %r87, %r377;
	shr.s32 	%r379, %r378, 1;
	shl.b32 	%r380, %r379, 20;
	add.s32 	%r381, %r89, %r380;
	mov.b64 	%fd536, {%r88, %r381};
	sub.s32 	%r382, %r87, %r379;
	shl.b32 	%r383, %r382, 20;
	add.s32 	%r384, %r383, 1072693248;
	mov.b32 	%r385, 0;
	mov.b64 	%fd537, {%r385, %r384};
	mul.f64 	%fd958, %fd537, %fd536;
$L__BB14_87:
	cvt.rn.f32.f64 	%f55, %fd958;
	ld.global.f64 	%fd111, [%rd3+8192];
	fma.rn.f64 	%fd538, %fd111, 0d3FF71547652B82FE, 0d4338000000000000;
	{
	.reg .b32 %temp; 
	mov.b64 	{%r90, %temp}, %fd538;
	}
	mov.f64 	%fd539, 0dC338000000000000;
	add.rn.f64 	%fd540, %fd538, %fd539;
	fma.rn.f64 	%fd541, %fd540, 0dBFE62E42FEFA39EF, %fd111;
	fma.rn.f64 	%fd542, %fd540, 0dBC7ABC9E3B39803F, %fd541;
	fma.rn.f64 	%fd543, %fd542, 0d3E5ADE1569CE2BDF, 0d3E928AF3FCA213EA;
	fma.rn.f64 	%fd544, %fd543, %fd542, 0d3EC71DEE62401315;
	fma.rn.f64 	%fd545, %fd544, %fd542, 0d3EFA01997C89EB71;
	fma.rn.f64 	%fd546, %fd545, %fd542, 0d3F2A01A014761F65;
	fma.rn.f64 	%fd547, %fd546, %fd542, 0d3F56C16C1852B7AF;
	fma.rn.f64 	%fd548, %fd547, %fd542, 0d3F81111111122322;
	fma.rn.f64 	%fd549, %fd548, %fd542, 0d3FA55555555502A1;
	fma.rn.f64 	%fd550, %fd549, %fd542, 0d3FC5555555555511;
	fma.rn.f64 	%fd551, %fd550, %fd542, 0d3FE000000000000B;
	fma.rn.f64 	%fd552, %fd551, %fd542, 0d3FF0000000000000;
	fma.rn.f64 	%fd553, %fd552, %fd542, 0d3FF0000000000000;
	{
	.reg .b32 %temp; 
	mov.b64 	{%r91, %temp}, %fd553;
	}
	{
	.reg .b32 %temp; 
	mov.b64 	{%temp, %r92}, %fd553;
	}
	shl.b32 	%r386, %r90, 20;
	add.s32 	%r387, %r386, %r92;
	mov.b64 	%fd959, {%r91, %r387};
	{
	.reg .b32 %temp; 
	mov.b64 	{%temp, %r388}, %fd111;
	}
	mov.b32 	%f131, %r388;
	abs.f32 	%f56, %f131;
	setp.lt.f32 	%p58, %f56, 0f4086232B;
	@%p58 bra 	$L__BB14_90;
	setp.lt.f64 	%p59, %fd111, 0d0000000000000000;
	add.f64 	%fd554, %fd111, 0d7FF0000000000000;
	selp.f64 	%fd959, 0d0000000000000000, %fd554, %p59;
	setp.geu.f32 	%p60, %f56, 0f40874800;
	@%p60 bra 	$L__BB14_90;
	shr.u32 	%r389, %r90, 31;
	add.s32 	%r390, %r90, %r389;
	shr.s32 	%r391, %r390, 1;
	shl.b32 	%r392, %r391, 20;
	add.s32 	%r393, %r92, %r392;
	mov.b64 	%fd555, {%r91, %r393};
	sub.s32 	%r394, %r90, %r391;
	shl.b32 	%r395, %r394, 20;
	add.s32 	%r396, %r395, 1072693248;
	mov.b32 	%r397, 0;
	mov.b64 	%fd556, {%r397, %r396};
	mul.f64 	%fd959, %fd556, %fd555;
$L__BB14_90:
	cvt.rn.f32.f64 	%f57, %fd959;
	ld.global.f64 	%fd116, [%rd3+12288];
	fma.rn.f64 	%fd557, %fd116, 0d3FF71547652B82FE, 0d4338000000000000;
	{
	.reg .b32 %temp; 
	mov.b64 	{%r93, %temp}, %fd557;
	}
	mov.f64 	%fd558, 0dC338000000000000;
	add.rn.f64 	%fd559, %fd557, %fd558;
	fma.rn.f64 	%fd560, %fd559, 0dBFE62E42FEFA39EF, %fd116;
	fma.rn.f64 	%fd561, %fd559, 0dBC7ABC9E3B39803F, %fd560;
	fma.rn.f64 	%fd562, %fd561, 0d3E5ADE1569CE2BDF, 0d3E928AF3FCA213EA;
	fma.rn.f64 	%fd563, %fd562, %fd561, 0d3EC71DEE62401315;
	fma.rn.f64 	%fd564, %fd563, %fd561, 0d3EFA01997C89EB71;
	fma.rn.f64 	%fd565, %fd564, %fd561, 0d3F2A01A014761F65;
	fma.rn.f64 	%fd566, %fd565, %fd561, 0d3F56C16C1852B7AF;
	fma.rn.f64 	%fd567, %fd566, %fd561, 0d3F81111111122322;
	fma.rn.f64 	%fd568, %fd567, %fd561, 0d3FA55555555502A1;
	fma.rn.f64 	%fd569, %fd568, %fd561, 0d3FC5555555555511;
	fma.rn.f64 	%fd570, %fd569, %fd561, 0d3FE000000000000B;
	fma.rn.f64 	%fd571, %fd570, %fd561, 0d3FF0000000000000;
	fma.rn.f64 	%fd572, %fd571, %fd561, 0d3FF0000000000000;
	{
	.reg .b32 %temp; 
	mov.b64 	{%r94, %temp}, %fd572;
	}
	{
	.reg .b32 %temp; 
	mov.b64 	{%temp, %r95}, %fd572;
	}
	shl.b32 	%r398, %r93, 20;
	add.s32 	%r399, %r398, %r95;
	mov.b64 	%fd960, {%r94, %r399};
	{
	.reg .b32 %temp; 
	mov.b64 	{%temp, %r400}, %fd116;
	}
	mov.b32 	%f132, %r400;
	abs.f32 	%f58, %f132;
	setp.lt.f32 	%p61, %f58, 0f4086232B;
	@%p61 bra 	$L__BB14_93;
	setp.lt.f64 	%p62, %fd116, 0d0000000000000000;
	add.f64 	%fd573, %fd116, 0d7FF0000000000000;
	selp.f64 	%fd960, 0d0000000000000000, %fd573, %p62;
	setp.geu.f32 	%p63, %f58, 0f40874800;
	@%p63 bra 	$L__BB14_93;
	shr.u32 	%r401, %r93, 31;
	add.s32 	%r402, %r93, %r401;
	shr.s32 	%r403, %r402, 1;
	shl.b32 	%r404, %r403, 20;
	add.s32 	%r405, %r95, %r404;
	mov.b64 	%fd574, {%r94, %r405};
	sub.s32 	%r406, %r93, %r403;
	shl.b32 	%r407, %r406, 20;
	add.s32 	%r408, %r407, 1072693248;
	mov.b32 	%r409, 0;
	mov.b64 	%fd575, {%r409, %r408};
	mul.f64 	%fd960, %fd575, %fd574;
$L__BB14_93:
	cvt.rn.f32.f64 	%f59, %fd960;
	ld.global.f64 	%fd121, [%rd3+16384];
	fma.rn.f64 	%fd576, %fd121, 0d3FF71547652B82FE, 0d4338000000000000;
	{
	.reg .b32 %temp; 
	mov.b64 	{%r96, %temp}, %fd576;
	}
	mov.f64 	%fd577, 0dC338000000000000;
	add.rn.f64 	%fd578, %fd576, %fd577;
	fma.rn.f64 	%fd579, %fd578, 0dBFE62E42FEFA39EF, %fd121;
	fma.rn.f64 	%fd580, %fd578, 0dBC7ABC9E3B39803F, %fd579;
	fma.rn.f64 	%fd581, %fd580, 0d3E5ADE1569CE2BDF, 0d3E928AF3FCA213EA;
	fma.rn.f64 	%fd582, %fd581, %fd580, 0d3EC71DEE62401315;
	fma.rn.f64 	%fd583, %fd582, %fd580, 0d3EFA01997C89EB71;
	fma.rn.f64 	%fd584, %fd583, %fd580, 0d3F2A01A014761F65;
	fma.rn.f64 	%fd585, %fd584, %fd580, 0d3F56C16C1852B7AF;
	fma.rn.f64 	%fd586, %fd585, %fd580, 0d3F81111111122322;
	fma.rn.f64 	%fd587, %fd586, %fd580, 0d3FA55555555502A1;
	fma.rn.f64 	%fd588, %fd587, %fd580, 0d3FC5555555555511;
	fma.rn.f64 	%fd589, %fd588, %fd580, 0d3FE000000000000B;
	fma.rn.f64 	%fd590, %fd589, %fd580, 0d3FF0000000000000;
	fma.rn.f64 	%fd591, %fd590, %fd580, 0d3FF0000000000000;
	{
	.reg .b32 %temp; 
	mov.b64 	{%r97, %temp}, %fd591;
	}
	{
	.reg .b32 %temp; 
	mov.b64 	{%temp, %r98}, %fd591;
	}
	shl.b32 	%r410, %r96, 20;
	add.s32 	%r411, %r410, %r98;
	mov.b64 	%fd961, {%r97, %r411};
	{
	.reg .b32 %temp; 
	mov.b64 	{%temp, %r412}, %fd121;
	}
	mov.b32 	%f133, %r412;
	abs.f32 	%f60, %f133;
	setp.lt.f32 	%p64, %f60, 0f4086232B;
	@%p64 bra 	$L__BB14_96;
	setp.lt.f64 	%p65, %fd121, 0d0000000000000000;
	add.f64 	%fd592, %fd121, 0d7FF0000000000000;
	selp.f64 	%fd961, 0d0000000000000000, %fd592, %p65;
	setp.geu.f32 	%p66, %f60, 0f40874800;
	@%p66 bra 	$L__BB14_96;
	shr.u32 	%r413, %r96, 31;
	add.s32 	%r414, %r96, %r413;
	shr.s32 	%r415, %r414, 1;
	shl.b32 	%r416, %r415, 20;
	add.s32 	%r417, %r98, %r416;
	mov.b64 	%fd593, {%r97, %r417};
	sub.s32 	%r418, %r96, %r415;
	shl.b32 	%r419, %r418, 20;
	add.s32 	%r420, %r419, 1072693248;
	mov.b32 	%r421, 0;
	mov.b64 	%fd594, {%r421, %r420};
	mul.f64 	%fd961, %fd594, %fd593;
$L__BB14_96:
	cvt.rn.f32.f64 	%f61, %fd961;
	ld.global.f64 	%fd126, [%rd3+20480];
	fma.rn.f64 	%fd595, %fd126, 0d3FF71547652B82FE, 0d4338000000000000;
	{
	.reg .b32 %temp; 
	mov.b64 	{%r99, %temp}, %fd595;
	}
	mov.f64 	%fd596, 0dC338000000000000;
	add.rn.f64 	%fd597, %fd595, %fd596;
	fma.rn.f64 	%fd598, %fd597, 0dBFE62E42FEFA39EF, %fd126;
	fma.rn.f64 	%fd599, %fd597, 0dBC7ABC9E3B39803F, %fd598;
	fma.rn.f64 	%fd600, %fd599, 0d3E5ADE1569CE2BDF, 0d3E928AF3FCA213EA;
	fma.rn.f64 	%fd601, %fd600, %fd599, 0d3EC71DEE62401315;
	fma.rn.f64 	%fd602, %fd601, %fd599, 0d3EFA01997C89EB71;
	fma.rn.f64 	%fd603, %fd602, %fd599, 0d3F2A01A014761F65;
	fma.rn.f64 	%fd604, %fd603, %fd599, 0d3F56C16C1852B7AF;
	fma.rn.f64 	%fd605, %fd604, %fd599, 0d3F81111111122322;
	fma.rn.f64 	%fd606, %fd605, %fd599, 0d3FA55555555502A1;
	fma.rn.f64 	%fd607, %fd606, %fd599, 0d3FC5555555555511;
	fma.rn.f64 	%fd608, %fd607, %fd599, 0d3FE000000000000B;
	fma.rn.f64 	%fd609, %fd608, %fd599, 0d3FF0000000000000;
	fma.rn.f64 	%fd610, %fd609, %fd599, 0d3FF0000000000000;
	{
	.reg .b32 %temp; 
	mov.b64 	{%r100, %temp}, %fd610;
	}
	{
	.reg .b32 %temp; 
	mov.b64 	{%temp, %r101}, %fd610;
	}
	shl.b32 	%r422, %r99, 20;
	add.s32 	%r423, %r422, %r101;
	mov.b64 	%fd962, {%r100, %r423};
	{
	.reg .b32 %temp; 
	mov.b64 	{%temp, %r424}, %fd126;
	}
	mov.b32 	%f134, %r424;
	abs.f32 	%f62, %f134;
	setp.lt.f32 	%p67, %f62, 0f4086232B;
	@%p67 bra 	$L__BB14_99;
	setp.lt.f64 	%p68, %fd126, 0d0000000000000000;
	add.f64 	%fd611, %fd126, 0d7FF0000000000000;
	selp.f64 	%fd962, 0d0000000000000000, %fd611, %p68;
	setp.geu.f32 	%p69, %f62, 0f40874800;
	@%p69 bra 	$L__BB14_99;
	shr.u32 	%r425, %r99, 31;
	add.s32 	%r426, %r99, %r425;
	shr.s32 	%r427, %r426, 1;
	shl.b32 	%r428, %r427, 20;
	add.s32 	%r429, %r101, %r428;
	mov.b64 	%fd612, {%r100, %r429};
	sub.s32 	%r430, %r99, %r427;
	shl.b32 	%r431, %r430, 20;
	add.s32 	%r432, %r431, 1072693248;
	mov.b32 	%r433, 0;
	mov.b64 	%fd613, {%r433, %r432};
	mul.f64 	%fd962, %fd613, %fd612;
$L__BB14_99:
	cvt.rn.f32.f64 	%f63, %fd962;
	ld.global.f64 	%fd131, [%rd3+24576];
	fma.rn.f64 	%fd614, %fd131, 0d3FF71547652B82FE, 0d4338000000000000;
	{
	.reg .b32 %temp; 
	mov.b64 	{%r102, %temp}, %fd614;
	}
	mov.f64 	%fd615, 0dC338000000000000;
	add.rn.f64 	%fd616, %fd614, %fd615;
	fma.rn.f64 	%fd617, %fd616, 0dBFE62E42FEFA39EF, %fd131;
	fma.rn.f64 	%fd618, %fd616, 0dBC7ABC9E3B39803F, %fd617;
	fma.rn.f64 	%fd619, %fd618, 0d3E5ADE1569CE2BDF, 0d3E928AF3FCA213EA;
	fma.rn.f64 	%fd620, %fd619, %fd618, 0d3EC71DEE62401315;
	fma.rn.f64 	%fd621, %fd620, %fd618, 0d3EFA01997C89EB71;
	fma.rn.f64 	%fd622, %fd621, %fd618, 0d3F2A01A014761F65;
	fma.rn.f64 	%fd623, %fd622, %fd618, 0d3F56C16C1852B7AF;
	fma.rn.f64 	%fd624, %fd623, %fd618, 0d3F81111111122322;
	fma.rn.f64 	%fd625, %fd624, %fd618, 0d3FA55555555502A1;
	fma.rn.f64 	%fd626, %fd625, %fd618, 0d3FC5555555555511;
	fma.rn.f64 	%fd627, %fd626, %fd618, 0d3FE000000000000B;
	fma.rn.f64 	%fd628, %fd627, %fd618, 0d3FF0000000000000;
	fma.rn.f64 	%fd629, %fd628, %fd618, 0d3FF0000000000000;
	{
	.reg .b32 %temp; 
	mov.b64 	{%r103, %temp}, %fd629;
	}
	{
	.reg .b32 %temp; 
	mov.b64 	{%temp, %r104}, %fd629;
	}
	shl.b32 	%r434, %r102, 20;
	add.s32 	%r435, %r434, %r104;
	mov.b64 	%fd963, {%r103, %r435};
	{
	.reg .b32 %temp; 
	mov.b64 	{%temp, %r436}, %fd131;
	}
	mov.b32 	%f135, %r436;
	abs.f32 	%f64, %f135;
	setp.lt.f32 	%p70, %f64, 0f4086232B;
	@%p70 bra 	$L__BB14_102;
	setp.lt.f64 	%p71, %fd131, 0d0000000000000000;
	add.f64 	%fd630, %fd131, 0d7FF0000000000000;
	selp.f64 	%fd963, 0d0000000000000000, %fd630, %p71;
	setp.geu.f32 	%p72, %f64, 0f40874800;
	@%p72 bra 	$L__BB14_102;
	shr.u32 	%r437, %r102, 31;
	add.s32 	%r438, %r102, %r437;
	shr.s32 	%r439, %r438, 1;
	shl.b32 	%r440, %r439, 20;
	add.s32 	%r441, %r104, %r440;
	mov.b64 	%fd631, {%r103, %r441};
	sub.s32 	%r442, %r102, %r439;
	shl.b32 	%r443, %r442, 20;
	add.s32 	%r444, %r443, 1072693248;
	mov.b32 	%r445, 0;
	mov.b64 	%fd632, {%r445, %r444};
	mul.f64 	%fd963, %fd632, %fd631;
$L__BB14_102:
	cvt.rn.f32.f64 	%f65, %fd963;
	ld.global.f64 	%fd136, [%rd3+28672];
	fma.rn.f64 	%fd633, %fd136, 0d3FF71547652B82FE, 0d4338000000000000;
	{
	.reg .b32 %temp; 
	mov.b64 	{%r105, %temp}, %fd633;
	}
	mov.f64 	%fd634, 0dC338000000000000;
	add.rn.f64 	%fd635, %fd633, %fd634;
	fma.rn.f64 	%fd636, %fd635, 0dBFE62E42FEFA39EF, %fd136;
	fma.rn.f64 	%fd637, %fd635, 0dBC7ABC9E3B39803F, %fd636;
	fma.rn.f64 	%fd638, %fd637, 0d3E5ADE1569CE2BDF, 0d3E928AF3FCA213EA;
	fma.rn.f64 	%fd639, %fd638, %fd637, 0d3EC71DEE62401315;
	fma.rn.f64 	%fd640, %fd639, %fd637, 0d3EFA01997C89EB71;
	fma.rn.f64 	%fd641, %fd640, %fd637, 0d3F2A01A014761F65;
	fma.rn.f64 	%fd642, %fd641, %fd637, 0d3F56C16C1852B7AF;
	fma.rn.f64 	%fd643, %fd642, %fd637, 0d3F81111111122322;
	fma.rn.f64 	%fd644, %fd643, %fd637, 0d3FA55555555502A1;
	fma.rn.f64 	%fd645, %fd644, %fd637, 0d3FC5555555555511;
	fma.rn.f64 	%fd646, %fd645, %fd637, 0d3FE000000000000B;
	fma.rn.f64 	%fd647, %fd646, %fd637, 0d3FF0000000000000;
	fma.rn.f64 	%fd648, %fd647, %fd637, 0d3FF0000000000000;
	{
	.reg .b32 %temp; 
	mov.b64 	{%r106, %temp}, %fd648;
	}
	{
	.reg .b32 %temp; 
	mov.b64 	{%temp, %r107}, %fd648;
	}
	shl.b32 	%r446, %r105, 20;
	add.s32 	%r447, %r446, %r107;
	mov.b64 	%fd964, {%r106, %r447};
	{
	.reg .b32 %temp; 
	mov.b64 	{%temp, %r448}, %fd136;
	}
	mov.b32 	%f136, %r448;
	abs.f32 	%f66, %f136;
	setp.lt.f32 	%p73, %f66, 0f4086232B;
	@%p73 bra 	$L__BB14_105;
	setp.lt.f64 	%p74, %fd136, 0d0000000000000000;
	add.f64 	%fd649, %fd136, 0d7FF0000000000000;
	selp.f64 	%fd964, 0d0000000000000000, %fd649, %p74;
	setp.geu.f32 	%p75, %f66, 0f40874800;
	@%p75 bra 	$L__BB14_105;
	shr.u32 	%r449, %r105, 31;
	add.s32 	%r450, %r105, %r449;
	shr.s32 	%r451, %r450, 1;
	shl.b32 	%r452, %r451, 20;
	add.s32 	%r453, %r107, %r452;
	mov.b64 	%fd650, {%r106, %r453};
	sub.s32 	%r454, %r105, %r451;
	shl.b32 	%r455, %r454, 20;
	add.s32 	%r456, %r455, 1072693248;
	mov.b32 	%r457, 0;
	mov.b64 	%fd651, {%r457, %r456};
	mul.f64 	%fd964, %fd651, %fd650;
$L__BB14_105:
	cvt.rn.f32.f64 	%f67, %fd964;
	ld.global.f64 	%fd141, [%rd3+32768];
	fma.rn.f64 	%fd652, %fd141, 0d3FF71547652B82FE, 0d4338000000000000;
	{
	.reg .b32 %temp; 
	mov.b64 	{%r108, %temp}, %fd652;
	}
	mov.f64 	%fd653, 0dC338000000000000;
	add.rn.f64 	%fd654, %fd652, %fd653;
	fma.rn.f64 	%fd655, %fd654, 0dBFE62E42FEFA39EF, %fd141;
	fma.rn.f64 	%fd656, %fd654, 0dBC7ABC9E3B39803F, %fd655;
	fma.rn.f64 	%fd657, %fd656, 0d3E5ADE1569CE2BDF, 0d3E928AF3FCA213EA;
	fma.rn.f64 	%fd658, %fd657, %fd656, 0d3EC71DEE62401315;
	fma.rn.f64 	%fd659, %fd658, %fd656, 0d3EFA01997C89EB71;
	fma.rn.f64 	%fd660, %fd659, %fd656, 0d3F2A01A014761F65;
	fma.rn.f64 	%fd661, %fd660, %fd656, 0d3F56C16C1852B7AF;
	fma.rn.f64 	%fd662, %fd661, %fd656, 0d3F81111111122322;
	fma.rn.f64 	%fd663, %fd662, %fd656, 0d3FA55555555502A1;
	fma.rn.f64 	%fd664, %fd663, %fd656, 0d3FC5555555555511;
	fma.rn.f64 	%fd665, %fd664, %fd656, 0d3FE000000000000B;
	fma.rn.f64 	%fd666, %fd665, %fd656, 0d3FF0000000000000;
	fma.rn.f64 	%fd667, %fd666, %fd656, 0d3FF0000000000000;
	{
	.reg .b32 %temp; 
	mov.b64 	{%r109, %temp}, %fd667;
	}
	{
	.reg .b32 %temp; 
	mov.b64 	{%temp, %r110}, %fd667;
	}
	shl.b32 	%r458, %r108, 20;
	add.s32 	%r459, %r458, %r110;
	mov.b64 	%fd965, {%r109, %r459};
	{
	.reg .b32 %temp; 
	mov.b64 	{%temp, %r460}, %fd141;
	}
	mov.b32 	%f137, %r460;
	abs.f32 	%f68, %f137;
	setp.lt.f32 	%p76, %f68, 0f4086232B;
	@%p76 bra 	$L__BB14_108;
	setp.lt.f64 	%p77, %fd141, 0d0000000000000000;
	add.f64 	%fd668, %fd141, 0d7FF0000000000000;
	selp.f64 	%fd965, 0d0000000000000000, %fd668, %p77;
	setp.geu.f32 	%p78, %f68, 0f40874800;
	@%p78 bra 	$L__BB14_108;
	shr.u32 	%r461, %r108, 31;
	add.s32 	%r462, %r108, %r461;
	shr.s32 	%r463, %r462, 1;
	shl.b32 	%r464, %r463, 20;
	add.s32 	%r465, %r110, %r464;
	mov.b64 	%fd669, {%r109, %r465};
	sub.s32 	%r466, %r108, %r463;
	shl.b32 	%r467, %r466, 20;
	add.s32 	%r468, %r467, 1072693248;
	mov.b32 	%r469, 0;
	mov.b64 	%fd670, {%r469, %r468};
	mul.f64 	%fd965, %fd670, %fd669;
$L__BB14_108:
	cvt.rn.f32.f64 	%f69, %fd965;
	ld.global.f64 	%fd146, [%rd3+36864];
	fma.rn.f64 	%fd671, %fd146, 0d3FF71547652B82FE, 0d4338000000000000;
	{
	.reg .b32 %temp; 
	mov.b64 	{%r111, %temp}, %fd671;
	}
	mov.f64 	%fd672, 0dC338000000000000;
	add.rn.f64 	%fd673, %fd671, %fd672;
	fma.rn.f64 	%fd674, %fd673, 0dBFE62E42FEFA39EF, %fd146;
	fma.rn.f64 	%fd675, %fd673, 0dBC7ABC9E3B39803F, %fd674;
	fma.rn.f64 	%fd676, %fd675, 0d3E5ADE1569CE2BDF, 0d3E928AF3FCA213EA;
	fma.rn.f64 	%fd677, %fd676, %fd675, 0d3EC71DEE62401315;
	fma.rn.f64 	%fd678, %fd677, %fd675, 0d3EFA01997C89EB71;
	fma.rn.f64 	%fd679, %fd678, %fd675, 0d3F2A01A014761F65;
	fma.rn.f64 	%fd680, %fd679, %fd675, 0d3F56C16C1852B7AF;
	fma.rn.f64 	%fd681, %fd680, %fd675, 0d3F81111111122322;
	fma.rn.f64 	%fd682, %fd681, %fd675, 0d3FA55555555502A1;
	fma.rn.f64 	%fd683, %fd682, %fd675, 0d3FC5555555555511;
	fma.rn.f64 	%fd684, %fd683, %fd675, 0d3FE000000000000B;
	fma.rn.f64 	%fd685, %fd684, %fd675, 0d3FF0000000000000;
	fma.rn.f64 	%fd686, %fd685, %fd675, 0d3FF0000000000000;
	{
	.reg .b32 %temp; 
	mov.b64 	{%r112, %temp}, %fd686;
	}
	{
	.reg .b32 %temp; 
	mov.b64 	{%temp, %r113}, %fd686;
	}
	shl.b32 	%r470, %r111, 20;
	add.s32 	%r471, %r470, %r113;
	mov.b64 	%fd966, {%r112, %r471};
	{
	.reg .b32 %temp; 
	mov.b64 	{%temp, %r472}, %fd146;
	}
	mov.b32 	%f138, %r472;
	abs.f32 	%f70, %f138;
	setp.lt.f32 	%p79, %f70, 0f4086232B;
	@%p79 bra 	$L__BB14_111;
	setp.lt.f64 	%p80, %fd146, 0d0000000000000000;
	add.f64 	%fd687, %fd146, 0d7FF0000000000000;
	selp.f64 	%fd966, 0d0000000000000000, %fd687, %p80;
	setp.geu.f32 	%p81, %f70, 0f40874800;
	@%p81 bra 	$L__BB14_111;
	shr.u32 	%r473, %r111, 31;
	add.s32 	%r474, %r111, %r473;
	shr.s32 	%r475, %r474, 1;
	shl.b32 	%r476, %r475, 20;
	add.s32 	%r477, %r113, %r476;
	mov.b64 	%fd688, {%r112, %r477};
	sub.s32 	%r478, %r111, %r475;
	shl.b32 	%r479, %r478, 20;
	add.s32 	%r480, %r479, 1072693248;
	mov.b32 	%r481, 0;
	mov.b64 	%fd689, {%r481, %r480};
	mul.f64 	%fd966, %fd689, %fd688;
$L__BB14_111:
	cvt.rn.f32.f64 	%f71, %fd966;
	ld.global.f64 	%fd151, [%rd3+40960];
	fma.rn.f64 	%fd690, %fd151, 0d3FF71547652B82FE, 0d4338000000000000;
	{
	.reg .b32 %temp; 
	mov.b64 	{%r114, %temp}, %fd690;
	}
	mov.f64 	%fd691, 0dC338000000000000;
	add.rn.f64 	%fd692, %fd690, %fd691;
	fma.rn.f64 	%fd693, %fd692, 0dBFE62E42FEFA39EF, %fd151;
	fma.rn.f64 	%fd694, %fd692, 0dBC7ABC9E3B39803F, %fd693;
	fma.rn.f64 	%fd695, %fd694, 0d3E5ADE1569CE2BDF, 0d3E928AF3FCA213EA;
	fma.rn.f64 	%fd696, %fd695, %fd694, 0d3EC71DEE62401315;
	fma.rn.f64 	%fd697, %fd696, %fd694, 0d3EFA01997C89EB71;
	fma.rn.f64 	%fd698, %fd697, %fd694, 0d3F2A01A014761F65;
	fma.rn.f64 	%fd699, %fd698, %fd694, 0d3F56C16C1852B7AF;
	fma.rn.f64 	%fd700, %fd699, %fd694, 0d3F81111111122322;
	fma.rn.f64 	%fd701, %fd700, %fd694, 0d3FA55555555502A1;
	fma.rn.f64 	%fd702, %fd701, %fd694, 0d3FC5555555555511;
	fma.rn.f64 	%fd703, %fd702, %fd694, 0d3FE000000000000B;
	fma.rn.f64 	%fd704, %fd703, %fd694, 0d3FF0000000000000;
	fma.rn.f64 	%fd705, %fd704, %fd694, 0d3FF0000000000000;
	{
	.reg .b32 %temp; 
	mov.b64 	{%r115, %temp}, %fd705;
	}
	{
	.reg .b32 %temp; 
	mov.b64 	{%temp, %r116}, %fd705;
	}
	shl.b32 	%r482, %r114, 20;
	add.s32 	%r483, %r482, %r116;
	mov.b64 	%fd967, {%r115, %r483};
	{
	.reg .b32 %temp; 
	mov.b64 	{%temp, %r484}, %fd151;
	}
	mov.b32 	%f139, %r484;
	abs.f32 	%f72, %f139;
	setp.lt.f32 	%p82, %f72, 0f4086232B;
	@%p82 bra 	$L__BB14_114;
	setp.lt.f64 	%p83, %fd151, 0d0000000000000000;
	add.f64 	%fd706, %fd151, 0d7FF0000000000000;
	selp.f64 	%fd967, 0d0000000000000000, %fd706, %p83;
	setp.geu.f32 	%p84, %f72, 0f40874800;
	@%p84 bra 	$L__BB14_114;
	shr.u32 	%r485, %r114, 31;
	add.s32 	%r486, %r114, %r485;
	shr.s32 	%r487, %r486, 1;
	shl.b32 	%r488, %r487, 20;
	add.s32 	%r489, %r116, %r488;
	mov.b64 	%fd707, {%r115, %r489};
	sub.s32 	%r490, %r114, %r487;
	shl.b32 	%r491, %r490, 20;
	add.s32 	%r492, %r491, 1072693248;
	mov.b32 	%r493, 0;
	mov.b64 	%fd708, {%r493, %r492};
	mul.f64 	%fd967, %fd708, %fd707;
$L__BB14_114:
	cvt.rn.f32.f64 	%f73, %fd967;
	ld.global.f64 	%fd156, [%rd3+45056];
	fma.rn.f64 	%fd709, %fd156, 0d3FF71547652B82FE, 0d4338000000000000;
	{
	.reg .b32 %temp; 
	mov.b64 	{%r117, %temp}, %fd709;
	}
	mov.f64 	%fd710, 0dC338000000000000;
	add.rn.f64 	%fd711, %fd709, %fd710;
	fma.rn.f64 	%fd712, %fd711, 0dBFE62E42FEFA39EF, %fd156;
	fma.rn.f64 	%fd713, %fd711, 0dBC7ABC9E3B39803F, %fd712;
	fma.rn.f64 	%fd714, %fd713, 0d3E5ADE1569CE2BDF, 0d3E928AF3FCA213EA;
	fma.rn.f64 	%fd715, %fd714, %fd713, 0d3EC71DEE62401315;
	fma.rn.f64 	%fd716, %fd715, %fd713, 0d3EFA01997C89EB71;
	fma.rn.f64 	%fd717, %fd716, %fd713, 0d3F2A01A014761F65;
	fma.rn.f64 	%fd718, %fd717, %fd713, 0d3F56C16C1852B7AF;
	fma.rn.f64 	%fd719, %fd718, %fd713, 0d3F81111111122322;
	fma.rn.f64 	%fd720, %fd719, %fd713, 0d3FA55555555502A1;
	fma.rn.f64 	%fd721, %fd720, %fd713, 0d3FC5555555555511;
	fma.rn.f64 	%fd722, %fd721, %fd713, 0d3FE000000000000B;
	fma.rn.f64 	%fd723, %fd722, %fd713, 0d3FF0000000000000;
	fma.rn.f64 	%fd724, %fd723, %fd713, 0d3FF0000000000000;
	{
	.reg .b32 %temp; 
	mov.b64 	{%r118, %temp}, %fd724;
	}
	{
	.reg .b32 %temp; 
	mov.b64 	{%temp, %r119}, %fd724;
	}
	shl.b32 	%r494, %r117, 20;
	add.s32 	%r495, %r494, %r119;
	mov.b64 	%fd968, {%r118, %r495};
	{
	.reg .b32 %temp; 
	mov.b64 	{%temp, %r496}, %fd156;
	}
	mov.b32 	%f140, %r496;
	abs.f32 	%f74, %f140;
	setp.lt.f32 	%p85, %f74, 0f4086232B;
	@%p85 bra 	$L__BB14_117;
	setp.lt.f64 	%p86, %fd156, 0d0000000000000000;
	add.f64 	%fd725, %fd156, 0d7FF0000000000000;
	selp.f64 	%fd968, 0d0000000000000000, %fd725, %p86;
	setp.geu.f32 	%p87, %f74, 0f40874800;
	@%p87 bra 	$L__BB14_117;
	shr.u32 	%r497, %r117, 31;
	add.s32 	%r498, %r117, %r497;
	shr.s32 	%r499, %r498, 1;
	shl.b32 	%r500, %r499, 20;
	add.s32 	%r501, %r119, %r500;
	mov.b64 	%fd726, {%r118, %r501};
	sub.s32 	%r502, %r117, %r499;
	shl.b32 	%r503, %r502, 20;
	add.s32 	%r504, %r503, 1072693248;
	mov.b32 	%r505, 0;
	mov.b64 	%fd727, {%r505, %r504};
	mul.f64 	%fd968, %fd727, %fd726;
$L__BB14_117:
	cvt.rn.f32.f64 	%f75, %fd968;
	ld.global.f64 	%fd161, [%rd3+49152];
	fma.rn.f64 	%fd728, %fd161, 0d3FF71547652B82FE, 0d4338000000000000;
	{
	.reg .b32 %temp; 
	mov.b64 	{%r120, %temp}, %fd728;
	}
	mov.f64 	%fd729, 0dC338000000000000;
	add.rn.f64 	%fd730, %fd728, %fd729;
	fma.rn.f64 	%fd731, %fd730, 0dBFE62E42FEFA39EF, %fd161;
	fma.rn.f64 	%fd732, %fd730, 0dBC7ABC9E3B39803F, %fd731;
	fma.rn.f64 	%fd733, %fd732, 0d3E5ADE1569CE2BDF, 0d3E928AF3FCA213EA;
	fma.rn.f64 	%fd734, %fd733, %fd732, 0d3EC71DEE62401315;
	fma.rn.f64 	%fd735, %fd734, %fd732, 0d3EFA01997C89EB71;
	fma.rn.f64 	%fd736, %fd735, %fd732, 0d3F2A01A014761F65;
	fma.rn.f64 	%fd737, %fd736, %fd732, 0d3F56C16C1852B7AF;
	fma.rn.f64 	%fd738, %fd737, %fd732, 0d3F81111111122322;
	fma.rn.f64 	%fd739, %fd738, %fd732, 0d3FA55555555502A1;
	fma.rn.f64 	%fd740, %fd739, %fd732, 0d3FC5555555555511;
	fma.rn.f64 	%fd741, %fd740, %fd732, 0d3FE000000000000B;
	fma.rn.f64 	%fd742, %fd741, %fd732, 0d3FF0000000000000;
	fma.rn.f64 	%fd743, %fd742, %fd732, 0d3FF0000000000000;
	{
	.reg .b32 %temp; 
	mov.b64 	{%r121, %temp}, %fd743;
	}
	{
	.reg .b32 %temp; 
	mov.b64 	{%temp, %r122}, %fd743;
	}
	shl.b32 	%r506, %r120, 20;
	add.s32 	%r507, %r506, %r122;
	mov.b64 	%fd969, {%r121, %r507};
	{
	.reg .b32 %temp; 
	mov.b64 	{%temp, %r508}, %fd161;
	}
	mov.b32 	%f141, %r508;
	abs.f32 	%f76, %f141;
	setp.lt.f32 	%p88, %f76, 0f4086232B;
	@%p88 bra 	$L__BB14_120;
	setp.lt.f64 	%p89, %fd161, 0d0000000000000000;
	add.f64 	%fd744, %fd161, 0d7FF0000000000000;
	selp.f64 	%fd969, 0d0000000000000000, %fd744, %p89;
	setp.geu.f32 	%p90, %f76, 0f40874800;
	@%p90 bra 	$L__BB14_120;
	shr.u32 	%r509, %r120, 31;
	add.s32 	%r510, %r120, %r509;
	shr.s32 	%r511, %r510, 1;
	shl.b32 	%r512, %r511, 20;
	add.s32 	%r513, %r122, %r512;
	mov.b64 	%fd745, {%r121, %r513};
	sub.s32 	%r514, %r120, %r511;
	shl.b32 	%r515, %r514, 20;
	add.s32 	%r516, %r515, 1072693248;
	mov.b32 	%r517, 0;
	mov.b64 	%fd746, {%r517, %r516};
	mul.f64 	%fd969, %fd746, %fd745;
$L__BB14_120:
	cvt.rn.f32.f64 	%f77, %fd969;
	ld.global.f64 	%fd166, [%rd3+53248];
	fma.rn.f64 	%fd747, %fd166, 0d3FF71547652B82FE, 0d4338000000000000;
	{
	.reg .b32 %temp; 
	mov.b64 	{%r123, %temp}, %fd747;
	}
	mov.f64 	%fd748, 0dC338000000000000;
	add.rn.f64 	%fd749, %fd747, %fd748;
	fma.rn.f64 	%fd750, %fd749, 0dBFE62E42FEFA39EF, %fd166;
	fma.rn.f64 	%fd751, %fd749, 0dBC7ABC9E3B39803F, %fd750;
	fma.rn.f64 	%fd752, %fd751, 0d3E5ADE1569CE2BDF, 0d3E928AF3FCA213EA;
	fma.rn.f64 	%fd753, %fd752, %fd751, 0d3EC71DEE62401315;
	fma.rn.f64 	%fd754, %fd753, %fd751, 0d3EFA01997C89EB71;
	fma.rn.f64 	%fd755, %fd754, %fd751, 0d3F2A01A014761F65;
	fma.rn.f64 	%fd756, %fd755, %fd751, 0d3F56C16C1852B7AF;
	fma.rn.f64 	%fd757, %fd756, %fd751, 0d3F81111111122322;
	fma.rn.f64 	%fd758, %fd757, %fd751, 0d3FA55555555502A1;
	fma.rn.f64 	%fd759, %fd758, %fd751, 0d3FC5555555555511;
	fma.rn.f64 	%fd760, %fd759, %fd751, 0d3FE000000000000B;
	fma.rn.f64 	%fd761, %fd760, %fd751, 0d3FF0000000000000;
	fma.rn.f64 	%fd762, %fd761, %fd751, 0d3FF0000000000000;
	{
	.reg .b32 %temp; 
	mov.b64 	{%r124, %temp}, %fd762;
	}
	{
	.reg .b32 %temp; 
	mov.b64 	{%temp, %r125}, %fd762;
	}
	shl.b32 	%r518, %r123, 20;
	add.s32 	%r519, %r518, %r125;
	mov.b64 	%fd970, {%r124, %r519};
	{
	.reg .b32 %temp; 
	mov.b64 	{%temp, %r520}, %fd166;
	}
	mov.b32 	%f142, %r520;
	abs.f32 	%f78, %f142;
	setp.lt.f32 	%p91, %f78, 0f4086232B;
	@%p91 bra 	$L__BB14_123;
	setp.lt.f64 	%p92, %fd166, 0d0000000000000000;
	add.f64 	%fd763, %fd166, 0d7FF0000000000000;
	selp.f64 	%fd970, 0d0000000000000000, %fd763, %p92;
	setp.geu.f32 	%p93, %f78, 0f40874800;
	@%p93 bra 	$L__BB14_123;
	shr.u32 	%r521, %r123, 31;
	add.s32 	%r522, %r123, %r521;
	shr.s32 	%r523, %r522, 1;
	shl.b32 	%r524, %r523, 20;
	add.s32 	%r525, %r125, %r524;
	mov.b64 	%fd764, {%r124, %r525};
	sub.s32 	%r526, %r123, %r523;
	shl.b32 	%r527, %r526, 20;
	add.s32 	%r528, %r527, 1072693248;
	mov.b32 	%r529, 0;
	mov.b64 	%fd765, {%r529, %r528};
	mul.f64 	%fd970, %fd765, %fd764;
$L__BB14_123:
	cvt.rn.f32.f64 	%f79, %fd970;
	ld.global.f64 	%fd171, [%rd3+57344];
	fma.rn.f64 	%fd766, %fd171, 0d3FF71547652B82FE, 0d4338000000000000;
	{
	.reg .b32 %temp; 
	mov.b64 	{%r126, %temp}, %fd766;
	}
	mov.f64 	%fd767, 0dC338000000000000;
	add.rn.f64 	%fd768, %fd766, %fd767;
	fma.rn.f64 	%fd769, %fd768, 0dBFE62E42FEFA39EF, %fd171;
	fma.rn.f64 	%fd770, %fd768, 0dBC7ABC9E3B39803F, %fd769;
	fma.rn.f64 	%fd771, %fd770, 0d3E5ADE1569CE2BDF, 0d3E928AF3FCA213EA;
	fma.rn.f64 	%fd772, %fd771, %fd770, 0d3EC71DEE62401315;
	fma.rn.f64 	%fd773, %fd772, %fd770, 0d3EFA01997C89EB71;
	fma.rn.f64 	%fd774, %fd773, %fd770, 0d3F2A01A014761F65;
	fma.rn.f64 	%fd775, %fd774, %fd770, 0d3F56C16C1852B7AF;
	fma.rn.f64 	%fd776, %fd775, %fd770, 0d3F81111111122322;
	fma.rn.f64 	%fd777, %fd776, %fd770, 0d3FA55555555502A1;
	fma.rn.f64 	%fd778, %fd777, %fd770, 0d3FC5555555555511;
	fma.rn.f64 	%fd779, %fd778, %fd770, 0d3FE000000000000B;
	fma.rn.f64 	%fd780, %fd779, %fd770, 0d3FF0000000000000;
	fma.rn.f64 	%fd781, %fd780, %fd770, 0d3FF0000000000000;
	{
	.reg .b32 %temp; 
	mov.b64 	{%r127, %temp}, %fd781;
	}
	{
	.reg .b32 %temp; 
	mov.b64 	{%temp, %r128}, %fd781;
	}
	shl.b32 	%r530, %r126, 20;
	add.s32 	%r531, %r530, %r128;
	mov.b64 	%fd971, {%r127, %r531};
	{
	.reg .b32 %temp; 
	mov.b64 	{%temp, %r532}, %fd171;
	}
	mov.b32 	%f143, %r532;
	abs.f32 	%f80, %f143;
	setp.lt.f32 	%p94, %f80, 0f4086232B;
	@%p94 bra 	$L__BB14_126;
	setp.lt.f64 	%p95, %fd171, 0d0000000000000000;
	add.f64 	%fd782, %fd171, 0d7FF0000000000000;
	selp.f64 	%fd971, 0d0000000000000000, %fd782, %p95;
	setp.geu.f32 	%p96, %f80, 0f40874800;
	@%p96 bra 	$L__BB14_126;
	shr.u32 	%r533, %r126, 31;
	add.s32 	%r534, %r126, %r533;
	shr.s32 	%r535, %r534, 1;
	shl.b32 	%r536, %r535, 20;
	add.s32 	%r537, %r128, %r536;
	mov.b64 	%fd783, {%r127, %r537};
	sub.s32 	%r538, %r126, %r535;
	shl.b32 	%r539, %r538, 20;
	add.s32 	%r540, %r539, 1072693248;
	mov.b32 	%r541, 0;
	mov.b64 	%fd784, {%r541, %r540};
	mul.f64 	%fd971, %fd784, %fd783;
$L__BB14_126:
	cvt.rn.f32.f64 	%f81, %fd971;
	ld.global.f64 	%fd176, [%rd3+61440];
	fma.rn.f64 	%fd785, %fd176, 0d3FF71547652B82FE, 0d4338000000000000;
	{
	.reg .b32 %temp; 
	mov.b64 	{%r129, %temp}, %fd785;
	}
	mov.f64 	%fd786, 0dC338000000000000;
	add.rn.f64 	%fd787, %fd785, %fd786;
	fma.rn.f64 	%fd788, %fd787, 0dBFE62E42FEFA39EF, %fd176;
	fma.rn.f64 	%fd789, %fd787, 0dBC7ABC9E3B39803F, %fd788;
	fma.rn.f64 	%fd790, %fd789, 0d3E5ADE1569CE2BDF, 0d3E928AF3FCA213EA;
	fma.rn.f64 	%fd791, %fd790, %fd789, 0d3EC71DEE62401315;
	fma.rn.f64 	%fd792, %fd791, %fd789, 0d3EFA01997C89EB71;
	fma.rn.f64 	%fd793, %fd792, %fd789, 0d3F2A01A014761F65;
	fma.rn.f64 	%fd794, %fd793, %fd789, 0d3F56C16C1852B7AF;
	fma.rn.f64 	%fd795, %fd794, %fd789, 0d3F81111111122322;
	fma.rn.f64 	%fd796, %fd795, %fd789, 0d3FA55555555502A1;
	fma.rn.f64 	%fd797, %fd796, %fd789, 0d3FC5555555555511;
	fma.rn.f64 	%fd798, %fd797, %fd789, 0d3FE000000000000B;
	fma.rn.f64 	%fd799, %fd798, %fd789, 0d3FF0000000000000;
	fma.rn.f64 	%fd800, %fd799, %fd789, 0d3FF0000000000000;
	{
	.reg .b32 %temp; 
	mov.b64 	{%r130, %temp}, %fd800;
	}
	{
	.reg .b32 %temp; 
	mov.b64 	{%temp, %r131}, %fd800;
	}
	shl.b32 	%r542, %r129, 20;
	add.s32 	%r543, %r542, %r131;
	mov.b64 	%fd972, {%r130, %r543};
	{
	.reg .b32 %temp; 
	mov.b64 	{%temp, %r544}, %fd176;
	}
	mov.b32 	%f144, %r544;
	abs.f32 	%f82, %f144;
	setp.lt.f32 	%p97, %f82, 0f4086232B;
	@%p97 bra 	$L__BB14_129;
	setp.lt.f64 	%p98, %fd176, 0d0000000000000000;
	add.f64 	%fd801, %fd176, 0d7FF0000000000000;
	selp.f64 	%fd972, 0d0000000000000000, %fd801, %p98;
	setp.geu.f32 	%p99, %f82, 0f40874800;
	@%p99 bra 	$L__BB14_129;
	shr.u32 	%r545, %r129, 31;
	add.s32 	%r546, %r129, %r545;
	shr.s32 	%r547, %r546, 1;
	shl.b32 	%r548, %r547, 20;
	add.s32 	%r549, %r131, %r548;
	mov.b64 	%fd802, {%r130, %r549};
	sub.s32 	%r550, %r129, %r547;
	shl.b32 	%r551, %r550, 20;
	add.s32 	%r552, %r551, 1072693248;
	mov.b32 	%r553, 0;
	mov.b64 	%fd803, {%r553, %r552};
	mul.f64 	%fd972, %fd803, %fd802;
$L__BB14_129:
	cvt.rn.f32.f64 	%f145, %fd972;
	add.f32 	%f146, %f328, %f53;
	add.f32 	%f147, %f55, %f57;
	add.f32 	%f148, %f59, %f61;
	add.f32 	%f149, %f63, %f65;
	add.f32 	%f150, %f67, %f69;
	add.f32 	%f151, %f71, %f73;
	add.f32 	%f152, %f75, %f77;
	add.f32 	%f153, %f79, %f81;
	add.f32 	%f154, %f146, %f147;
	add.f32 	%f155, %f148, %f149;
	add.f32 	%f156, %f150, %f151;
	add.f32 	%f157, %f152, %f153;
	add.f32 	%f158, %f154, %f155;
	add.f32 	%f159, %f156, %f157;
	add.f32 	%f160, %f158, %f159;
	add.f32 	%f328, %f160, %f145;
	sub.s32 	%r554, %r158, %r766;
	shl.b32 	%r555, %r159, 13;
	setp.lt.u32 	%p100, %r554, %r555;
	add.s32 	%r765, %r765, 1;
	add.s32 	%r764, %r764, %r555;
	@%p100 bra 	$L__BB14_146;
	bra.uni 	$L__BB14_80;
$L__BB14_130:
	setp.le.u32 	%p101, %r158, %r766;
	@%p101 bra 	$L__BB14_146;
	sub.s32 	%r134, %r158, %r766;
	setp.ge.s32 	%p102, %r28, %r134;
	@%p102 bra 	$L__BB14_146;
	not.b32 	%r556, %r28;
	add.s32 	%r557, %r158, %r556;
	mov.u32 	%r559, %ctaid.x;
	shl.b32 	%r560, %r559, 13;
	add.s32 	%r561, %r359, %r560;
	sub.s32 	%r562, %r557, %r561;
	mul.lo.s32 	%r563, %r159, %r765;
	shl.b32 	%r564, %r563, 13;
	sub.s32 	%r135, %r562, %r564;
	and.b32  	%r565, %r557, 512;
	setp.ne.s32 	%p103, %r565, 0;
	mov.u32 	%r767, %r28;
	@%p103 bra 	$L__BB14_137;
	add.s32 	%r566, %r28, %r766;
	mul.wide.u32 	%rd8, %r566, 8;
	add.s64 	%rd9, %rd1, %rd8;
	ld.global.f64 	%fd181, [%rd9];
	fma.rn.f64 	%fd804, %fd181, 0d3FF71547652B82FE, 0d4338000000000000;
	{
	.reg .b32 %temp; 
	mov.b64 	{%r136, %temp}, %fd804;
	}
	mov.f64 	%fd805, 0dC338000000000000;
	add.rn.f64 	%fd806, %fd804, %fd805;
	fma.rn.f64 	%fd807, %fd806, 0dBFE62E42FEFA39EF, %fd181;
	fma.rn.f64 	%fd808, %fd806, 0dBC7ABC9E3B39803F, %fd807;
	fma.rn.f64 	%fd809, %fd808, 0d3E5ADE1569CE2BDF, 0d3E928AF3FCA213EA;
	fma.rn.f64 	%fd810, %fd809, %fd808, 0d3EC71DEE62401315;
	fma.rn.f64 	%fd811, %fd810, %fd808, 0d3EFA01997C89EB71;
	fma.rn.f64 	%fd812, %fd811, %fd808, 0d3F2A01A014761F65;
	fma.rn.f64 	%fd813, %fd812, %fd808, 0d3F56C16C1852B7AF;
	fma.rn.f64 	%fd814, %fd813, %fd808, 0d3F81111111122322;
	fma.rn.f64 	%fd815, %fd814, %fd808, 0d3FA55555555502A1;
	fma.rn.f64 	%fd816, %fd815, %fd808, 0d3FC5555555555511;
	fma.rn.f64 	%fd817, %fd816, %fd808, 0d3FE000000000000B;
	fma.rn.f64 	%fd818, %fd817, %fd808, 0d3FF0000000000000;
	fma.rn.f64 	%fd819, %fd818, %fd808, 0d3FF0000000000000;
	{
	.reg .b32 %temp; 
	mov.b64 	{%r137, %temp}, %fd819;
	}
	{
	.reg .b32 %temp; 
	mov.b64 	{%temp, %r138}, %fd819;
	}
	shl.b32 	%r567, %r136, 20;
	add.s32 	%r568, %r567, %r138;
	mov.b64 	%fd973, {%r137, %r568};
	{
	.reg .b32 %temp; 
	mov.b64 	{%temp, %r569}, %fd181;
	}
	mov.b32 	%f162, %r569;
	abs.f32 	%f84, %f162;
	setp.lt.f32 	%p104, %f84, 0f4086232B;
	@%p104 bra 	$L__BB14_136;
	setp.lt.f64 	%p105, %fd181, 0d0000000000000000;
	add.f64 	%fd820, %fd181, 0d7FF0000000000000;
	selp.f64 	%fd973, 0d0000000000000000, %fd820, %p105;
	setp.geu.f32 	%p106, %f84, 0f40874800;
	@%p106 bra 	$L__BB14_136;
	shr.u32 	%r570, %r136, 31;
	add.s32 	%r571, %r136, %r570;
	shr.s32 	%r572, %r571, 1;
	shl.b32 	%r573, %r572, 20;
	add.s32 	%r574, %r138, %r573;
	mov.b64 	%fd821, {%r137, %r574};
	sub.s32 	%r575, %r136, %r572;
	shl.b32 	%r576, %r575, 20;
	add.s32 	%r577, %r576, 1072693248;
	mov.b32 	%r578, 0;
	mov.b64 	%fd822, {%r578, %r577};
	mul.f64 	%fd973, %fd822, %fd821;
$L__BB14_136:
	cvt.rn.f32.f64 	%f163, %fd973;
	add.f32 	%f328, %f328, %f163;
	add.s32 	%r767, %r28, 512;
$L__BB14_137:
	setp.lt.u32 	%p107, %r135, 512;
	@%p107 bra 	$L__BB14_146;
	add.s32 	%r769, %r767, 512;
	add.s32 	%r768, %r767, %r764;
$L__BB14_139:
	mov.u32 	%r144, %r769;
	add.s32 	%r579, %r768, -512;
	mul.wide.u32 	%rd10, %r579, 8;
	add.s64 	%rd11, %rd1, %rd10;
	ld.global.f64 	%fd186, [%rd11];
	fma.rn.f64 	%fd823, %fd186, 0d3FF71547652B82FE, 0d4338000000000000;
	{
	.reg .b32 %temp; 
	mov.b64 	{%r145, %temp}, %fd823;
	}
	mov.f64 	%fd824, 0dC338000000000000;
	add.rn.f64 	%fd825, %fd823, %fd824;
	fma.rn.f64 	%fd826, %fd825, 0dBFE62E42FEFA39EF, %fd186;
	fma.rn.f64 	%fd827, %fd825, 0dBC7ABC9E3B39803F, %fd826;
	fma.rn.f64 	%fd828, %fd827, 0d3E5ADE1569CE2BDF, 0d3E928AF3FCA213EA;
	fma.rn.f64 	%fd829, %fd828, %fd827, 0d3EC71DEE62401315;
	fma.rn.f64 	%fd830, %fd829, %fd827, 0d3EFA01997C89EB71;
	fma.rn.f64 	%fd831, %fd830, %fd827, 0d3F2A01A014761F65;
	fma.rn.f64 	%fd832, %fd831, %fd827, 0d3F56C16C1852B7AF;
	fma.rn.f64 	%fd833, %fd832, %fd827, 0d3F81111111122322;
	fma.rn.f64 	%fd834, %fd833, %fd827, 0d3FA55555555502A1;
	fma.rn.f64 	%fd835, %fd834, %fd827, 0d3FC5555555555511;
	fma.rn.f64 	%fd836, %fd835, %fd827, 0d3FE000000000000B;
	fma.rn.f64 	%fd837, %fd836, %fd827, 0d3FF0000000000000;
	fma.rn.f64 	%fd838, %fd837, %fd827, 0d3FF0000000000000;
	{
	.reg .b32 %temp; 
	mov.b64 	{%r146, %temp}, %fd838;
	}
	{
	.reg .b32 %temp; 
	mov.b64 	{%temp, %r147}, %fd838;
	}
	shl.b32 	%r580, %r145, 20;
	add.s32 	%r581, %r580, %r147;
	mov.b64 	%fd974, {%r146, %r581};
	{
	.reg .b32 %temp; 
	mov.b64 	{%temp, %r582}, %fd186;
	}
	mov.b32 	%f164, %r582;
	abs.f32 	%f89, %f164;
	setp.lt.f32 	%p108, %f89, 0f4086232B;
	@%p108 bra 	$L__BB14_142;
	setp.lt.f64 	%p109, %fd186, 0d0000000000000000;
	add.f64 	%fd839, %fd186, 0d7FF0000000000000;
	selp.f64 	%fd974, 0d0000000000000000, %fd839, %p109;
	setp.geu.f32 	%p110, %f89, 0f40874800;
	@%p110 bra 	$L__BB14_142;
	shr.u32 	%r583, %r145, 31;
	add.s32 	%r584, %r145, %r583;
	shr.s32 	%r585, %r584, 1;
	shl.b32 	%r586, %r585, 20;
	add.s32 	%r587, %r147, %r586;
	mov.b64 	%fd840, {%r146, %r587};
	sub.s32 	%r588, %r145, %r585;
	shl.b32 	%r589, %r588, 20;
	add.s32 	%r590, %r589, 1072693248;
	mov.b32 	%r591, 0;
	mov.b64 	%fd841, {%r591, %r590};
	mul.f64 	%fd974, %fd841, %fd840;
$L__BB14_142:
	cvt.rn.f32.f64 	%f165, %fd974;
	add.f32 	%f90, %f328, %f165;
	mul.wide.u32 	%rd12, %r768, 8;
	add.s64 	%rd13, %rd1, %rd12;
	ld.global.f64 	%fd191, [%rd13];
	fma.rn.f64 	%fd842, %fd191, 0d3FF71547652B82FE, 0d4338000000000000;
	{
	.reg .b32 %temp; 
	mov.b64 	{%r148, %temp}, %fd842;
	}
	mov.f64 	%fd843, 0dC338000000000000;
	add.rn.f64 	%fd844, %fd842, %fd843;
	fma.rn.f64 	%fd845, %fd844, 0dBFE62E42FEFA39EF, %fd191;
	fma.rn.f64 	%fd846, %fd844, 0dBC7ABC9E3B39803F, %fd845;
	fma.rn.f64 	%fd847, %fd846, 0d3E5ADE1569CE2BDF, 0d3E928AF3FCA213EA;
	fma.rn.f64 	%fd848, %fd847, %fd846, 0d3EC71DEE62401315;
	fma.rn.f64 	%fd849, %fd848, %fd846, 0d3EFA01997C89EB71;
	fma.rn.f64 	%fd850, %fd849, %fd846, 0d3F2A01A014761F65;
	fma.rn.f64 	%fd851, %fd850, %fd846, 0d3F56C16C1852B7AF;
	fma.rn.f64 	%fd852, %fd851, %fd846, 0d3F81111111122322;
	fma.rn.f64 	%fd853, %fd852, %fd846, 0d3FA55555555502A1;
	fma.rn.f64 	%fd854, %fd853, %fd846, 0d3FC5555555555511;
	fma.rn.f64 	%fd855, %fd854, %fd846, 0d3FE000000000000B;
	fma.rn.f64 	%fd856, %fd855, %fd846, 0d3FF0000000000000;
	fma.rn.f64 	%fd857, %fd856, %fd846, 0d3FF0000000000000;
	{
	.reg .b32 %temp; 
	mov.b64 	{%r149, %temp}, %fd857;
	}
	{
	.reg .b32 %temp; 
	mov.b64 	{%temp, %r150}, %fd857;
	}
	shl.b32 	%r592, %r148, 20;
	add.s32 	%r593, %r592, %r150;
	mov.b64 	%fd975, {%r149, %r593};
	{
	.reg .b32 %temp; 
	mov.b64 	{%temp, %r594}, %fd191;
	}
	mov.b32 	%f166, %r594;
	abs.f32 	%f91, %f166;
	setp.lt.f32 	%p111, %f91, 0f4086232B;
	@%p111 bra 	$L__BB14_145;
	setp.lt.f64 	%p112, %fd191, 0d0000000000000000;
	add.f64 	%fd858, %fd191, 0d7FF0000000000000;
	selp.f64 	%fd975, 0d0000000000000000, %fd858, %p112;
	setp.geu.f32 	%p113, %f91, 0f40874800;
	@%p113 bra 	$L__BB14_145;
	shr.u32 	%r595, %r148, 31;
	add.s32 	%r596, %r148, %r595;
	shr.s32 	%r597, %r596, 1;
	shl.b32 	%r598, %r597, 20;
	add.s32 	%r599, %r150, %r598;
	mov.b64 	%fd859, {%r149, %r599};
	sub.s32 	%r600, %r148, %r597;
	shl.b32 	%r601, %r600, 20;
	add.s32 	%r602, %r601, 1072693248;
	mov.b32 	%r603, 0;
	mov.b64 	%fd860, {%r603, %r602};
	mul.f64 	%fd975, %fd860, %fd859;
$L__BB14_145:
	cvt.rn.f32.f64 	%f167, %fd975;
	add.f32 	%f328, %f90, %f167;
	add.s32 	%r769, %r144, 1024;
	add.s32 	%r604, %r144, 512;
	add.s32 	%r768, %r768, 1024;
	setp.lt.s32 	%p114, %r604, %r134;
	@%p114 bra 	$L__BB14_139;
$L__BB14_146:
	// begin inline asm
	mov.u32 %r605, %laneid;
	// end inline asm
	mov.b32 	%r607, %f328;
	mov.b32 	%r608, 1;
	mov.b32 	%r629, 31;
	mov.b32 	%r630, -1;
	// begin inline asm
	shfl.sync.down.b32 %r606, %r607, %r608, %r629, %r630;
	// end inline asm
	setp.gt.s32 	%p115, %r605, 30;
	mov.b32 	%f168, %r606;
	add.f32 	%f169, %f328, %f168;
	selp.f32 	%f170, %f328, %f169, %p115;
	mov.b32 	%r612, %f170;
	mov.b32 	%r613, 2;
	// begin inline asm
	shfl.sync.down.b32 %r611, %r612, %r613, %r629, %r630;
	// end inline asm
	setp.gt.s32 	%p116, %r605, 29;
	mov.b32 	%f171, %r611;
	add.f32 	%f172, %f170, %f171;
	selp.f32 	%f173, %f170, %f172, %p116;
	mov.b32 	%r617, %f173;
	mov.b32 	%r618, 4;
	// begin inline asm
	shfl.sync.down.b32 %r616, %r617, %r618, %r629, %r630;
	// end inline asm
	setp.gt.s32 	%p117, %r605, 27;
	mov.b32 	%f174, %r616;
	add.f32 	%f175, %f173, %f174;
	selp.f32 	%f176, %f173, %f175, %p117;
	mov.b32 	%r622, %f176;
	mov.b32 	%r623, 8;
	// begin inline asm
	shfl.sync.down.b32 %r621, %r622, %r623, %r629, %r630;
	// end inline asm
	setp.gt.s32 	%p118, %r605, 23;
	mov.b32 	%f177, %r621;
	add.f32 	%f178, %f176, %f177;
	selp.f32 	%f179, %f176, %f178, %p118;
	mov.b32 	%r627, %f179;
	mov.b32 	%r628, 16;
	// begin inline asm
	shfl.sync.down.b32 %r626, %r627, %r628, %r629, %r630;
	// end inline asm
	setp.gt.s32 	%p119, %r605, 15;
	mov.b32 	%f180, %r626;
	add.f32 	%f94, %f179, %f180;
	selp.f32 	%f329, %f179, %f94, %p119;
	setp.ne.s32 	%p120, %r605, 0;
	@%p120 bra 	$L__BB14_148;
	shr.u32 	%r631, %r28, 3;
	and.b32  	%r632, %r631, 124;
	mov.u32 	%r633, _ZZN3cub18CUB_300001_SM_10006detail6reduce18DeviceReduceKernelINS2_10policy_hubIfjN4cuda3std3__44plusIfEEE10Policy1000EN6thrust24THRUST_300001_SM_1000_NS6detail15normal_iteratorINSD_10device_ptrIdEEEEjS9_f3ExpEEvT0_PT3_T1_NS0_13GridEvenShareISN_EET2_T4_E12temp_storage;
	add.s32 	%r634, %r633, %r632;
	st.shared.f32 	[%r634+16], %f94;
$L__BB14_148:
	bar.sync 	0;
	setp.ne.s32 	%p121, %r28, 0;
	@%p121 bra 	$L__BB14_150;
	ld.shared.f32 	%f181, [_ZZN3cub18CUB_300001_SM_10006detail6reduce18DeviceReduceKernelINS2_10policy_hubIfjN4cuda3std3__44plusIfEEE10Policy1000EN6thrust24THRUST_300001_SM_1000_NS6detail15normal_iteratorINSD_10device_ptrIdEEEEjS9_f3ExpEEvT0_PT3_T1_NS0_13GridEvenShareISN_EET2_T4_E12temp_storage+20];
	add.f32 	%f182, %f329, %f181;
	ld.shared.f32 	%f183, [_ZZN3cub18CUB_300001_SM_10006detail6reduce18DeviceReduceKernelINS2_10policy_hubIfjN4cuda3std3__44plusIfEEE10Policy1000EN6thrust24THRUST_300001_SM_1000_NS6detail15normal_iteratorINSD_10device_ptrIdEEEEjS9_f3ExpEEvT0_PT3_T1_NS0_13GridEvenShareISN_EET2_T4_E12temp_storage+24];
	add.f32 	%f184, %f182, %f183;
	ld.shared.f32 	%f185, [_ZZN3cub18CUB_300001_SM_10006detail6reduce18DeviceReduceKernelINS2_10policy_hubIfjN4cuda3std3__44plusIfEEE10Policy1000EN6thrust24THRUST_300001_SM_1000_NS6detail15normal_iteratorINSD_10device_ptrIdEEEEjS9_f3ExpEEvT0_PT3_T1_NS0_13GridEvenShareISN_EET2_T4_E12temp_storage+28];
	add.f32 	%f186, %f184, %f185;
	ld.shared.f32 	%f187, [_ZZN3cub18CUB_300001_SM_10006detail6reduce18DeviceReduceKernelINS2_10policy_hubIfjN4cuda3std3__44plusIfEEE10Policy1000EN6thrust24THRUST_300001_SM_1000_NS6detail15normal_iteratorINSD_10device_ptrIdEEEEjS9_f3ExpEEvT0_PT3_T1_NS0_13GridEvenShareISN_EET2_T4_E12temp_storage+32];
	add.f32 	%f188, %f186, %f187;
	ld.shared.f32 	%f189, [_ZZN3cub18CUB_300001_SM_10006detail6reduce18DeviceReduceKernelINS2_10policy_hubIfjN4cuda3std3__44plusIfEEE10Policy1000EN6thrust24THRUST_300001_SM_1000_NS6detail15normal_iteratorINSD_10device_ptrIdEEEEjS9_f3ExpEEvT0_PT3_T1_NS0_13GridEvenShareISN_EET2_T4_E12temp_storage+36];
	add.f32 	%f190, %f188, %f189;
	ld.shared.f32 	%f191, [_ZZN3cub18CUB_300001_SM_10006detail6reduce18DeviceReduceKernelINS2_10policy_hubIfjN4cuda3std3__44plusIfEEE10Policy1000EN6thrust24THRUST_300001_SM_1000_NS6detail15normal_iteratorINSD_10device_ptrIdEEEEjS9_f3ExpEEvT0_PT3_T1_NS0_13GridEvenShareISN_EET2_T4_E12temp_storage+40];
	add.f32 	%f192, %f190, %f191;
	ld.shared.f32 	%f193, [_ZZN3cub18CUB_300001_SM_10006detail6reduce18DeviceReduceKernelINS2_10policy_hubIfjN4cuda3std3__44plusIfEEE10Policy1000EN6thrust24THRUST_300001_SM_1000_NS6detail15normal_iteratorINSD_10device_ptrIdEEEEjS9_f3ExpEEvT0_PT3_T1_NS0_13GridEvenShareISN_EET2_T4_E12temp_storage+44];
	add.f32 	%f194, %f192, %f193;
	ld.shared.f32 	%f195, [_ZZN3cub18CUB_300001_SM_10006detail6reduce18DeviceReduceKernelINS2_10policy_hubIfjN4cuda3std3__44plusIfEEE10Policy1000EN6thrust24THRUST_300001_SM_1000_NS6detail15normal_iteratorINSD_10device_ptrIdEEEEjS9_f3ExpEEvT0_PT3_T1_NS0_13GridEvenShareISN_EET2_T4_E12temp_storage+48];
	add.f32 	%f196, %f194, %f195;
	ld.shared.f32 	%f197, [_ZZN3cub18CUB_300001_SM_10006detail6reduce18DeviceReduceKernelINS2_10policy_hubIfjN4cuda3std3__44plusIfEEE10Policy1000EN6thrust24THRUST_300001_SM_1000_NS6detail15normal_iteratorINSD_10device_ptrIdEEEEjS9_f3ExpEEvT0_PT3_T1_NS0_13GridEvenShareISN_EET2_T4_E12temp_storage+52];
	add.f32 	%f198, %f196, %f197;
	ld.shared.f32 	%f199, [_ZZN3cub18CUB_300001_SM_10006detail6reduce18DeviceReduceKernelINS2_10policy_hubIfjN4cuda3std3__44plusIfEEE10Policy1000EN6thrust24THRUST_300001_SM_1000_NS6detail15normal_iteratorINSD_10device_ptrIdEEEEjS9_f3ExpEEvT0_PT3_T1_NS0_13GridEvenShareISN_EET2_T4_E12temp_storage+56];
	add.f32 	%f200, %f198, %f199;
	ld.shared.f32 	%f201, [_ZZN3cub18CUB_300001_SM_10006detail6reduce18DeviceReduceKernelINS2_10policy_hubIfjN4cuda3std3__44plusIfEEE10Policy1000EN6thrust24THRUST_300001_SM_1000_NS6detail15normal_iteratorINSD_10device_ptrIdEEEEjS9_f3ExpEEvT0_PT3_T1_NS0_13GridEvenShareISN_EET2_T4_E12temp_storage+60];
	add.f32 	%f202, %f200, %f201;
	ld.shared.f32 	%f203, [_ZZN3cub18CUB_300001_SM_10006detail6reduce18DeviceReduceKernelINS2_10policy_hubIfjN4cuda3std3__44plusIfEEE10Policy1000EN6thrust24THRUST_300001_SM_1000_NS6detail15normal_iteratorINSD_10device_ptrIdEEEEjS9_f3ExpEEvT0_PT3_T1_NS0_13GridEvenShareISN_EET2_T4_E12temp_storage+64];
	add.f32 	%f204, %f202, %f203;
	ld.shared.f32 	%f205, [_ZZN3cub18CUB_300001_SM_10006detail6reduce18DeviceReduceKernelINS2_10policy_hubIfjN4cuda3std3__44plusIfEEE10Policy1000EN6thrust24THRUST_300001_SM_1000_NS6detail15normal_iteratorINSD_10device_ptrIdEEEEjS9_f3ExpEEvT0_PT3_T1_NS0_13GridEvenShareISN_EET2_T4_E12temp_storage+68];
	add.f32 	%f206, %f204, %f205;
	ld.shared.f32 	%f207, [_ZZN3cub18CUB_300001_SM_10006detail6reduce18DeviceReduceKernelINS2_10policy_hubIfjN4cuda3std3__44plusIfEEE10Policy1000EN6thrust24THRUST_300001_SM_1000_NS6detail15normal_iteratorINSD_10device_ptrIdEEEEjS9_f3ExpEEvT0_PT3_T1_NS0_13GridEvenShareISN_EET2_T4_E12temp_storage+72];
	add.f32 	%f208, %f206, %f207;
	ld.shared.f32 	%f209, [_ZZN3cub18CUB_300001_SM_10006detail6reduce18DeviceReduceKernelINS2_10policy_hubIfjN4cuda3std3__44plusIfEEE10Policy1000EN6thrust24THRUST_300001_SM_1000_NS6detail15normal_iteratorINSD_10device_ptrIdEEEEjS9_f3ExpEEvT0_PT3_T1_NS0_13GridEvenShareISN_EET2_T4_E12temp_storage+76];
	add.f32 	%f329, %f208, %f209;
$L__BB14_150:
	mov.u32 	%r758, %tid.x;
	setp.ne.s32 	%p170, %r758, 0;
	@%p170 bra 	$L__BB14_152;
	ld.param.u64 	%rd25, [_ZN3cub18CUB_300001_SM_10006detail6reduce18DeviceReduceKernelINS2_10policy_hubIfjN4cuda3std3__44plusIfEEE10Policy1000EN6thrust24THRUST_300001_SM_1000_NS6detail15normal_iteratorINSD_10device_ptrIdEEEEjS9_f3ExpEEvT0_PT3_T1_NS0_13GridEvenShareISN_EET2_T4__param_1];
	mov.u32 	%r759, %ctaid.x;
	cvta.to.global.u64 	%rd22, %rd25;
	mul.wide.u32 	%rd23, %r759, 4;
	add.s64 	%rd24, %rd22, %rd23;
	st.global.f32 	[%rd24], %f329;
$L__BB14_152:
	ret;

}
	// .globl	_ZN3cub18CUB_300001_SM_10006detail6reduce28DeviceReduceSingleTileKernelINS2_10policy_hubIfjN4cuda3std3__44plusIfEEE10Policy1000EPfPdiS9_dfNS7_10__identityEEEvT0_T1_T2_T3_T4_T6_
.visible .entry _ZN3cub18CUB_300001_SM_10006detail6reduce28DeviceReduceSingleTileKernelINS2_10policy_hubIfjN4cuda3std3__44plusIfEEE10Policy1000EPfPdiS9_dfNS7_10__identityEEEvT0_T1_T2_T3_T4_T6_(
	.param .u64 .ptr .align 1 _ZN3cub18CUB_300001_SM_10006detail6reduce28DeviceReduceSingleTileKernelINS2_10policy_hubIfjN4cuda3std3__44plusIfEEE10Policy1000EPfPdiS9_dfNS7_10__identityEEEvT0_T1_T2_T3_T4_T6__param_0,
	.param .u64 .ptr .align 1 _ZN3cub18CUB_300001_SM_10006detail6reduce28DeviceReduceSingleTileKernelINS2_10policy_hubIfjN4cuda3std3__44plusIfEEE10Policy1000EPfPdiS9_dfNS7_10__identityEEEvT0_T1_T2_T3_T4_T6__param_1,
	.param .u32 _ZN3cub18CUB_300001_SM_10006detail6reduce28DeviceReduceSingleTileKernelINS2_10policy_hubIfjN4cuda3std3__44plusIfEEE10Policy1000EPfPdiS9_dfNS7_10__identityEEEvT0_T1_T2_T3_T4_T6__param_2,
	.param .align 1 .b8 _ZN3cub18CUB_300001_SM_10006detail6reduce28DeviceReduceSingleTileKernelINS2_10policy_hubIfjN4cuda3std3__44plusIfEEE10Policy1000EPfPdiS9_dfNS7_10__identityEEEvT0_T1_T2_T3_T4_T6__param_3[1],
	.param .f64 _ZN3cub18CUB_300001_SM_10006detail6reduce28DeviceReduceSingleTileKernelINS2_10policy_hubIfjN4cuda3std3__44plusIfEEE10Policy1000EPfPdiS9_dfNS7_10__identityEEEvT0_T1_T2_T3_T4_T6__param_4,
	.param .align 1 .b8 _ZN3cub18CUB_300001_SM_10006detail6reduce28DeviceReduceSingleTileKernelINS2_10policy_hubIfjN4cuda3std3__44plusIfEEE10Policy1000EPfPdiS9_dfNS7_10__identityEEEvT0_T1_T2_T3_T4_T6__param_5[1]
)
.maxntid 512
.minnctapersm 1
{
	.reg .pred 	%p<113>;
	.reg .b32 	%r<407>;
	.reg .b32 	%f<531>;
	.reg .b64 	%rd<133>;
	.reg .b64 	%fd<3>;
	// demoted variable
	.shared .align 4 .b8 _ZZN3cub18CUB_300001_SM_10006detail6reduce28DeviceReduceSingleTileKernelINS2_10policy_hubIfjN4cuda3std3__44plusIfEEE10Policy1000EPfPdiS9_dfNS7_10__identityEEEvT0_T1_T2_T3_T4_T6_E12temp_storage[84];
	ld.param.u64 	%rd16, [_ZN3cub18CUB_300001_SM_10006detail6reduce28DeviceReduceSingleTileKernelINS2_10policy_hubIfjN4cuda3std3__44plusIfEEE10Policy1000EPfPdiS9_dfNS7_10__identityEEEvT0_T1_T2_T3_T4_T6__param_0];
	ld.param.u64 	%rd17, [_ZN3cub18CUB_300001_SM_10006detail6reduce28DeviceReduceSingleTileKernelINS2_10policy_hubIfjN4cuda3std3__44plusIfEEE10Policy1000EPfPdiS9_dfNS7_10__identityEEEvT0_T1_T2_T3_T4_T6__param_1];
	ld.param.u32 	%r67, [_ZN3cub18CUB_300001_SM_10006detail6reduce28DeviceReduceSingleTileKernelINS2_10policy_hubIfjN4cuda3std3__44plusIfEEE10Policy1000EPfPdiS9_dfNS7_10__identityEEEvT0_T1_T2_T3_T4_T6__param_2];
	ld.param.f64 	%fd1, [_ZN3cub18CUB_300001_SM_10006detail6reduce28DeviceReduceSingleTileKernelINS2_10policy_hubIfjN4cuda3std3__44plusIfEEE10Policy1000EPfPdiS9_dfNS7_10__identityEEEvT0_T1_T2_T3_T4_T6__param_4];
	cvta.to.global.u64 	%rd1, %rd17;
	setp.ne.s32 	%p1, %r67, 0;
	@%p1 bra 	$L__BB15_3;
	mov.u32 	%r380, %tid.x;
	setp.ne.s32 	%p112, %r380, 0;
	@%p112 bra 	$L__BB15_74;
	st.global.f64 	[%rd1], %fd1;
	bra.uni 	$L__BB15_74;
$L__BB15_3:
	and.b64  	%rd18, %rd16, 7;
	setp.ne.s64 	%p2, %rd18, 0;
	@%p2 bra 	$L__BB15_38;
	setp.gt.s32 	%p57, %r67, 8191;
	@%p57 bra 	$L__BB15_22;
	mov.u32 	%r1, %tid.x;
	setp.ge.s32 	%p74, %r1, %r67;
	mov.f32 	%f509, 0f00000000;
	mov.u32 	%r384, %r1;
	@%p74 bra 	$L__BB15_7;
	mul.wide.u32 	%rd121, %r1, 4;
	add.s64 	%rd120, %rd16, %rd121;
	// begin inline asm
	ld.global.nc.u32 %r300, [%rd120];
	// end inline asm
	mov.b32 	%f509, %r300;
	add.s32 	%r384, %r1, 512;
$L__BB15_7:
	setp.ge.s32 	%p75, %r384, %r67;
	@%p75 bra 	$L__BB15_13;
	not.b32 	%r301, %r384;
	add.s32 	%r4, %r67, %r301;
	and.b32  	%r302, %r4, 1536;
	setp.eq.s32 	%p76, %r302, 1536;
	@%p76 bra 	$L__BB15_11;
	mul.wide.u32 	%rd122, %r384, 4;
	add.s64 	%rd129, %rd16, %rd122;
	shr.u32 	%r303, %r4, 9;
	add.s32 	%r304, %r303, 1;
	and.b32  	%r305, %r304, 3;
	neg.s32 	%r382, %r305;
$L__BB15_10:
	.pragma "nounroll";
	// begin inline asm
	ld.global.nc.u32 %r306, [%rd129];
	// end inline asm
	mov.b32 	%f394, %r306;
	add.f32 	%f509, %f509, %f394;
	add.s32 	%r384, %r384, 512;
	add.s64 	%rd129, %rd129, 2048;
	add.s32 	%r382, %r382, 1;
	setp.ne.s32 	%p77, %r382, 0;
	@%p77 bra 	$L__BB15_10;
$L__BB15_11:
	setp.lt.u32 	%p78, %r4, 1536;
	@%p78 bra 	$L__BB15_13;
$L__BB15_12:
	mul.wide.s32 	%rd128, %r384, 4;
	add.s64 	%rd124, %rd16, %rd128;
	// begin inline asm
	ld.global.nc.u32 %r307, [%rd124];
	// end inline asm
	mov.b32 	%f395, %r307;
	add.f32 	%f396, %f509, %f395;
	add.s64 	%rd125, %rd124, 2048;
	// begin inline asm
	ld.global.nc.u32 %r308, [%rd125];
	// end inline asm
	mov.b32 	%f397, %r308;
	add.f32 	%f398, %f396, %f397;
	add.s64 	%rd126, %rd124, 4096;
	// begin inline asm
	ld.global.nc.u32 %r309, [%rd126];
	// end inline asm
	mov.b32 	%f399, %r309;
	add.f32 	%f400, %f398, %f399;
	add.s64 	%rd127, %rd124, 6144;
	// begin inline asm
	ld.global.nc.u32 %r310, [%rd127];
	// end inline asm
	mov.b32 	%f401, %r310;
	add.f32 	%f509, %f400, %f401;
	add.s32 	%r384, %r384, 2048;
	setp.lt.s32 	%p79, %r384, %r67;
	@%p79 bra 	$L__BB15_12;
$L__BB15_13:
	setp.lt.s32 	%p80, %r67, 512;
	@%p80 bra 	$L__BB15_18;
	// begin inline asm
	mov.u32 %r349, %laneid;
	// end inline asm
	mov.b32 	%r351, %f509;
	mov.b32 	%r352, 1;
	mov.b32 	%r373, 31;
	mov.b32 	%r374, -1;
	// begin inline asm
	shfl.sync.down.b32 %r350, %r351, %r352, %r373, %r374;
	// end inline asm
	setp.gt.s32 	%p104, %r349, 30;
	mov.b32 	%f460, %r350;
	add.f32 	%f461, %f509, %f460;
	selp.f32 	%f462, %f509, %f461, %p104;
	mov.b32 	%r356, %f462;
	mov.b32 	%r357, 2;
	// begin inline asm
	shfl.sync.down.b32 %r355, %r356, %r357, %r373, %r374;
	// end inline asm
	setp.gt.s32 	%p105, %r349, 29;
	mov.b32 	%f463, %r355;
	add.f32 	%f464, %f462, %f463;
	selp.f32 	%f465, %f462, %f464, %p105;
	mov.b32 	%r361, %f465;
	mov.b32 	%r362, 4;
	// begin inline asm
	shfl.sync.down.b32 %r360, %r361, %r362, %r373, %r374;
	// end inline asm
	setp.gt.s32 	%p106, %r349, 27;
	mov.b32 	%f466, %r360;
	add.f32 	%f467, %f465, %f466;
	selp.f32 	%f468, %f465, %f467, %p106;
	mov.b32 	%r366, %f468;
	mov.b32 	%r367, 8;
	// begin inline asm
	shfl.sync.down.b32 %r365, %r366, %r367, %r373, %r374;
	// end inline asm
	setp.gt.s32 	%p107, %r349, 23;
	mov.b32 	%f469, %r365;
	add.f32 	%f470, %f468, %f469;
	selp.f32 	%f471, %f468, %f470, %p107;
	mov.b32 	%r371, %f471;
	mov.b32 	%r372, 16;
	// begin inline asm
	shfl.sync.down.b32 %r370, %r371, %r372, %r373, %r374;
	// end inline asm
	setp.gt.s32 	%p108, %r349, 15;
	mov.b32 	%f472, %r370;
	add.f32 	%f10, %f471, %f472;
	selp.f32 	%f530, %f471, %f10, %p108;
	setp.ne.s32 	%p109, %r349, 0;
	@%p109 bra 	$L__BB15_16;
	shr.u32 	%r375, %r1, 3;
	and.b32  	%r376, %r375, 124;
	mov.u32 	%r377, _ZZN3cub18CUB_300001_SM_10006detail6reduce28DeviceReduceSingleTileKernelINS2_10policy_hubIfjN4cuda3std3__44plusIfEEE10Policy1000EPfPdiS9_dfNS7_10__identityEEEvT0_T1_T2_T3_T4_T6_E12temp_storage;
	add.s32 	%r378, %r377, %r376;
	st.shared.f32 	[%r378+16], %f10;
$L__BB15_16:
	bar.sync 	0;
	setp.ne.s32 	%p110, %r1, 0;
	@%p110 bra 	$L__BB15_72;
	ld.shared.f32 	%f473, [_ZZN3cub18CUB_300001_SM_10006detail6reduce28DeviceReduceSingleTileKernelINS2_10policy_hubIfjN4cuda3std3__44plusIfEEE10Policy1000EPfPdiS9_dfNS7_10__identityEEEvT0_T1_T2_T3_T4_T6_E12temp_storage+20];
	add.f32 	%f474, %f530, %f473;
	ld.shared.f32 	%f475, [_ZZN3cub18CUB_300001_SM_10006detail6reduce28DeviceReduceSingleTileKernelINS2_10policy_hubIfjN4cuda3std3__44plusIfEEE10Policy1000EPfPdiS9_dfNS7_10__identityEEEvT0_T1_T2_T3_T4_T6_E12temp_storage+24];
	add.f32 	%f476, %f474, %f475;
	ld.shared.f32 	%f477, [_ZZN3cub18CUB_300001_SM_10006detail6reduce28DeviceReduceSingleTileKernelINS2_10policy_hubIfjN4cuda3std3__44plusIfEEE10Policy1000EPfPdiS9_dfNS7_10__identityEEEvT0_T1_T2_T3_T4_T6_E12temp_storage+28];
	add.f32 	%f478, %f476, %f477;
	ld.shared.f32 	%f479, [_ZZN3cub18CUB_300001_SM_10006detail6reduce28DeviceReduceSingleTileKernelINS2_10policy_hubIfjN4cuda3std3__44plusIfEEE10Policy1000EPfPdiS9_dfNS7_10__identityEEEvT0_T1_T2_T3_T4_T6_E12temp_storage+32];
	add.f32 	%f480, %f478, %f479;
	ld.shared.f32 	%f481, [_ZZN3cub18CUB_300001_SM_10006detail6reduce28DeviceReduceSingleTileKernelINS2_10policy_hubIfjN4cuda3std3__44plusIfEEE10Policy1000EPfPdiS9_dfNS7_10__identityEEEvT0_T1_T2_T3_T4_T6_E12temp_storage+36];
	add.f32 	%f482, %f480, %f481;
	ld.shared.f32 	%f483, [_ZZN3cub18CUB_300001_SM_10006detail6reduce28DeviceReduceSingleTileKernelINS2_10policy_hubIfjN4cuda3std3__44plusIfEEE10Policy1000EPfPdiS9_dfNS7_10__identityEEEvT0_T1_T2_T3_T4_T6_E12temp_storage+40];
	add.f32 	%f484, %f482, %f483;
	ld.shared.f32 	%f485, [_ZZN3cub18CUB_300001_SM_10006detail6reduce28DeviceReduceSingleTileKernelINS2_10policy_hubIfjN4cuda3std3__44plusIfEEE10Policy1000EPfPdiS9_dfNS7_10__identityEEEvT0_T1_T2_T3_T4_T6_E12temp_storage+44];
	add.f32 	%f486, %f484, %f485;
	ld.shared.f32 	%f487, [_ZZN3cub18CUB_300001_SM_10006detail6reduce28DeviceReduceSingleTileKernelINS2_10policy_hubIfjN4cuda3std3__44plusIfEEE10Policy1000EPfPdiS9_dfNS7_10__identityEEEvT0_T1_T2_T3_T4_T6_E12temp_storage+48];
	add.f32 	%f488, %f486, %f487;
	ld.shared.f32 	%f489, [_ZZN3cub18CUB_300001_SM_10006detail6reduce28DeviceReduceSingleTileKernelINS2_10policy_hubIfjN4cuda3std3__44plusIfEEE10Policy1000EPfPdiS9_dfNS7_10__identityEEEvT0_T1_T2_T3_T4_T6_E12temp_storage+52];
	add.f32 	%f490, %f488, %f489;
	ld.shared.f32 	%f491, [_ZZN3cub18CUB_300001_SM_10006detail6reduce28DeviceReduceSingleTileKernelINS2_10policy_hubIfjN4cuda3std3__44plusIfEEE10Policy1000EPfPdiS9_dfNS7_10__identityEEEvT0_T1_T2_T3_T4_T6_E12temp_storage+56];
	add.f32 	%f492, %f490, %f491;
	ld.shared.f32 	%f493, [_ZZN3cub18CUB_300001_SM_10006detail6reduce28DeviceReduceSingleTileKernelINS2_10policy_hubIfjN4cuda3std3__44plusIfEEE10Policy1000EPfPdiS9_dfNS7_10__identityEEEvT0_T1_T2_T3_T4_T6_E12temp_storage+60];
	add.f32 	%f494, %f492, %f493;
	ld.shared.f32 	%f495, [_ZZN3cub18CUB_300001_SM_10006detail6reduce28DeviceReduceSingleTileKernelINS2_10policy_hubIfjN4cuda3std3__44plusIfEEE10Policy1000EPfPdiS9_dfNS7_10__identityEEEvT0_T1_T2_T3_T4_T6_E12temp_storage+64];
	add.f32 	%f496, %f494, %f495;
	ld.shared.f32 	%f497, [_ZZN3cub18CUB_300001_SM_10006detail6reduce28DeviceReduceSingleTileKernelINS2_10policy_hubIfjN4cuda3std3__44plusIfEEE10Policy1000EPfPdiS9_dfNS7_10__identityEEEvT0_T1_T2_T3_T4_T6_E12temp_storage+68];
	add.f32 	%f498, %f496, %f497;
	ld.shared.f32 	%f499, [_ZZN3cub18CUB_300001_SM_10006detail6reduce28DeviceReduceSingleTileKernelINS2_10policy_hubIfjN4cuda3std3__44plusIfEEE10Policy1000EPfPdiS9_dfNS7_10__identityEEEvT0_T1_T2_T3_T4_T6_E12temp_storage+72];
	add.f32 	%f500, %f498, %f499;
	ld.shared.f32 	%f501, [_ZZN3cub18CUB_300001_SM_10006detail6reduce28DeviceReduceSingleTileKernelINS2_10policy_hubIfjN4cuda3std3__44plusIfEEE10Policy1000EPfPdiS9_dfNS7_10__identityEEEvT0_T1_T2_T3_T4_T6_E12temp_storage+76];
	add.f32 	%f530, %f500, %f501;
	bra.uni 	$L__BB15_72;
$L__BB15_18:
	// begin inline asm
	mov.u32 %r311, %laneid;
	// end inline asm
	and.b32  	%r337, %r1, 992;
	add.s32 	%r338, %r337, 32;
	setp.gt.s32 	%p81, %r338, %r67;
	not.b32 	%r339, %r337;
	add.s32 	%r340, %r67, %r339;
	selp.b32 	%r335, %r340, 31, %p81;
	mov.b32 	%r313, %f509;
	mov.b32 	%r314, 1;
	mov.b32 	%r336, -1;
	// begin inline asm
	shfl.sync.down.b32 %r312, %r313, %r314, %r335, %r336;
	// end inline asm
	setp.lt.s32 	%p82, %r311, %r335;
	mov.b32 	%f402, %r312;
	add.f32 	%f403, %f509, %f402;
	selp.f32 	%f404, %f403, %f509, %p82;
	mov.b32 	%r318, %f404;
	mov.b32 	%r319, 2;
	// begin inline asm
	shfl.sync.down.b32 %r317, %r318, %r319, %r335, %r336;
	// end inline asm
	add.s32 	%r341, %r311, 2;
	setp.gt.s32 	%p83, %r341, %r335;
	mov.b32 	%f405, %r317;
	add.f32 	%f406, %f404, %f405;
	selp.f32 	%f407, %f404, %f406, %p83;
	mov.b32 	%r323, %f407;
	mov.b32 	%r324, 4;
	// begin inline asm
	shfl.sync.down.b32 %r322, %r323, %r324, %r335, %r336;
	// end inline asm
	add.s32 	%r342, %r311, 4;
	setp.gt.s32 	%p84, %r342, %r335;
	mov.b32 	%f408, %r322;
	add.f32 	%f409, %f407, %f408;
	selp.f32 	%f410, %f407, %f409, %p84;
	mov.b32 	%r328, %f410;
	mov.b32 	%r329, 8;
	// begin inline asm
	shfl.sync.down.b32 %r327, %r328, %r329, %r335, %r336;
	// end inline asm
	add.s32 	%r343, %r311, 8;
	setp.gt.s32 	%p85, %r343, %r335;
	mov.b32 	%f411, %r327;
	add.f32 	%f412, %f410, %f411;
	selp.f32 	%f413, %f410, %f412, %p85;
	mov.b32 	%r333, %f413;
	mov.b32 	%r334, 16;
	// begin inline asm
	shfl.sync.down.b32 %r332, %r333, %r334, %r335, %r336;
	// end inline asm
	add.s32 	%r344, %r311, 16;
	setp.gt.s32 	%p86, %r344, %r335;
	mov.b32 	%f414, %r332;
	add.f32 	%f415, %f413, %f414;
	selp.f32 	%f530, %f413, %f415, %p86;
	setp.ne.s32 	%p87, %r311, 0;
	@%p87 bra 	$L__BB15_20;
	shr.u32 	%r345, %r1, 3;
	and.b32  	%r346, %r345, 124;
	mov.u32 	%r347, _ZZN3cub18CUB_300001_SM_10006detail6reduce28DeviceReduceSingleTileKernelINS2_10policy_hubIfjN4cuda3std3__44plusIfEEE10Policy1000EPfPdiS9_dfNS7_10__identityEEEvT0_T1_T2_T3_T4_T6_E12temp_storage;
	add.s32 	%r348, %r347, %r346;
	st.shared.f32 	[%r348+16], %f530;
$L__BB15_20:
	bar.sync 	0;
	setp.ne.s32 	%p88, %r1, 0;
	@%p88 bra 	$L__BB15_72;
	setp.gt.s32 	%p89, %r67, 32;
	ld.shared.f32 	%f416, [_ZZN3cub18CUB_300001_SM_10006detail6reduce28DeviceReduceSingleTileKernelINS2_10policy_hubIfjN4cuda3std3__44plusIfEEE10Policy1000EPfPdiS9_dfNS7_10__identityEEEvT0_T1_T2_T3_T4_T6_E12temp_storage+20];
	add.f32 	%f417, %f530, %f416;
	selp.f32 	%f418, %f417, %f530, %p89;
	setp.gt.s32 	%p90, %r67, 64;
	ld.shared.f32 	%f419, [_ZZN3cub18CUB_300001_SM_10006detail6reduce28DeviceReduceSingleTileKernelINS2_10policy_hubIfjN4cuda3std3__44plusIfEEE10Policy1000EPfPdiS9_dfNS7_10__identityEEEvT0_T1_T2_T3_T4_T6_E12temp_storage+24];
	add.f32 	%f420, %f419, %f418;
	selp.f32 	%f421, %f420, %f418, %p90;
	setp.gt.s32 	%p91, %r67, 96;
	ld.shared.f32 	%f422, [_ZZN3cub18CUB_300001_SM_10006detail6reduce28DeviceReduceSingleTileKernelINS2_10policy_hubIfjN4cuda3std3__44plusIfEEE10Policy1000EPfPdiS9_dfNS7_10__identityEEEvT0_T1_T2_T3_T4_T6_E12temp_storage+28];
	add.f32 	%f423, %f422, %f421;
	selp.f32 	%f424, %f423, %f421, %p91;
	setp.gt.s32 	%p92, %r67, 128;
	ld.shared.f32 	%f425, [_ZZN3cub18CUB_300001_SM_10006detail6reduce28DeviceReduceSingleTileKernelINS2_10policy_hubIfjN4cuda3std3__44plusIfEEE10Policy1000EPfPdiS9_dfNS7_10__identityEEEvT0_T1_T2_T3_T4_T6_E12temp_storage+32];
	add.f32 	%f426, %f425, %f424;
	selp.f32 	%f427, %f426, %f424, %p92;
	setp.gt.s32 	%p93, %r67, 160;
	ld.shared.f32 	%f428, [_ZZN3cub18CUB_300001_SM_10006detail6reduce28DeviceReduceSingleTileKernelINS2_10policy_hubIfjN4cuda3std3__44plusIfEEE10Policy1000EPfPdiS9_dfNS7_10__identityEEEvT0_T1_T2_T3_T4_T6_E12temp_storage+36];
	add.f32 	%f429, %f428, %f427;
	selp.f32 	%f430, %f429, %f427, %p93;
	setp.gt.s32 	%p94, %r67, 192;
	ld.shared.f32 	%f431, [_ZZN3cub18CUB_300001_SM_10006detail6reduce28DeviceReduceSingleTileKernelINS2_10policy_hubIfjN4cuda3std3__44plusIfEEE10Policy1000EPfPdiS9_dfNS7_10__identityEEEvT0_T1_T2_T3_T4_T6_E12temp_storage+40];
	add.f32 	%f432, %f431, %f430;
	selp.f32 	%f433, %f432, %f430, %p94;
	setp.gt.s32 	%p95, %r67, 224;
	ld.shared.f32 	%f434, [_ZZN3cub18CUB_300001_SM_10006detail6reduce28DeviceReduceSingleTileKernelINS2_10policy_hubIfjN4cuda3std3__44plusIfEEE10Policy1000EPfPdiS9_dfNS7_10__identityEEEvT0_T1_T2_T3_T4_T6_E12temp_storage+44];
	add.f32 	%f435, %f434, %f433;
	selp.f32 	%f436, %f435, %f433, %p95;
	setp.gt.s32 	%p96, %r67, 256;
	ld.shared.f32 	%f437, [_ZZN3cub18CUB_300001_SM_10006detail6reduce28DeviceReduceSingleTileKernelINS2_10policy_hubIfjN4cuda3std3__44plusIfEEE10Policy1000EPfPdiS9_dfNS7_10__identityEEEvT0_T1_T2_T3_T4_T6_E12temp_storage+48];
	add.f32 	%f438, %f437, %f436;
	selp.f32 	%f439, %f438, %f436, %p96;
	setp.gt.s32 	%p97, %r67, 288;
	ld.shared.f32 	%f440, [_ZZN3cub18CUB_300001_SM_10006detail6reduce28DeviceReduceSingleTileKernelINS2_10policy_hubIfjN4cuda3std3__44plusIfEEE10Policy1000EPfPdiS9_dfNS7_10__identityEEEvT0_T1_T2_T3_T4_T6_E12temp_storage+52];
	add.f32 	%f441, %f440, %f439;
	selp.f32 	%f442, %f441, %f439, %p97;
	setp.gt.s32 	%p98, %r67, 320;
	ld.shared.f32 	%f443, [_ZZN3cub18CUB_300001_SM_10006detail6reduce28DeviceReduceSingleTileKernelINS2_10policy_hubIfjN4cuda3std3__44plusIfEEE10Policy1000EPfPdiS9_dfNS7_10__identityEEEvT0_T1_T2_T3_T4_T6_E12temp_storage+56];
	add.f32 	%f444, %f443, %f442;
	selp.f32 	%f445, %f444, %f442, %p98;
	setp.gt.s32 	%p99, %r67, 352;
	ld.shared.f32 	%f446, [_ZZN3cub18CUB_300001_SM_10006detail6reduce28DeviceReduceSingleTileKernelINS2_10policy_hubIfjN4cuda3std3__44plusIfEEE10Policy1000EPfPdiS9_dfNS7_10__identityEEEvT0_T1_T2_T3_T4_T6_E12temp_storage+60];
	add.f32 	%f447, %f446, %f445;
	selp.f32 	%f448, %f447, %f445, %p99;
	setp.gt.s32 	%p100, %r67, 384;
	ld.shared.f32 	%f449, [_ZZN3cub18CUB_300001_SM_10006detail6reduce28DeviceReduceSingleTileKernelINS2_10policy_hubIfjN4cuda3std3__44plusIfEEE10Policy1000EPfPdiS9_dfNS7_10__identityEEEvT0_T1_T2_T3_T4_T6_E12temp_storage+64];
	add.f32 	%f450, %f449, %f448;
	selp.f32 	%f451, %f450, %f448, %p100;
	setp.gt.s32 	%p101, %r67, 416;
	ld.shared.f32 	%f452, [_ZZN3cub18CUB_300001_SM_10006detail6reduce28DeviceReduceSingleTileKernelINS2_10policy_hubIfjN4cuda3std3__44plusIfEEE10Policy1000EPfPdiS9_dfNS7_10__identityEEEvT0_T1_T2_T3_T4_T6_E12temp_storage+68];
	add.f32 	%f453, %f452, %f451;
	selp.f32 	%f454, %f453, %f451, %p101;
	setp.gt.s32 	%p102, %r67, 448;
	ld.shared.f32 	%f455, [_ZZN3cub18CUB_300001_SM_10006detail6reduce28DeviceReduceSingleTileKernelINS2_10policy_hubIfjN4cuda3std3__44plusIfEEE10Policy1000EPfPdiS9_dfNS7_10__identityEEEvT0_T1_T2_T3_T4_T6_E12temp_storage+72];
	add.f32 	%f456, %f455, %f454;
	selp.f32 	%f457, %f456, %f454, %p102;
	setp.gt.s32 	%p103, %r67, 480;
	ld.shared.f32 	%f458, [_ZZN3cub18CUB_300001_SM_10006detail6reduce28DeviceReduceSingleTileKernelINS2_10policy_hubIfjN4cuda3std3__44plusIfEEE10Policy1000EPfPdiS9_dfNS7_10__identityEEEvT0_T1_T2_T3_T4_T6_E12temp_storage+76];
	add.f32 	%f459, %f458, %f457;
	selp.f32 	%f530, %f459, %f457, %p103;
	bra.uni 	$L__BB15_72;
$L__BB15_22:
	mov.u32 	%r13, %tid.x;
	shl.b32 	%r224, %r13, 1;
	mul.wide.u32 	%rd90, %r224, 4;
	add.s64 	%rd75, %rd16, %rd90;
	// begin inline asm
	ld.global.nc.u64 %rd74, [%rd75];
	// end inline asm
	mov.b64 	{%r225, %r226}, %rd74;
	mov.b32 	%f280, %r226;
	mov.b32 	%f281, %r225;
	add.s64 	%rd77, %rd75, 4096;
	// begin inline asm
	ld.global.nc.u64 %rd76, [%rd77];
	// end inline asm
	mov.b64 	{%r227, %r228}, %rd76;
	mov.b32 	%f282, %r228;
	mov.b32 	%f283, %r227;
	add.s64 	%rd79, %rd75, 8192;
	// begin inline asm
	ld.global.nc.u64 %rd78, [%rd79];
	// end inline asm
	mov.b64 	{%r229, %r230}, %rd78;
	mov.b32 	%f284, %r230;
	mov.b32 	%f285, %r229;
	add.s64 	%rd81, %rd75, 12288;
	// begin inline asm
	ld.global.nc.u64 %rd80, [%rd81];
	// end inline asm
	mov.b64 	{%r231, %r232}, %rd80;
	mov.b32 	%f286, %r232;
	mov.b32 	%f287, %r231;
	add.s64 	%rd83, %rd75, 16384;
	// begin inline asm
	ld.global.nc.u64 %rd82, [%rd83];
	// end inline asm
	mov.b64 	{%r233, %r234}, %rd82;
	mov.b32 	%f288, %r234;
	mov.b32 	%f289, %r233;
	add.s64 	%rd85, %rd75, 20480;
	// begin inline asm
	ld.global.nc.u64 %rd84, [%rd85];
	// end inline asm
	mov.b64 	{%r235, %r236}, %rd84;
	mov.b32 	%f290, %r236;
	mov.b32 	%f291, %r235;
	add.s64 	%rd87, %rd75, 24576;
	// begin inline asm
	ld.global.nc.u64 %rd86, [%rd87];
	// end inline asm
	mov.b64 	{%r237, %r238}, %rd86;
	mov.b32 	%f292, %r238;
	mov.b32 	%f293, %r237;
	add.s64 	%rd89, %rd75, 28672;
	// begin inline asm
	ld.global.nc.u64 %rd88, [%rd89];
	// end inline asm
	mov.b64 	{%r239, %r240}, %rd88;
	mov.b32 	%f294, %r240;
	mov.b32 	%f295, %r239;
	add.f32 	%f296, %f281, %f280;
	add.f32 	%f297, %f283, %f282;
	add.f32 	%f298, %f285, %f284;
	add.f32 	%f299, %f287, %f286;
	add.f32 	%f300, %f289, %f288;
	add.f32 	%f301, %f291, %f290;
	add.f32 	%f302, %f293, %f292;
	add.f32 	%f303, %f295, %f294;
	add.f32 	%f304, %f296, %f297;
	add.f32 	%f305, %f298, %f299;
	add.f32 	%f306, %f300, %f301;
	add.f32 	%f307, %f302, %f303;
	add.f32 	%f308, %f304, %f305;
	add.f32 	%f309, %f306, %f307;
	add.f32 	%f516, %f308, %f309;
	setp.lt.u32 	%p58, %r67, 16384;
	mov.b32 	%r387, 8192;
	@%p58 bra 	$L__BB15_26;
	add.s32 	%r14, %r67, -8192;
	mov.b32 	%r387, 8192;
$L__BB15_24:
	mul.wide.s32 	%rd107, %r387, 4;
	add.s64 	%rd92, %rd75, %rd107;
	// begin inline asm
	ld.global.nc.u64 %rd91, [%rd92];
	// end inline asm
	mov.b64 	{%r242, %r243}, %rd91;
	mov.b32 	%f310, %r243;
	mov.b32 	%f311, %r242;
	add.s64 	%rd94, %rd92, 4096;
	// begin inline asm
	ld.global.nc.u64 %rd93, [%rd94];
	// end inline asm
	mov.b64 	{%r244, %r245}, %rd93;
	mov.b32 	%f312, %r245;
	mov.b32 	%f313, %r244;
	add.s64 	%rd96, %rd92, 8192;
	// begin inline asm
	ld.global.nc.u64 %rd95, [%rd96];
	// end inline asm
	mov.b64 	{%r246, %r247}, %rd95;
	mov.b32 	%f314, %r247;
	mov.b32 	%f315, %r246;
	add.s64 	%rd98, %rd92, 12288;
	// begin inline asm
	ld.global.nc.u64 %rd97, [%rd98];
	// end inline asm
	mov.b64 	{%r248, %r249}, %rd97;
	mov.b32 	%f316, %r249;
	mov.b32 	%f317, %r248;
	add.s64 	%rd100, %rd92, 16384;
	// begin inline asm
	ld.global.nc.u64 %rd99, [%rd100];
	// end inline asm
	mov.b64 	{%r250, %r251}, %rd99;
	mov.b32 	%f318, %r251;
	mov.b32 	%f319, %r250;
	add.s64 	%rd102, %rd92, 20480;
	// begin inline asm
	ld.global.nc.u64 %rd101, [%rd102];
	// end inline asm
	mov.b64 	{%r252, %r253}, %rd101;
	mov.b32 	%f320, %r253;
	mov.b32 	%f321, %r252;
	add.s64 	%rd104, %rd92, 24576;
	// begin inline asm
	ld.global.nc.u64 %rd103, [%rd104];
	// end inline asm
	mov.b64 	{%r254, %r255}, %rd103;
	mov.b32 	%f322, %r255;
	mov.b32 	%f323, %r254;
	add.s64 	%rd106, %rd92, 28672;
	// begin inline asm
	ld.global.nc.u64 %rd105, [%rd106];
	// end inline asm
	mov.b64 	{%r256, %r257}, %rd105;
	mov.b32 	%f324, %r257;
	mov.b32 	%f325, %r256;
	add.f32 	%f326, %f516, %f311;
	add.f32 	%f327, %f310, %f313;
	add.f32 	%f328, %f312, %f315;
	add.f32 	%f329, %f314, %f317;
	add.f32 	%f330, %f316, %f319;
	add.f32 	%f331, %f318, %f321;
	add.f32 	%f332, %f320, %f323;
	add.f32 	%f333, %f322, %f325;
	add.f32 	%f334, %f326, %f327;
	add.f32 	%f335, %f328, %f329;
	add.f32 	%f336, %f330, %f331;
	add.f32 	%f337, %f332, %f333;
	add.f32 	%f338, %f334, %f335;
	add.f32 	%f339, %f336, %f337;
	add.f32 	%f340, %f338, %f339;
	add.f32 	%f516, %f340, %f324;
	sub.s32 	%r258, %r67, %r387;
	setp.lt.s32 	%p59, %r258, 8192;
	@%p59 bra 	$L__BB15_34;
	add.s32 	%r387, %r387, 8192;
	setp.le.s32 	%p60, %r387, %r14;
	@%p60 bra 	$L__BB15_24;
$L__BB15_26:
	setp.le.s32 	%p61, %r67, %r387;
	@%p61 bra 	$L__BB15_34;
	sub.s32 	%r18, %r67, %r387;
	setp.ge.s32 	%p62, %r13, %r18;
	@%p62 bra 	$L__BB15_34;
	not.b32 	%r259, %r13;
	add.s32 	%r260, %r67, %r259;
	sub.s32 	%r19, %r260, %r387;
	and.b32  	%r261, %r19, 1536;
	setp.eq.s32 	%p63, %r261, 1536;
	mov.u32 	%r391, %r13;
	@%p63 bra 	$L__BB15_31;
	add.s32 	%r389, %r13, %r387;
	shr.u32 	%r262, %r19, 9;
	add.s32 	%r263, %r262, 1;
	and.b32  	%r264, %r263, 3;
	neg.s32 	%r388, %r264;
	mov.u32 	%r391, %r13;
$L__BB15_30:
	.pragma "nounroll";
	mul.wide.u32 	%rd109, %r389, 4;
	add.s64 	%rd108, %rd16, %rd109;
	// begin inline asm
	ld.global.nc.u32 %r265, [%rd108];
	// end inline asm
	mov.b32 	%f342, %r265;
	add.f32 	%f516, %f516, %f342;
	add.s32 	%r391, %r391, 512;
	add.s32 	%r389, %r389, 512;
	add.s32 	%r388, %r388, 1;
	setp.ne.s32 	%p64, %r388, 0;
	@%p64 bra 	$L__BB15_30;
$L__BB15_31:
	setp.lt.u32 	%p65, %r19, 1536;
	@%p65 bra 	$L__BB15_34;
	cvt.u64.u32 	%rd110, %r391;
	cvt.u64.u32 	%rd111, %r387;
	add.s64 	%rd112, %rd110, %rd111;
	shl.b64 	%rd113, %rd112, 2;
	add.s64 	%rd114, %rd113, %rd16;
	add.s64 	%rd130, %rd114, 4096;
	add.s32 	%r392, %r391, %r387;
$L__BB15_33:
	mul.wide.u32 	%rd119, %r392, 4;
	add.s64 	%rd115, %rd16, %rd119;
	// begin inline asm
	ld.global.nc.u32 %r266, [%rd115];
	// end inline asm
	mov.b32 	%f343, %r266;
	add.f32 	%f344, %f516, %f343;
	add.s64 	%rd116, %rd130, -2048;
	// begin inline asm
	ld.global.nc.u32 %r267, [%rd116];
	// end inline asm
	mov.b32 	%f345, %r267;
	add.f32 	%f346, %f344, %f345;
	// begin inline asm
	ld.global.nc.u32 %r268, [%rd130];
	// end inline asm
	mov.b32 	%f347, %r268;
	add.f32 	%f348, %f346, %f347;
	add.s64 	%rd118, %rd130, 2048;
	// begin inline asm
	ld.global.nc.u32 %r269, [%rd118];
	// end inline asm
	mov.b32 	%f349, %r269;
	add.f32 	%f516, %f348, %f349;
	add.s32 	%r391, %r391, 2048;
	add.s64 	%rd130, %rd130, 8192;
	add.s32 	%r392, %r392, 2048;
	setp.lt.s32 	%p66, %r391, %r18;
	@%p66 bra 	$L__BB15_33;
$L__BB15_34:
	// begin inline asm
	mov.u32 %r270, %laneid;
	// end inline asm
	mov.b32 	%r272, %f516;
	mov.b32 	%r273, 1;
	mov.b32 	%r294, 31;
	mov.b32 	%r295, -1;
	// begin inline asm
	shfl.sync.down.b32 %r271, %r272, %r273, %r294, %r295;
	// end inline asm
	setp.gt.s32 	%p67, %r270, 30;
	mov.b32 	%f350, %r271;
	add.f32 	%f351, %f516, %f350;
	selp.f32 	%f352, %f516, %f351, %p67;
	mov.b32 	%r277, %f352;
	mov.b32 	%r278, 2;
	// begin inline asm
	shfl.sync.down.b32 %r276, %r277, %r278, %r294, %r295;
	// end inline asm
	setp.gt.s32 	%p68, %r270, 29;
	mov.b32 	%f353, %r276;
	add.f32 	%f354, %f352, %f353;
	selp.f32 	%f355, %f352, %f354, %p68;
	mov.b32 	%r282, %f355;
	mov.b32 	%r283, 4;
	// begin inline asm
	shfl.sync.down.b32 %r281, %r282, %r283, %r294, %r295;
	// end inline asm
	setp.gt.s32 	%p69, %r270, 27;
	mov.b32 	%f356, %r281;
	add.f32 	%f357, %f355, %f356;
	selp.f32 	%f358, %f355, %f357, %p69;
	mov.b32 	%r287, %f358;
	mov.b32 	%r288, 8;
	// begin inline asm
	shfl.sync.down.b32 %r286, %r287, %r288, %r294, %r295;
	// end inline asm
	setp.gt.s32 	%p70, %r270, 23;
	mov.b32 	%f359, %r286;
	add.f32 	%f360, %f358, %f359;
	selp.f32 	%f361, %f358, %f360, %p70;
	mov.b32 	%r292, %f361;
	mov.b32 	%r293, 16;
	// begin inline asm
	shfl.sync.down.b32 %r291, %r292, %r293, %r294, %r295;
	// end inline asm
	setp.gt.s32 	%p71, %r270, 15;
	mov.b32 	%f362, %r291;
	add.f32 	%f26, %f361, %f362;
	selp.f32 	%f530, %f361, %f26, %p71;
	setp.ne.s32 	%p72, %r270, 0;
	@%p72 bra 	$L__BB15_36;
	shr.u32 	%r296, %r13, 3;
	and.b32  	%r297, %r296, 124;
	mov.u32 	%r298, _ZZN3cub18CUB_300001_SM_10006detail6reduce28DeviceReduceSingleTileKernelINS2_10policy_hubIfjN4cuda3std3__44plusIfEEE10Policy1000EPfPdiS9_dfNS7_10__identityEEEvT0_T1_T2_T3_T4_T6_E12temp_storage;
	add.s32 	%r299, %r298, %r297;
	st.shared.f32 	[%r299+16], %f26;
$L__BB15_36:
	bar.sync 	0;
	setp.ne.s32 	%p73, %r13, 0;
	@%p73 bra 	$L__BB15_72;
	ld.shared.f32 	%f363, [_ZZN3cub18CUB_300001_SM_10006detail6reduce28DeviceReduceSingleTileKernelINS2_10policy_hubIfjN4cuda3std3__44plusIfEEE10Policy1000EPfPdiS9_dfNS7_10__identityEEEvT0_T1_T2_T3_T4_T6_E12temp_storage+20];
	add.f32 	%f364, %f530, %f363;
	ld.shared.f32 	%f365, [_ZZN3cub18CUB_300001_SM_10006detail6reduce28DeviceReduceSingleTileKernelINS2_10policy_hubIfjN4cuda3std3__44plusIfEEE10Policy1000EPfPdiS9_dfNS7_10__identityEEEvT0_T1_T2_T3_T4_T6_E12temp_storage+24];
	add.f32 	%f366, %f364, %f365;
	ld.shared.f32 	%f367, [_ZZN3cub18CUB_300001_SM_10006detail6reduce28DeviceReduceSingleTileKernelINS2_10policy_hubIfjN4cuda3std3__44plusIfEEE10Policy1000EPfPdiS9_dfNS7_10__identityEEEvT0_T1_T2_T3_T4_T6_E12temp_storage+28];
	add.f32 	%f368, %f366, %f367;
	ld.shared.f32 	%f369, [_ZZN3cub18CUB_300001_SM_10006detail6reduce28DeviceReduceSingleTileKernelINS2_10policy_hubIfjN4cuda3std3__44plusIfEEE10Policy1000EPfPdiS9_dfNS7_10__identityEEEvT0_T1_T2_T3_T4_T6_E12temp_storage+32];
	add.f32 	%f370, %f368, %f369;
	ld.shared.f32 	%f371, [_ZZN3cub18CUB_300001_SM_10006detail6reduce28DeviceReduceSingleTileKernelINS2_10policy_hubIfjN4cuda3std3__44plusIfEEE10Policy1000EPfPdiS9_dfNS7_10__identityEEEvT0_T1_T2_T3_T4_T6_E12temp_storage+36];
	add.f32 	%f372, %f370, %f371;
	ld.shared.f32 	%f373, [_ZZN3cub18CUB_300001_SM_10006detail6reduce28DeviceReduceSingleTileKernelINS2_10policy_hubIfjN4cuda3std3__44plusIfEEE10Policy1000EPfPdiS9_dfNS7_10__identityEEEvT0_T1_T2_T3_T4_T6_E12temp_storage+40];
	add.f32 	%f374, %f372, %f373;
	ld.shared.f32 	%f375, [_ZZN3cub18CUB_300001_SM_10006detail6reduce28DeviceReduceSingleTileKernelINS2_10policy_hubIfjN4cuda3std3__44plusIfEEE10Policy1000EPfPdiS9_dfNS7_10__identityEEEvT0_T1_T2_T3_T4_T6_E12temp_storage+44];
	add.f32 	%f376, %f374, %f375;
	ld.shared.f32 	%f377, [_ZZN3cub18CUB_300001_SM_10006detail6reduce28DeviceReduceSingleTileKernelINS2_10policy_hubIfjN4cuda3std3__44plusIfEEE10Policy1000EPfPdiS9_dfNS7_10__identityEEEvT0_T1_T2_T3_T4_T6_E12temp_storage+48];
	add.f32 	%f378, %f376, %f377;
	ld.shared.f32 	%f379, [_ZZN3cub18CUB_300001_SM_10006detail6reduce28DeviceReduceSingleTileKernelINS2_10policy_hubIfjN4cuda3std3__44plusIfEEE10Policy1000EPfPdiS9_dfNS7_10__identityEEEvT0_T1_T2_T3_T4_T6_E12temp_storage+52];
	add.f32 	%f380, %f378, %f379;
	ld.shared.f32 	%f381, [_ZZN3cub18CUB_300001_SM_10006detail6reduce28DeviceReduceSingleTileKernelINS2_10policy_hubIfjN4cuda3std3__44plusIfEEE10Policy1000EPfPdiS9_dfNS7_10__identityEEEvT0_T1_T2_T3_T4_T6_E12temp_storage+56];
	add.f32 	%f382, %f380, %f381;
	ld.shared.f32 	%f383, [_ZZN3cub18CUB_300001_SM_10006detail6reduce28DeviceReduceSingleTileKernelINS2_10policy_hubIfjN4cuda3std3__44plusIfEEE10Policy1000EPfPdiS9_dfNS7_10__identityEEEvT0_T1_T2_T3_T4_T6_E12temp_storage+60];
	add.f32 	%f384, %f382, %f383;
	ld.shared.f32 	%f385, [_ZZN3cub18CUB_300001_SM_10006detail6reduce28DeviceReduceSingleTileKernelINS2_10policy_hubIfjN4cuda3std3__44plusIfEEE10Policy1000EPfPdiS9_dfNS7_10__identityEEEvT0_T1_T2_T3_T4_T6_E12temp_storage+64];
	add.f32 	%f386, %f384, %f385;
	ld.shared.f32 	%f387, [_ZZN3cub18CUB_300001_SM_10006detail6reduce28DeviceReduceSingleTileKernelINS2_10policy_hubIfjN4cuda3std3__44plusIfEEE10Policy1000EPfPdiS9_dfNS7_10__identityEEEvT0_T1_T2_T3_T4_T6_E12temp_storage+68];
	add.f32 	%f388, %f386, %f387;
	ld.shared.f32 	%f389, [_ZZN3cub18CUB_300001_SM_10006detail6reduce28DeviceReduceSingleTileKernelINS2_10policy_hubIfjN4cuda3std3__44plusIfEEE10Policy1000EPfPdiS9_dfNS7_10__identityEEEvT0_T1_T2_T3_T4_T6_E12temp_storage+72];
	add.f32 	%f390, %f388, %f389;
	ld.shared.f32 	%f391, [_ZZN3cub18CUB_300001_SM_10006detail6reduce28DeviceReduceSingleTileKernelINS2_10policy_hubIfjN4cuda3std3__44plusIfEEE10Policy1000EPfPdiS9_dfNS7_10__identityEEEvT0_T1_T2_T3_T4_T6_E12temp_storage+76];
	add.f32 	%f530, %f390, %f391;
	bra.uni 	$L__BB15_72;
$L__BB15_38:
	setp.gt.s32 	%p3, %r67, 8191;
	@%p3 bra 	$L__BB15_56;
	mov.u32 	%r34, %tid.x;
	setp.ge.s32 	%p20, %r34, %r67;
	mov.f32 	%f522, 0f00000000;
	mov.u32 	%r397, %r34;
	@%p20 bra 	$L__BB15_41;
	mul.wide.u32 	%rd66, %r34, 4;
	add.s64 	%rd65, %rd16, %rd66;
	// begin inline asm
	ld.global.nc.u32 %r144, [%rd65];
	// end inline asm
	mov.b32 	%f522, %r144;
	add.s32 	%r397, %r34, 512;
$L__BB15_41:
	setp.ge.s32 	%p21, %r397, %r67;
	@%p21 bra 	$L__BB15_47;
	not.b32 	%r145, %r397;
	add.s32 	%r37, %r67, %r145;
	and.b32  	%r146, %r37, 1536;
	setp.eq.s32 	%p22, %r146, 1536;
	@%p22 bra 	$L__BB15_45;
	mul.wide.u32 	%rd67, %r397, 4;
	add.s64 	%rd131, %rd16, %rd67;
	shr.u32 	%r147, %r37, 9;
	add.s32 	%r148, %r147, 1;
	and.b32  	%r149, %r148, 3;
	neg.s32 	%r395, %r149;
$L__BB15_44:
	.pragma "nounroll";
	// begin inline asm
	ld.global.nc.u32 %r150, [%rd131];
	// end inline asm
	mov.b32 	%f172, %r150;
	add.f32 	%f522, %f522, %f172;
	add.s32 	%r397, %r397, 512;
	add.s64 	%rd131, %rd131, 2048;
	add.s32 	%r395, %r395, 1;
	setp.ne.s32 	%p23, %r395, 0;
	@%p23 bra 	$L__BB15_44;
$L__BB15_45:
	setp.lt.u32 	%p24, %r37, 1536;
	@%p24 bra 	$L__BB15_47;
$L__BB15_46:
	mul.wide.s32 	%rd73, %r397, 4;
	add.s64 	%rd69, %rd16, %rd73;
	// begin inline asm
	ld.global.nc.u32 %r151, [%rd69];
	// end inline asm
	mov.b32 	%f173, %r151;
	add.f32 	%f174, %f522, %f173;
	add.s64 	%rd70, %rd69, 2048;
	// begin inline asm
	ld.global.nc.u32 %r152, [%rd70];
	// end inline asm
	mov.b32 	%f175, %r152;
	add.f32 	%f176, %f174, %f175;
	add.s64 	%rd71, %rd69, 4096;
	// begin inline asm
	ld.global.nc.u32 %r153, [%rd71];
	// end inline asm
	mov.b32 	%f177, %r153;
	add.f32 	%f178, %f176, %f177;
	add.s64 	%rd72, %rd69, 6144;
	// begin inline asm
	ld.global.nc.u32 %r154, [%rd72];
	// end inline asm
	mov.b32 	%f179, %r154;
	add.f32 	%f522, %f178, %f179;
	add.s32 	%r397, %r397, 2048;
	setp.lt.s32 	%p25, %r397, %r67;
	@%p25 bra 	$L__BB15_46;
$L__BB15_47:
	setp.lt.s32 	%p26, %r67, 512;
	@%p26 bra 	$L__BB15_52;
	// begin inline asm
	mov.u32 %r193, %laneid;
	// end inline asm
	mov.b32 	%r195, %f522;
	mov.b32 	%r196, 1;
	mov.b32 	%r217, 31;
	mov.b32 	%r218, -1;
	// begin inline asm
	shfl.sync.down.b32 %r194, %r195, %r196, %r217, %r218;
	// end inline asm
	setp.gt.s32 	%p50, %r193, 30;
	mov.b32 	%f238, %r194;
	add.f32 	%f239, %f522, %f238;
	selp.f32 	%f240, %f522, %f239, %p50;
	mov.b32 	%r200, %f240;
	mov.b32 	%r201, 2;
	// begin inline asm
	shfl.sync.down.b32 %r199, %r200, %r201, %r217, %r218;
	// end inline asm
	setp.gt.s32 	%p51, %r193, 29;
	mov.b32 	%f241, %r199;
	add.f32 	%f242, %f240, %f241;
	selp.f32 	%f243, %f240, %f242, %p51;
	mov.b32 	%r205, %f243;
	mov.b32 	%r206, 4;
	// begin inline asm
	shfl.sync.down.b32 %r204, %r205, %r206, %r217, %r218;
	// end inline asm
	setp.gt.s32 	%p52, %r193, 27;
	mov.b32 	%f244, %r204;
	add.f32 	%f245, %f243, %f244;
	selp.f32 	%f246, %f243, %f245, %p52;
	mov.b32 	%r210, %f246;
	mov.b32 	%r211, 8;
	// begin inline asm
	shfl.sync.down.b32 %r209, %r210, %r211, %r217, %r218;
	// end inline asm
	setp.gt.s32 	%p53, %r193, 23;
	mov.b32 	%f247, %r209;
	add.f32 	%f248, %f246, %f247;
	selp.f32 	%f249, %f246, %f248, %p53;
	mov.b32 	%r215, %f249;
	mov.b32 	%r216, 16;
	// begin inline asm
	shfl.sync.down.b32 %r214, %r215, %r216, %r217, %r218;
	// end inline asm
	setp.gt.s32 	%p54, %r193, 15;
	mov.b32 	%f250, %r214;
	add.f32 	%f38, %f249, %f250;
	selp.f32 	%f530, %f249, %f38, %p54;
	setp.ne.s32 	%p55, %r193, 0;
	@%p55 bra 	$L__BB15_50;
	shr.u32 	%r219, %r34, 3;
	and.b32  	%r220, %r219, 124;
	mov.u32 	%r221, _ZZN3cub18CUB_300001_SM_10006detail6reduce28DeviceReduceSingleTileKernelINS2_10policy_hubIfjN4cuda3std3__44plusIfEEE10Policy1000EPfPdiS9_dfNS7_10__identityEEEvT0_T1_T2_T3_T4_T6_E12temp_storage;
	add.s32 	%r222, %r221, %r220;
	st.shared.f32 	[%r222+16], %f38;
$L__BB15_50:
	bar.sync 	0;
	setp.ne.s32 	%p56, %r34, 0;
	@%p56 bra 	$L__BB15_72;
	ld.shared.f32 	%f251, [_ZZN3cub18CUB_300001_SM_10006detail6reduce28DeviceReduceSingleTileKernelINS2_10policy_hubIfjN4cuda3std3__44plusIfEEE10Policy1000EPfPdiS9_dfNS7_10__identityEEEvT0_T1_T2_T3_T4_T6_E12temp_storage+20];
	add.f32 	%f252, %f530, %f251;
	ld.shared.f32 	%f253, [_ZZN3cub18CUB_300001_SM_10006detail6reduce28DeviceReduceSingleTileKernelINS2_10policy_hubIfjN4cuda3std3__44plusIfEEE10Policy1000EPfPdiS9_dfNS7_10__identityEEEvT0_T1_T2_T3_T4_T6_E12temp_storage+24];
	add.f32 	%f254, %f252, %f253;
	ld.shared.f32 	%f255, [_ZZN3cub18CUB_300001_SM_10006detail6reduce28DeviceReduceSingleTileKernelINS2_10policy_hubIfjN4cuda3std3__44plusIfEEE10Policy1000EPfPdiS9_dfNS7_10__identityEEEvT0_T1_T2_T3_T4_T6_E12temp_storage+28];
	add.f32 	%f256, %f254, %f255;
	ld.shared.f32 	%f257, [_ZZN3cub18CUB_300001_SM_10006detail6reduce28DeviceReduceSingleTileKernelINS2_10policy_hubIfjN4cuda3std3__44plusIfEEE10Policy1000EPfPdiS9_dfNS7_10__identityEEEvT0_T1_T2_T3_T4_T6_E12temp_storage+32];
	add.f32 	%f258, %f256, %f257;
	ld.shared.f32 	%f259, [_ZZN3cub18CUB_300001_SM_10006detail6reduce28DeviceReduceSingleTileKernelINS2_10policy_hubIfjN4cuda3std3__44plusIfEEE10Policy1000EPfPdiS9_dfNS7_10__identityEEEvT0_T1_T2_T3_T4_T6_E12temp_storage+36];
	add.f32 	%f260, %f258, %f259;
	ld.shared.f32 	%f261, [_ZZN3cub18CUB_300001_SM_10006detail6reduce28DeviceReduceSingleTileKernelINS2_10policy_hubIfjN4cuda3std3__44plusIfEEE10Policy1000EPfPdiS9_dfNS7_10__identityEEEvT0_T1_T2_T3_T4_T6_E12temp_storage+40];
	add.f32 	%f262, %f260, %f261;
	ld.shared.f32 	%f263, [_ZZN3cub18CUB_300001_SM_10006detail6reduce28DeviceReduceSingleTileKernelINS2_10policy_hubIfjN4cuda3std3__44plusIfEEE10Policy1000EPfPdiS9_dfNS7_10__identityEEEvT0_T1_T2_T3_T4_T6_E12temp_storage+44];
	add.f32 	%f264, %f262, %f263;
	ld.shared.f32 	%f265, [_ZZN3cub18CUB_300001_SM_10006detail6reduce28DeviceReduceSingleTileKernelINS2_10policy_hubIfjN4cuda3std3__44plusIfEEE10Policy1000EPfPdiS9_dfNS7_10__identityEEEvT0_T1_T2_T3_T4_T6_E12temp_storage+48];
	add.f32 	%f266, %f264, %f265;
	ld.shared.f32 	%f267, [_ZZN3cub18CUB_300001_SM_10006detail6reduce28DeviceReduceSingleTileKernelINS2_10policy_hubIfjN4cuda3std3__44plusIfEEE10Policy1000EPfPdiS9_dfNS7_10__identityEEEvT0_T1_T2_T3_T4_T6_E12temp_storage+52];
	add.f32 	%f268, %f266, %f267;
	ld.shared.f32 	%f269, [_ZZN3cub18CUB_300001_SM_10006detail6reduce28DeviceReduceSingleTileKernelINS2_10policy_hubIfjN4cuda3std3__44plusIfEEE10Policy1000EPfPdiS9_dfNS7_10__identityEEEvT0_T1_T2_T3_T4_T6_E12temp_storage+56];
	add.f32 	%f270, %f268, %f269;
	ld.shared.f32 	%f271, [_ZZN3cub18CUB_300001_SM_10006detail6reduce28DeviceReduceSingleTileKernelINS2_10policy_hubIfjN4cuda3std3__44plusIfEEE10Policy1000EPfPdiS9_dfNS7_10__identityEEEvT0_T1_T2_T3_T4_T6_E12temp_storage+60];
	add.f32 	%f272, %f270, %f271;
	ld.shared.f32 	%f273, [_ZZN3cub18CUB_300001_SM_10006detail6reduce28DeviceReduceSingleTileKernelINS2_10policy_hubIfjN4cuda3std3__44plusIfEEE10Policy1000EPfPdiS9_dfNS7_10__identityEEEvT0_T1_T2_T3_T4_T6_E12temp_storage+64];
	add.f32 	%f274, %f272, %f273;
	ld.shared.f32 	%f275, [_ZZN3cub18CUB_300001_SM_10006detail6reduce28DeviceReduceSingleTileKernelINS2_10policy_hubIfjN4cuda3std3__44plusIfEEE10Policy1000EPfPdiS9_dfNS7_10__identityEEEvT0_T1_T2_T3_T4_T6_E12temp_storage+68];
	add.f32 	%f276, %f274, %f275;
	ld.shared.f32 	%f277, [_ZZN3cub18CUB_300001_SM_10006detail6reduce28DeviceReduceSingleTileKernelINS2_10policy_hubIfjN4cuda3std3__44plusIfEEE10Policy1000EPfPdiS9_dfNS7_10__identityEEEvT0_T1_T2_T3_T4_T6_E12temp_storage+72];
	add.f32 	%f278, %f276, %f277;
	ld.shared.f32 	%f279, [_ZZN3cub18CUB_300001_SM_10006detail6reduce28DeviceReduceSingleTileKernelINS2_10policy_hubIfjN4cuda3std3__44plusIfEEE10Policy1000EPfPdiS9_dfNS7_10__identityEEEvT0_T1_T2_T3_T4_T6_E12temp_storage+76];
	add.f32 	%f530, %f278, %f279;
	bra.uni 	$L__BB15_72;
$L__BB15_52:
	// begin inline asm
	mov.u32 %r155, %laneid;
	// end inline asm
	and.b32  	%r181, %r34, 992;
	add.s32 	%r182, %r181, 32;
	setp.gt.s32 	%p27, %r182, %r67;
	not.b32 	%r183, %r181;
	add.s32 	%r184, %r67, %r183;
	selp.b32 	%r179, %r184, 31, %p27;
	mov.b32 	%r157, %f522;
	mov.b32 	%r158, 1;
	mov.b32 	%r180, -1;
	// begin inline asm
	shfl.sync.down.b32 %r156, %r157, %r158, %r179, %r180;
	// end inline asm
	setp.lt.s32 	%p28, %r155, %r179;
	mov.b32 	%f180, %r156;
	add.f32 	%f181, %f522, %f180;
	selp.f32 	%f182, %f181, %f522, %p28;
	mov.b32 	%r162, %f182;
	mov.b32 	%r163, 2;
	// begin inline asm
	shfl.sync.down.b32 %r161, %r162, %r163, %r179, %r180;
	// end inline asm
	add.s32 	%r185, %r155, 2;
	setp.gt.s32 	%p29, %r185, %r179;
	mov.b32 	%f183, %r161;
	add.f32 	%f184, %f182, %f183;
	selp.f32 	%f185, %f182, %f184, %p29;
	mov.b32 	%r167, %f185;
	mov.b32 	%r168, 4;
	// begin inline asm
	shfl.sync.down.b32 %r166, %r167, %r168, %r179, %r180;
	// end inline asm
	add.s32 	%r186, %r155, 4;
	setp.gt.s32 	%p30, %r186, %r179;
	mov.b32 	%f186, %r166;
	add.f32 	%f187, %f185, %f186;
	selp.f32 	%f188, %f185, %f187, %p30;
	mov.b32 	%r172, %f188;
	mov.b32 	%r173, 8;
	// begin inline asm
	shfl.sync.down.b32 %r171, %r172, %r173, %r179, %r180;
	// end inline asm
	add.s32 	%r187, %r155, 8;
	setp.gt.s32 	%p31, %r187, %r179;
	mov.b32 	%f189, %r171;
	add.f32 	%f190, %f188, %f189;
	selp.f32 	%f191, %f188, %f190, %p31;
	mov.b32 	%r177, %f191;
	mov.b32 	%r178, 16;
	// begin inline asm
	shfl.sync.down.b32 %r176, %r177, %r178, %r179, %r180;
	// end inline asm
	add.s32 	%r188, %r155, 16;
	setp.gt.s32 	%p32, %r188, %r179;
	mov.b32 	%f192, %r176;
	add.f32 	%f193, %f191, %f192;
	selp.f32 	%f530, %f191, %f193, %p32;
	setp.ne.s32 	%p33, %r155, 0;
	@%p33 bra 	$L__BB15_54;
	shr.u32 	%r189, %r34, 3;
	and.b32  	%r190, %r189, 124;
	mov.u32 	%r191, _ZZN3cub18CUB_300001_SM_10006detail6reduce28DeviceReduceSingleTileKernelINS2_10policy_hubIfjN4cuda3std3__44plusIfEEE10Policy1000EPfPdiS9_dfNS7_10__identityEEEvT0_T1_T2_T3_T4_T6_E12temp_storage;
	add.s32 	%r192, %r191, %r190;
	st.shared.f32 	[%r192+16], %f530;
$L__BB15_54:
	bar.sync 	0;
	setp.ne.s32 	%p34, %r34, 0;
	@%p34 bra 	$L__BB15_72;
	setp.gt.s32 	%p35, %r67, 32;
	ld.shared.f32 	%f194, [_ZZN3cub18CUB_300001_SM_10006detail6reduce28DeviceReduceSingleTileKernelINS2_10policy_hubIfjN4cuda3std3__44plusIfEEE10Policy1000EPfPdiS9_dfNS7_10__identityEEEvT0_T1_T2_T3_T4_T6_E12temp_storage+20];
	add.f32 	%f195, %f530, %f194;
	selp.f32 	%f196, %f195, %f530, %p35;
	setp.gt.s32 	%p36, %r67, 64;
	ld.shared.f32 	%f197, [_ZZN3cub18CUB_300001_SM_10006detail6reduce28DeviceReduceSingleTileKernelINS2_10policy_hubIfjN4cuda3std3__44plusIfEEE10Policy1000EPfPdiS9_dfNS7_10__identityEEEvT0_T1_T2_T3_T4_T6_E12temp_storage+24];
	add.f32 	%f198, %f197, %f196;
	selp.f32 	%f199, %f198, %f196, %p36;
	setp.gt.s32 	%p37, %r67, 96;
	ld.shared.f32 	%f200, [_ZZN3cub18CUB_300001_SM_10006detail6reduce28DeviceReduceSingleTileKernelINS2_10policy_hubIfjN4cuda3std3__44plusIfEEE10Policy1000EPfPdiS9_dfNS7_10__identityEEEvT0_T1_T2_T3_T4_T6_E12temp_storage+28];
	add.f32 	%f201, %f200, %f199;
	selp.f32 	%f202, %f201, %f199, %p37;
	setp.gt.s32 	%p38, %r67, 128;
	ld.shared.f32 	%f203, [_ZZN3cub18CUB_300001_SM_10006detail6reduce28DeviceReduceSingleTileKernelINS2_10policy_hubIfjN4cuda3std3__44plusIfEEE10Policy1000EPfPdiS9_dfNS7_10__identityEEEvT0_T1_T2_T3_T4_T6_E12temp_storage+32];
	add.f32 	%f204, %f203, %f202;
	selp.f32 	%f205, %f204, %f202, %p38;
	setp.gt.s32 	%p39, %r67, 160;
	ld.shared.f32 	%f206, [_ZZN3cub18CUB_300001_SM_10006detail6reduce28DeviceReduceSingleTileKernelINS2_10policy_hubIfjN4cuda3std3__44plusIfEEE10Policy1000EPfPdiS9_dfNS7_10__identityEEEvT0_T1_T2_T3_T4_T6_E12temp_storage+36];
	add.f32 	%f207, %f206, %f205;
	selp.f32 	%f208, %f207, %f205, %p39;
	setp.gt.s32 	%p40, %r67, 192;
	ld.shared.f32 	%f209, [_ZZN3cub18CUB_300001_SM_10006detail6reduce28DeviceReduceSingleTileKernelINS2_10policy_hubIfjN4cuda3std3__44plusIfEEE10Policy1000EPfPdiS9_dfNS7_10__identityEEEvT0_T1_T2_T3_T4_T6_E12temp_storage+40];
	add.f32 	%f210, %f209, %f208;
	selp.f32 	%f211, %f210, %f208, %p40;
	setp.gt.s32 	%p41, %r67, 224;
	ld.shared.f32 	%f212, [_ZZN3cub18CUB_300001_SM_10006detail6reduce28DeviceReduceSingleTileKernelINS2_10policy_hubIfjN4cuda3std3__44plusIfEEE10Policy1000EPfPdiS9_dfNS7_10__identityEEEvT0_T1_T2_T3_T4_T6_E12temp_storage+44];
	add.f32 	%f213, %f212, %f211;
	selp.f32 	%f214, %f213, %f211, %p41;
	setp.gt.s32 	%p42, %r67, 256;
	ld.shared.f32 	%f215, [_ZZN3cub18CUB_300001_SM_10006detail6reduce28DeviceReduceSingleTileKernelINS2_10policy_hubIfjN4cuda3std3__44plusIfEEE10Policy1000EPfPdiS9_dfNS7_10__identityEEEvT0_T1_T2_T3_T4_T6_E12temp_storage+48];
	add.f32 	%f216, %f215, %f214;
	selp.f32 	%f217, %f216, %f214, %p42;
	setp.gt.s32 	%p43, %r67, 288;
	ld.shared.f32 	%f218, [_ZZN3cub18CUB_300001_SM_10006detail6reduce28DeviceReduceSingleTileKernelINS2_10policy_hubIfjN4cuda3std3__44plusIfEEE10Policy1000EPfPdiS9_dfNS7_10__identityEEEvT0_T1_T2_T3_T4_T6_E12temp_storage+52];
	add.f32 	%f219, %f218, %f217;
	selp.f32 	%f220, %f219, %f217, %p43;
	setp.gt.s32 	%p44, %r67, 320;
	ld.shared.f32 	%f221, [_ZZN3cub18CUB_300001_SM_10006detail6reduce28DeviceReduceSingleTileKernelINS2_10policy_hubIfjN4cuda3std3__44plusIfEEE10Policy1000EPfPdiS9_dfNS7_10__identityEEEvT0_T1_T2_T3_T4_T6_E12temp_storage+56];
	add.f32 	%f222, %f221, %f220;
	selp.f32 	%f223, %f222, %f220, %p44;
	setp.gt.s32 	%p45, %r67, 352;
	ld.shared.f32 	%f224, [_ZZN3cub18CUB_300001_SM_10006detail6reduce28DeviceReduceSingleTileKernelINS2_10policy_hubIfjN4cuda3std3__44plusIfEEE10Policy1000EPfPdiS9_dfNS7_10__identityEEEvT0_T1_T2_T3_T4_T6_E12temp_storage+60];
	add.f32 	%f225, %f224, %f223;
	selp.f32 	%f226, %f225, %f223, %p45;
	setp.gt.s32 	%p46, %r67, 384;
	ld.shared.f32 	%f227, [_ZZN3cub18CUB_300001_SM_10006detail6reduce28DeviceReduceSingleTileKernelINS2_10policy_hubIfjN4cuda3std3__44plusIfEEE10Policy1000EPfPdiS9_dfNS7_10__identityEEEvT0_T1_T2_T3_T4_T6_E12temp_storage+64];
	add.f32 	%f228, %f227, %f226;
	selp.f32 	%f229, %f228, %f226, %p46;
	setp.gt.s32 	%p47, %r67, 416;
	ld.shared.f32 	%f230, [_ZZN3cub18CUB_300001_SM_10006detail6reduce28DeviceReduceSingleTileKernelINS2_10policy_hubIfjN4cuda3std3__44plusIfEEE10Policy1000EPfPdiS9_dfNS7_10__identityEEEvT0_T1_T2_T3_T4_T6_E12temp_storage+68];
	add.f32 	%f231, %f230, %f229;
	selp.f32 	%f232, %f231, %f229, %p47;
	setp.gt.s32 	%p48, %r67, 448;
	ld.shared.f32 	%f233, [_ZZN3cub18CUB_300001_SM_10006detail6reduce28DeviceReduceSingleTileKernelINS2_10policy_hubIfjN4cuda3std3__44plusIfEEE10Policy1000EPfPdiS9_dfNS7_10__identityEEEvT0_T1_T2_T3_T4_T6_E12temp_storage+72];
	add.f32 	%f234, %f233, %f232;
	selp.f32 	%f235, %f234, %f232, %p48;
	setp.gt.s32 	%p49, %r67, 480;
	ld.shared.f32 	%f236, [_ZZN3cub18CUB_300001_SM_10006detail6reduce28DeviceReduceSingleTileKernelINS2_10policy_hubIfjN4cuda3std3__44plusIfEEE10Policy1000EPfPdiS9_dfNS7_10__identityEEEvT0_T1_T2_T3_T4_T6_E12temp_storage+76];
	add.f32 	%f237, %f236, %f235;
	selp.f32 	%f530, %f237, %f235, %p49;
	bra.uni 	$L__BB15_72;
$L__BB15_56:
	mov.u32 	%r46, %tid.x;
	mul.wide.u32 	%rd35, %r46, 4;
	add.s64 	%rd19, %rd16, %rd35;
	// begin inline asm
	ld.global.nc.u32 %r68, [%rd19];
	// end inline asm
	mov.b32 	%f58, %r68;
	add.s64 	%rd20, %rd19, 2048;
	// begin inline asm
	ld.global.nc.u32 %r69, [%rd20];
	// end inline asm
	mov.b32 	%f59, %r69;
	add.s64 	%rd21, %rd19, 4096;
	// begin inline asm
	ld.global.nc.u32 %r70, [%rd21];
	// end inline asm
	mov.b32 	%f60, %r70;
	add.s64 	%rd22, %rd19, 6144;
	// begin inline asm
	ld.global.nc.u32 %r71, [%rd22];
	// end inline asm
	mov.b32 	%f61, %r71;
	add.s64 	%rd23, %rd19, 8192;
	// begin inline asm
	ld.global.nc.u32 %r72, [%rd23];
	// end inline asm
	mov.b32 	%f62, %r72;
	add.s64 	%rd24, %rd19, 10240;
	// begin inline asm
	ld.global.nc.u32 %r73, [%rd24];
	// end inline asm
	mov.b32 	%f63, %r73;
	add.s64 	%rd25, %rd19, 12288;
	// begin inline asm
	ld.global.nc.u32 %r74, [%rd25];
	// end inline asm
	mov.b32 	%f64, %r74;
	add.s64 	%rd26, %rd19, 14336;
	// begin inline asm
	ld.global.nc.u32 %r75, [%rd26];
	// end inline asm
	mov.b32 	%f65, %r75;
	add.s64 	%rd27, %rd19, 16384;
	// begin inline asm
	ld.global.nc.u32 %r76, [%rd27];
	// end inline asm
	mov.b32 	%f66, %r76;
	add.s64 	%rd28, %rd19, 18432;
	// begin inline asm
	ld.global.nc.u32 %r77, [%rd28];
	// end inline asm
	mov.b32 	%f67, %r77;
	add.s64 	%rd29, %rd19, 20480;
	// begin inline asm
	ld.global.nc.u32 %r78, [%rd29];
	// end inline asm
	mov.b32 	%f68, %r78;
	add.s64 	%rd30, %rd19, 22528;
	// begin inline asm
	ld.global.nc.u32 %r79, [%rd30];
	// end inline asm
	mov.b32 	%f69, %r79;
	add.s64 	%rd31, %rd19, 24576;
	// begin inline asm
	ld.global.nc.u32 %r80, [%rd31];
	// end inline asm
	mov.b32 	%f70, %r80;
	add.s64 	%rd32, %rd19, 26624;
	// begin inline asm
	ld.global.nc.u32 %r81, [%rd32];
	// end inline asm
	mov.b32 	%f71, %r81;
	add.s64 	%rd33, %rd19, 28672;
	// begin inline asm
	ld.global.nc.u32 %r82, [%rd33];
	// end inline asm
	mov.b32 	%f72, %r82;
	add.s64 	%rd34, %rd19, 30720;
	// begin inline asm
	ld.global.nc.u32 %r83, [%rd34];
	// end inline asm
	mov.b32 	%f73, %r83;
	add.f32 	%f74, %f58, %f59;
	add.f32 	%f75, %f60, %f61;
	add.f32 	%f76, %f62, %f63;
	add.f32 	%f77, %f64, %f65;
	add.f32 	%f78, %f66, %f67;
	add.f32 	%f79, %f68, %f69;
	add.f32 	%f80, %f70, %f71;
	add.f32 	%f81, %f72, %f73;
	add.f32 	%f82, %f74, %f75;
	add.f32 	%f83, %f76, %f77;
	add.f32 	%f84, %f78, %f79;
	add.f32 	%f85, %f80, %f81;
	add.f32 	%f86, %f82, %f83;
	add.f32 	%f87, %f84, %f85;
	add.f32 	%f529, %f86, %f87;
	setp.lt.u32 	%p4, %r67, 16384;
	mov.b32 	%r400, 8192;
	@%p4 bra 	$L__BB15_60;
	add.s32 	%r47, %r67, -8192;
	mov.b32 	%r400, 8192;
$L__BB15_58:
	mul.wide.s32 	%rd52, %r400, 4;
	add.s64 	%rd36, %rd19, %rd52;
	// begin inline asm
	ld.global.nc.u32 %r86, [%rd36];
	// end inline asm
	mov.b32 	%f88, %r86;
	add.s64 	%rd37, %rd36, 2048;
	// begin inline asm
	ld.global.nc.u32 %r87, [%rd37];
	// end inline asm
	mov.b32 	%f89, %r87;
	add.s64 	%rd38, %rd36, 4096;
	// begin inline asm
	ld.global.nc.u32 %r88, [%rd38];
	// end inline asm
	mov.b32 	%f90, %r88;
	add.s64 	%rd39, %rd36, 6144;
	// begin inline asm
	ld.global.nc.u32 %r89, [%rd39];
	// end inline asm
	mov.b32 	%f91, %r89;
	add.s64 	%rd40, %rd36, 8192;
	// begin inline asm
	ld.global.nc.u32 %r90, [%rd40];
	// end inline asm
	mov.b32 	%f92, %r90;
	add.s64 	%rd41, %rd36, 10240;
	// begin inline asm
	ld.global.nc.u32 %r91, [%rd41];
	// end inline asm
	mov.b32 	%f93, %r91;
	add.s64 	%rd42, %rd36, 12288;
	// begin inline asm
	ld.global.nc.u32 %r92, [%rd42];
	// end inline asm
	mov.b32 	%f94, %r92;
	add.s64 	%rd43, %rd36, 14336;
	// begin inline asm
	ld.global.nc.u32 %r93, [%rd43];
	// end inline asm
	mov.b32 	%f95, %r93;
	add.s64 	%rd44, %rd36, 16384;
	// begin inline asm
	ld.global.nc.u32 %r94, [%rd44];
	// end inline asm
	mov.b32 	%f96, %r94;
	add.s64 	%rd45, %rd36, 18432;
	// begin inline asm
	ld.global.nc.u32 %r95, [%rd45];
	// end inline asm
	mov.b32 	%f97, %r95;
	add.s64 	%rd46, %rd36, 20480;
	// begin inline asm
	ld.global.nc.u32 %r96, [%rd46];
	// end inline asm
	mov.b32 	%f98, %r96;
	add.s64 	%rd47, %rd36, 22528;
	// begin inline asm
	ld.global.nc.u32 %r97, [%rd47];
	// end inline asm
	mov.b32 	%f99, %r97;
	add.s64 	%rd48, %rd36, 24576;
	// begin inline asm
	ld.global.nc.u32 %r98, [%rd48];
	// end inline asm
	mov.b32 	%f100, %r98;
	add.s64 	%rd49, %rd36, 26624;
	// begin inline asm
	ld.global.nc.u32 %r99, [%rd49];
	// end inline asm
	mov.b32 	%f101, %r99;
	add.s64 	%rd50, %rd36, 28672;
	// begin inline asm
	ld.global.nc.u32 %r100, [%rd50];
	// end inline asm
	mov.b32 	%f102, %r100;
	add.s64 	%rd51, %rd36, 30720;
	// begin inline asm
	ld.global.nc.u32 %r101, [%rd51];
	// end inline asm
	mov.b32 	%f103, %r101;
	add.f32 	%f104, %f529, %f88;
	add.f32 	%f105, %f89, %f90;
	add.f32 	%f106, %f91, %f92;
	add.f32 	%f107, %f93, %f94;
	add.f32 	%f108, %f95, %f96;
	add.f32 	%f109, %f97, %f98;
	add.f32 	%f110, %f99, %f100;
	add.f32 	%f111, %f101, %f102;
	add.f32 	%f112, %f104, %f105;
	add.f32 	%f113, %f106, %f107;
	add.f32 	%f114, %f108, %f109;
	add.f32 	%f115, %f110, %f111;
	add.f32 	%f116, %f112, %f113;
	add.f32 	%f117, %f114, %f115;
	add.f32 	%f118, %f116, %f117;
	add.f32 	%f529, %f118, %f103;
	sub.s32 	%r102, %r67, %r400;
	setp.lt.s32 	%p5, %r102, 8192;
	@%p5 bra 	$L__BB15_68;
	add.s32 	%r400, %r400, 8192;
	setp.le.s32 	%p6, %r400, %r47;
	@%p6 bra 	$L__BB15_58;
$L__BB15_60:
	setp.le.s32 	%p7, %r67, %r400;
	@%p7 bra 	$L__BB15_68;
	sub.s32 	%r51, %r67, %r400;
	setp.ge.s32 	%p8, %r46, %r51;
	@%p8 bra 	$L__BB15_68;
	not.b32 	%r103, %r46;
	add.s32 	%r104, %r67, %r103;
	sub.s32 	%r52, %r104, %r400;
	and.b32  	%r105, %r52, 1536;
	setp.eq.s32 	%p9, %r105, 1536;
	mov.u32 	%r404, %r46;
	@%p9 bra 	$L__BB15_65;
	add.s32 	%r402, %r46, %r400;
	shr.u32 	%r106, %r52, 9;
	add.s32 	%r107, %r106, 1;
	and.b32  	%r108, %r107, 3;
	neg.s32 	%r401, %r108;
	mov.u32 	%r404, %r46;
$L__BB15_64:
	.pragma "nounroll";
	mul.wide.u32 	%rd54, %r402, 4;
	add.s64 	%rd53, %rd16, %rd54;
	// begin inline asm
	ld.global.nc.u32 %r109, [%rd53];
	// end inline asm
	mov.b32 	%f120, %r109;
	add.f32 	%f529, %f529, %f120;
	add.s32 	%r404, %r404, 512;
	add.s32 	%r402, %r402, 512;
	add.s32 	%r401, %r401, 1;
	setp.ne.s32 	%p10, %r401, 0;
	@%p10 bra 	$L__BB15_64;
$L__BB15_65:
	setp.lt.u32 	%p11, %r52, 1536;
	@%p11 bra 	$L__BB15_68;
	cvt.u64.u32 	%rd55, %r404;
	cvt.u64.u32 	%rd56, %r400;
	add.s64 	%rd57, %rd55, %rd56;
	shl.b64 	%rd58, %rd57, 2;
	add.s64 	%rd59, %rd58, %rd16;
	add.s64 	%rd132, %rd59, 4096;
	add.s32 	%r405, %r404, %r400;
$L__BB15_67:
	mul.wide.u32 	%rd64, %r405, 4;
	add.s64 	%rd60, %rd16, %rd64;
	// begin inline asm
	ld.global.nc.u32 %r110, [%rd60];
	// end inline asm
	mov.b32 	%f121, %r110;
	add.f32 	%f122, %f529, %f121;
	add.s64 	%rd61, %rd132, -2048;
	// begin inline asm
	ld.global.nc.u32 %r111, [%rd61];
	// end inline asm
	mov.b32 	%f123, %r111;
	add.f32 	%f124, %f122, %f123;
	// begin inline asm
	ld.global.nc.u32 %r112, [%rd132];
	// end inline asm
	mov.b32 	%f125, %r112;
	add.f32 	%f126, %f124, %f125;
	add.s64 	%rd63, %rd132, 2048;
	// begin inline asm
	ld.global.nc.u32 %r113, [%rd63];
	// end inline asm
	mov.b32 	%f127, %r113;
	add.f32 	%f529, %f126, %f127;
	add.s32 	%r404, %r404, 2048;
	add.s64 	%rd132, %rd132, 8192;
	add.s32 	%r405, %r405, 2048;
	setp.lt.s32 	%p12, %r404, %r51;
	@%p12 bra 	$L__BB15_67;
$L__BB15_68:
	// begin inline asm
	mov.u32 %r114, %laneid;
	// end inline asm
	mov.b32 	%r116, %f529;
	mov.b32 	%r117, 1;
	mov.b32 	%r138, 31;
	mov.b32 	%r139, -1;
	// begin inline asm
	shfl.sync.down.b32 %r115, %r116, %r117, %r138, %r139;
	// end inline asm
	setp.gt.s32 	%p13, %r114, 30;
	mov.b32 	%f128, %r115;
	add.f32 	%f129, %f529, %f128;
	selp.f32 	%f130, %f529, %f129, %p13;
	mov.b32 	%r121, %f130;
	mov.b32 	%r122, 2;
	// begin inline asm
	shfl.sync.down.b32 %r120, %r121, %r122, %r138, %r139;
	// end inline asm
	setp.gt.s32 	%p14, %r114, 29;
	mov.b32 	%f131, %r120;
	add.f32 	%f132, %f130, %f131;
	selp.f32 	%f133, %f130, %f132, %p14;
	mov.b32 	%r126, %f133;
	mov.b32 	%r127, 4;
	// begin inline asm
	shfl.sync.down.b32 %r125, %r126, %r127, %r138, %r139;
	// end inline asm
	setp.gt.s32 	%p15, %r114, 27;
	mov.b32 	%f134, %r125;
	add.f32 	%f135, %f133, %f134;
	selp.f32 	%f136, %f133, %f135, %p15;
	mov.b32 	%r131, %f136;
	mov.b32 	%r132, 8;
	// begin inline asm
	shfl.sync.down.b32 %r130, %r131, %r132, %r138, %r139;
	// end inline asm
	setp.gt.s32 	%p16, %r114, 23;
	mov.b32 	%f137, %r130;
	add.f32 	%f138, %f136, %f137;
	selp.f32 	%f139, %f136, %f138, %p16;
	mov.b32 	%r136, %f139;
	mov.b32 	%r137, 16;
	// begin inline asm
	shfl.sync.down.b32 %r135, %r136, %r137, %r138, %r139;
	// end inline asm
	setp.gt.s32 	%p17, %r114, 15;
	mov.b32 	%f140, %r135;
	add.f32 	%f54, %f139, %f140;
	selp.f32 	%f530, %f139, %f54, %p17;
	setp.ne.s32 	%p18, %r114, 0;
	@%p18 bra 	$L__BB15_70;
	shr.u32 	%r140, %r46, 3;
	and.b32  	%r141, %r140, 124;
	mov.u32 	%r142, _ZZN3cub18CUB_300001_SM_10006detail6reduce28DeviceReduceSingleTileKernelINS2_10policy_hubIfjN4cuda3std3__44plusIfEEE10Policy1000EPfPdiS9_dfNS7_10__identityEEEvT0_T1_T2_T3_T4_T6_E12temp_storage;
	add.s32 	%r143, %r142, %r141;
	st.shared.f32 	[%r143+16], %f54;
$L__BB15_70:
	bar.sync 	0;
	setp.ne.s32 	%p19, %r46, 0;
	@%p19 bra 	$L__BB15_72;
	ld.shared.f32 	%f141, [_ZZN3cub18CUB_300001_SM_10006detail6reduce28DeviceReduceSingleTileKernelINS2_10policy_hubIfjN4cuda3std3__44plusIfEEE10Policy1000EPfPdiS9_dfNS7_10__identityEEEvT0_T1_T2_T3_T4_T6_E12temp_storage+20];
	add.f32 	%f142, %f530, %f141;
	ld.shared.f32 	%f143, [_ZZN3cub18CUB_300001_SM_10006detail6reduce28DeviceReduceSingleTileKernelINS2_10policy_hubIfjN4cuda3std3__44plusIfEEE10Policy1000EPfPdiS9_dfNS7_10__identityEEEvT0_T1_T2_T3_T4_T6_E12temp_storage+24];
	add.f32 	%f144, %f142, %f143;
	ld.shared.f32 	%f145, [_ZZN3cub18CUB_300001_SM_10006detail6reduce28DeviceReduceSingleTileKernelINS2_10policy_hubIfjN4cuda3std3__44plusIfEEE10Policy1000EPfPdiS9_dfNS7_10__identityEEEvT0_T1_T2_T3_T4_T6_E12temp_storage+28];
	add.f32 	%f146, %f144, %f145;
	ld.shared.f32 	%f147, [_ZZN3cub18CUB_300001_SM_10006detail6reduce28DeviceReduceSingleTileKernelINS2_10policy_hubIfjN4cuda3std3__44plusIfEEE10Policy1000EPfPdiS9_dfNS7_10__identityEEEvT0_T1_T2_T3_T4_T6_E12temp_storage+32];
	add.f32 	%f148, %f146, %f147;
	ld.shared.f32 	%f149, [_ZZN3cub18CUB_300001_SM_10006detail6reduce28DeviceReduceSingleTileKernelINS2_10policy_hubIfjN4cuda3std3__44plusIfEEE10Policy1000EPfPdiS9_dfNS7_10__identityEEEvT0_T1_T2_T3_T4_T6_E12temp_storage+36];
	add.f32 	%f150, %f148, %f149;
	ld.shared.f32 	%f151, [_ZZN3cub18CUB_300001_SM_10006detail6reduce28DeviceReduceSingleTileKernelINS2_10policy_hubIfjN4cuda3std3__44plusIfEEE10Policy1000EPfPdiS9_dfNS7_10__identityEEEvT0_T1_T2_T3_T4_T6_E12temp_storage+40];
	add.f32 	%f152, %f150, %f151;
	ld.shared.f32 	%f153, [_ZZN3cub18CUB_300001_SM_10006detail6reduce28DeviceReduceSingleTileKernelINS2_10policy_hubIfjN4cuda3std3__44plusIfEEE10Policy1000EPfPdiS9_dfNS7_10__identityEEEvT0_T1_T2_T3_T4_T6_E12temp_storage+44];
	add.f32 	%f154, %f152, %f153;
	ld.shared.f32 	%f155, [_ZZN3cub18CUB_300001_SM_10006detail6reduce28DeviceReduceSingleTileKernelINS2_10policy_hubIfjN4cuda3std3__44plusIfEEE10Policy1000EPfPdiS9_dfNS7_10__identityEEEvT0_T1_T2_T3_T4_T6_E12temp_storage+48];
	add.f32 	%f156, %f154, %f155;
	ld.shared.f32 	%f157, [_ZZN3cub18CUB_300001_SM_10006detail6reduce28DeviceReduceSingleTileKernelINS2_10policy_hubIfjN4cuda3std3__44plusIfEEE10Policy1000EPfPdiS9_dfNS7_10__identityEEEvT0_T1_T2_T3_T4_T6_E12temp_storage+52];
	add.f32 	%f158, %f156, %f157;
	ld.shared.f32 	%f159, [_ZZN3cub18CUB_300001_SM_10006detail6reduce28DeviceReduceSingleTileKernelINS2_10policy_hubIfjN4cuda3std3__44plusIfEEE10Policy1000EPfPdiS9_dfNS7_10__identityEEEvT0_T1_T2_T3_T4_T6_E12temp_storage+56];
	add.f32 	%f160, %f158, %f159;
	ld.shared.f32 	%f161, [_ZZN3cub18CUB_300001_SM_10006detail6reduce28DeviceReduceSingleTileKernelINS2_10policy_hubIfjN4cuda3std3__44plusIfEEE10Policy1000EPfPdiS9_dfNS7_10__identityEEEvT0_T1_T2_T3_T4_T6_E12temp_storage+60];
	add.f32 	%f162, %f160, %f161;
	ld.shared.f32 	%f163, [_ZZN3cub18CUB_300001_SM_10006detail6reduce28DeviceReduceSingleTileKernelINS2_10policy_hubIfjN4cuda3std3__44plusIfEEE10Policy1000EPfPdiS9_dfNS7_10__identityEEEvT0_T1_T2_T3_T4_T6_E12temp_storage+64];
	add.f32 	%f164, %f162, %f163;
	ld.shared.f32 	%f165, [_ZZN3cub18CUB_300001_SM_10006detail6reduce28DeviceReduceSingleTileKernelINS2_10policy_hubIfjN4cuda3std3__44plusIfEEE10Policy1000EPfPdiS9_dfNS7_10__identityEEEvT0_T1_T2_T3_T4_T6_E12temp_storage+68];
	add.f32 	%f166, %f164, %f165;
	ld.shared.f32 	%f167, [_ZZN3cub18CUB_300001_SM_10006detail6reduce28DeviceReduceSingleTileKernelINS2_10policy_hubIfjN4cuda3std3__44plusIfEEE10Policy1000EPfPdiS9_dfNS7_10__identityEEEvT0_T1_T2_T3_T4_T6_E12temp_storage+72];
	add.f32 	%f168, %f166, %f167;
	ld.shared.f32 	%f169, [_ZZN3cub18CUB_300001_SM_10006detail6reduce28DeviceReduceSingleTileKernelINS2_10policy_hubIfjN4cuda3std3__44plusIfEEE10Policy1000EPfPdiS9_dfNS7_10__identityEEEvT0_T1_T2_T3_T4_T6_E12temp_storage+76];
	add.f32 	%f530, %f168, %f169;
$L__BB15_72:
	mov.u32 	%r379, %tid.x;
	setp.ne.s32 	%p111, %r379, 0;
	@%p111 bra 	$L__BB15_74;
	cvt.rn.f32.f64 	%f502, %fd1;
	add.f32 	%f503, %f530, %f502;
	cvt.f64.f32 	%fd2, %f503;
	st.global.f64 	[%rd1], %fd2;
$L__BB15_74:
	ret;

}
	// .globl	_ZN3cub18CUB_300001_SM_10006detail6reduce28DeviceReduceSingleTileKernelINS2_10policy_hubIfyN4cuda3std3__44plusIfEEE10Policy1000EN6thrust24THRUST_300001_SM_1000_NS6detail15normal_iteratorINSD_10device_ptrIdEEEEPdyS9_df3ExpEEvT0_T1_T2_T3_T4_T6_
.visible .entry _ZN3cub18CUB_300001_SM_10006detail6reduce28DeviceReduceSingleTileKernelINS2_10policy_hubIfyN4cuda3std3__44plusIfEEE10Policy1000EN6thrust24THRUST_300001_SM_1000_NS6detail15normal_iteratorINSD_10device_ptrIdEEEEPdyS9_df3ExpEEvT0_T1_T2_T3_T4_T6_(
	.param .align 8 .b8 _ZN3cub18CUB_300001_SM_10006detail6reduce28DeviceReduceSingleTileKernelINS2_10policy_hubIfyN4cuda3std3__44plusIfEEE10Policy1000EN6thrust24THRUST_300001_SM_1000_NS6detail15normal_iteratorINSD_10device_ptrIdEEEEPdyS9_df3ExpEEvT0_T1_T2_T3_T4_T6__param_0[8],
	.param .u64 .ptr .align 1 _ZN3cub18CUB_300001_SM_10006detail6reduce28DeviceReduceSingleTileKernelINS2_10policy_hubIfyN4cuda3std3__44plusIfEEE10Policy1000EN6thrust24THRUST_300001_SM_1000_NS6detail15normal_iteratorINSD_10device_ptrIdEEEEPdyS9_df3ExpEEvT0_T1_T2_T3_T4_T6__param_1,
	.param .u64 _ZN3cub18CUB_300001_SM_10006detail6reduce28DeviceReduceSingleTileKernelINS2_10policy_hubIfyN4cuda3std3__44plusIfEEE10Policy1000EN6thrust24THRUST_300001_SM_1000_NS6detail15normal_iteratorINSD_10device_ptrIdEEEEPdyS9_df3ExpEEvT0_T1_T2_T3_T4_T6__param_2,
	.param .align 1 .b8 _ZN3cub18CUB_300001_SM_10006detail6reduce28DeviceReduceSingleTileKernelINS2_10policy_hubIfyN4cuda3std3__44plusIfEEE10Policy1000EN6thrust24THRUST_300001_SM_1000_NS6detail15normal_iteratorINSD_10device_ptrIdEEEEPdyS9_df3ExpEEvT0_T1_T2_T3_T4_T6__param_3[1],
	.param .f64 _ZN3cub18CUB_300001_SM_10006detail6reduce28DeviceReduceSingleTileKernelINS2_10policy_hubIfyN4cuda3std3__44plusIfEEE10Policy1000EN6thrust24THRUST_300001_SM_1000_NS6detail15normal_iteratorINSD_10device_ptrIdEEEEPdyS9_df3ExpEEvT0_T1_T2_T3_T4_T6__param_4,
	.param .align 1 .b8 _ZN3cub18CUB_300001_SM_10006detail6reduce28DeviceReduceSingleTileKernelINS2_10policy_hubIfyN4cuda3std3__44plusIfEEE10Policy1000EN6thrust24THRUST_300001_SM_1000_NS6detail15normal_iteratorINSD_10device_ptrIdEEEEPdyS9_df3ExpEEvT0_T1_T2_T3_T4_T6__param_5[1]
)
.maxntid 256
.minnctapersm 1
{
	.reg .pred 	%p<172>;
	.reg .b32 	%r<755>;
	.reg .b32 	%f<288>;
	.reg .b64 	%rd<39>;
	.reg .b64 	%fd<1028>;
	// demoted variable
	.shared .align 4 .b8 _ZZN3cub18CUB_300001_SM_10006detail6reduce28DeviceReduceSingleTileKernelINS2_10policy_hubIfyN4cuda3std3__44plusIfEEE10Policy1000EN6thrust24THRUST_300001_SM_1000_NS6detail15normal_iteratorINSD_10device_ptrIdEEEEPdyS9_df3ExpEEvT0_T1_T2_T3_T4_T6_E12temp_storage[44];
	ld.param.u64 	%rd17, [_ZN3cub18CUB_300001_SM_10006detail6reduce28DeviceReduceSingleTileKernelINS2_10policy_hubIfyN4cuda3std3__44plusIfEEE10Policy1000EN6thrust24THRUST_300001_SM_1000_NS6detail15normal_iteratorINSD_10device_ptrIdEEEEPdyS9_df3ExpEEvT0_T1_T2_T3_T4_T6__param_0];
	ld.param.u64 	%rd19, [_ZN3cub18CUB_300001_SM_10006detail6reduce28DeviceReduceSingleTileKernelINS2_10policy_hubIfyN4cuda3std3__44plusIfEEE10Policy1000EN6thrust24THRUST_300001_SM_1000_NS6detail15normal_iteratorINSD_10device_ptrIdEEEEPdyS9_df3ExpEEvT0_T1_T2_T3_T4_T6__param_1];
	ld.param.u64 	%rd18, [_ZN3cub18CUB_300001_SM_10006detail6reduce28DeviceReduceSingleTileKernelINS2_10policy_hubIfyN4cuda3std3__44plusIfEEE10Policy1000EN6thrust24THRUST_300001_SM_1000_NS6detail15normal_iteratorINSD_10device_ptrIdEEEEPdyS9_df3ExpEEvT0_T1_T2_T3_T4_T6__param_2];
	ld.param.f64 	%fd206, [_ZN3cub18CUB_300001_SM_10006detail6reduce28DeviceReduceSingleTileKernelINS2_10policy_hubIfyN4cuda3std3__44plusIfEEE10Policy1000EN6thrust24THRUST_300001_SM_1000_NS6detail15normal_iteratorINSD_10device_ptrIdEEEEPdyS9_df3ExpEEvT0_T1_T2_T3_T4_T6__param_4];
	cvta.to.global.u64 	%rd1, %rd19;
	setp.ne.s64 	%p1, %rd18, 0;
	@%p1 bra 	$L__BB16_3;
	mov.u32 	%r747, %tid.x;
	setp.ne.s32 	%p171, %r747, 0;
	@%p171 bra 	$L__BB16_162;
	st.global.f64 	[%rd1], %fd206;
	bra.uni 	$L__BB16_162;
$L__BB16_3:
	cvta.to.global.u64 	%rd2, %rd17;
	setp.gt.u64 	%p2, %rd18, 4095;
	@%p2 bra 	$L__BB16_40;
	cvt.u32.u64 	%r1, %rd18;
	mov.u32 	%r2, %tid.x;
	setp.ge.u32 	%p123, %r2, %r1;
	mov.f32 	%f280, 0f00000000;
	mov.u32 	%r751, %r2;
	@%p123 bra 	$L__BB16_9;
	mul.wide.u32 	%rd31, %r2, 8;
	add.s64 	%rd32, %rd2, %rd31;
	ld.global.f64 	%fd1, [%rd32];
	fma.rn.f64 	%fd872, %fd1, 0d3FF71547652B82FE, 0d4338000000000000;
	{
	.reg .b32 %temp; 
	mov.b64 	{%r3, %temp}, %fd872;
	}
	mov.f64 	%fd873, 0dC338000000000000;
	add.rn.f64 	%fd874, %fd872, %fd873;
	fma.rn.f64 	%fd875, %fd874, 0dBFE62E42FEFA39EF, %fd1;
	fma.rn.f64 	%fd876, %fd874, 0dBC7ABC9E3B39803F, %fd875;
	fma.rn.f64 	%fd877, %fd876, 0d3E5ADE1569CE2BDF, 0d3E928AF3FCA213EA;
	fma.rn.f64 	%fd878, %fd877, %fd876, 0d3EC71DEE62401315;
	fma.rn.f64 	%fd879, %fd878, %fd876, 0d3EFA01997C89EB71;
	fma.rn.f64 	%fd880, %fd879, %fd876, 0d3F2A01A014761F65;
	fma.rn.f64 	%fd881, %fd880, %fd876, 0d3F56C16C1852B7AF;
	fma.rn.f64 	%fd882, %fd881, %fd876, 0d3F81111111122322;
	fma.rn.f64 	%fd883, %fd882, %fd876, 0d3FA55555555502A1;
	fma.rn.f64 	%fd884, %fd883, %fd876, 0d3FC5555555555511;
	fma.rn.f64 	%fd885, %fd884, %fd876, 0d3FE000000000000B;
	fma.rn.f64 	%fd886, %fd885, %fd876, 0d3FF0000000000000;
	fma.rn.f64 	%fd887, %fd886, %fd876, 0d3FF0000000000000;
	{
	.reg .b32 %temp; 
	mov.b64 	{%r4, %temp}, %fd887;
	}
	{
	.reg .b32 %temp; 
	mov.b64 	{%temp, %r5}, %fd887;
	}
	shl.b32 	%r601, %r3, 20;
	add.s32 	%r602, %r601, %r5;
	mov.b64 	%fd987, {%r4, %r602};
	{
	.reg .b32 %temp; 
	mov.b64 	{%temp, %r603}, %fd1;
	}
	mov.b32 	%f201, %r603;
	abs.f32 	%f1, %f201;
	setp.lt.f32 	%p124, %f1, 0f4086232B;
	@%p124 bra 	$L__BB16_8;
	setp.lt.f64 	%p125, %fd1, 0d0000000000000000;
	add.f64 	%fd888, %fd1, 0d7FF0000000000000;
	selp.f64 	%fd987, 0d0000000000000000, %fd888, %p125;
	setp.geu.f32 	%p126, %f1, 0f40874800;
	@%p126 bra 	$L__BB16_8;
	shr.u32 	%r604, %r3, 31;
	add.s32 	%r605, %r3, %r604;
	shr.s32 	%r606, %r605, 1;
	shl.b32 	%r607, %r606, 20;
	add.s32 	%r608, %r5, %r607;
	mov.b64 	%fd889, {%r4, %r608};
	sub.s32 	%r609, %r3, %r606;
	shl.b32 	%r610, %r609, 20;
	add.s32 	%r611, %r610, 1072693248;
	mov.b32 	%r612, 0;
	mov.b64 	%fd890, {%r612, %r611};
	mul.f64 	%fd987, %fd890, %fd889;
$L__BB16_8:
	cvt.rn.f32.f64 	%f280, %fd987;
	add.s32 	%r751, %r2, 256;
$L__BB16_9:
	setp.ge.u32 	%p127, %r751, %r1;
	@%p127 bra 	$L__BB16_31;
	not.b32 	%r613, %r751;
	add.s32 	%r8, %r613, %r1;
	and.b32  	%r614, %r8, 768;
	setp.eq.s32 	%p128, %r614, 768;
	@%p128 bra 	$L__BB16_16;
	mul.wide.u32 	%rd33, %r751, 8;
	add.s64 	%rd35, %rd2, %rd33;
	shr.u32 	%r615, %r8, 8;
	add.s32 	%r616, %r615, 1;
	and.b32  	%r617, %r616, 3;
	neg.s32 	%r749, %r617;
$L__BB16_12:
	.pragma "nounroll";
	ld.global.f64 	%fd6, [%rd35];
	fma.rn.f64 	%fd891, %fd6, 0d3FF71547652B82FE, 0d4338000000000000;
	{
	.reg .b32 %temp; 
	mov.b64 	{%r12, %temp}, %fd891;
	}
	mov.f64 	%fd892, 0dC338000000000000;
	add.rn.f64 	%fd893, %fd891, %fd892;
	fma.rn.f64 	%fd894, %fd893, 0dBFE62E42FEFA39EF, %fd6;
	fma.rn.f64 	%fd895, %fd893, 0dBC7ABC9E3B39803F, %fd894;
	fma.rn.f64 	%fd896, %fd895, 0d3E5ADE1569CE2BDF, 0d3E928AF3FCA213EA;
	fma.rn.f64 	%fd897, %fd896, %fd895, 0d3EC71DEE62401315;
	fma.rn.f64 	%fd898, %fd897, %fd895, 0d3EFA01997C89EB71;
	fma.rn.f64 	%fd899, %fd898, %fd895, 0d3F2A01A014761F65;
	fma.rn.f64 	%fd900, %fd899, %fd895, 0d3F56C16C1852B7AF;
	fma.rn.f64 	%fd901, %fd900, %fd895, 0d3F81111111122322;
	fma.rn.f64 	%fd902, %fd901, %fd895, 0d3FA55555555502A1;
	fma.rn.f64 	%fd903, %fd902, %fd895, 0d3FC5555555555511;
	fma.rn.f64 	%fd904, %fd903, %fd895, 0d3FE000000000000B;
	fma.rn.f64 	%fd905, %fd904, %fd895, 0d3FF0000000000000;
	fma.rn.f64 	%fd906, %fd905, %fd895, 0d3FF0000000000000;
	{
	.reg .b32 %temp; 
	mov.b64 	{%r13, %temp}, %fd906;
	}
	{
	.reg .b32 %temp; 
	mov.b64 	{%temp, %r14}, %fd906;
	}
	shl.b32 	%r618, %r12, 20;
	add.s32 	%r619, %r618, %r14;
	mov.b64 	%fd988, {%r13, %r619};
	{
	.reg .b32 %temp; 
	mov.b64 	{%temp, %r620}, %fd6;
	}
	mov.b32 	%f203, %r620;
	abs.f32 	%f5, %f203;
	setp.lt.f32 	%p129, %f5, 0f4086232B;
	@%p129 bra 	$L__BB16_15;
	setp.lt.f64 	%p130, %fd6, 0d0000000000000000;
	add.f64 	%fd907, %fd6, 0d7FF0000000000000;
	selp.f64 	%fd988, 0d0000000000000000, %fd907, %p130;
	setp.geu.f32 	%p131, %f5, 0f40874800;
	@%p131 bra 	$L__BB16_15;
	shr.u32 	%r621, %r12, 31;
	add.s32 	%r622, %r12, %r621;
	shr.s32 	%r623, %r622, 1;
	shl.b32 	%r624, %r623, 20;
	add.s32 	%r625, %r14, %r624;
	mov.b64 	%fd908, {%r13, %r625};
	sub.s32 	%r626, %r12, %r623;
	shl.b32 	%r627, %r626, 20;
	add.s32 	%r628, %r627, 1072693248;
	mov.b32 	%r629, 0;
	mov.b64 	%fd909, {%r629, %r628};
	mul.f64 	%fd988, %fd909, %fd908;
$L__BB16_15:
	cvt.rn.f32.f64 	%f204, %fd988;
	add.f32 	%f280, %f280, %f204;
	add.s32 	%r751, %r751, 256;
	add.s64 	%rd35, %rd35, 2048;
	add.s32 	%r749, %r749, 1;
	setp.ne.s32 	%p132, %r749, 0;
	@%p132 bra 	$L__BB16_12;
$L__BB16_16:
	setp.lt.u32 	%p133, %r8, 768;
	@%p133 bra 	$L__BB16_31;
	add.s64 	%rd6, %rd2, 4096;
$L__BB16_18:
	mul.wide.s32 	%rd34, %r751, 8;
	add.s64 	%rd7, %rd6, %rd34;
	ld.global.f64 	%fd11, [%rd7+-4096];
	fma.rn.f64 	%fd910, %fd11, 0d3FF71547652B82FE, 0d4338000000000000;
	{
	.reg .b32 %temp; 
	mov.b64 	{%r19, %temp}, %fd910;
	}
	mov.f64 	%fd911, 0dC338000000000000;
	add.rn.f64 	%fd912, %fd910, %fd911;
	fma.rn.f64 	%fd913, %fd912, 0dBFE62E42FEFA39EF, %fd11;
	fma.rn.f64 	%fd914, %fd912, 0dBC7ABC9E3B39803F, %fd913;
	fma.rn.f64 	%fd915, %fd914, 0d3E5ADE1569CE2BDF, 0d3E928AF3FCA213EA;
	fma.rn.f64 	%fd916, %fd915, %fd914, 0d3EC71DEE62401315;
	fma.rn.f64 	%fd917, %fd916, %fd914, 0d3EFA01997C89EB71;
	fma.rn.f64 	%fd918, %fd917, %fd914, 0d3F2A01A014761F65;
	fma.rn.f64 	%fd919, %fd918, %fd914, 0d3F56C16C1852B7AF;
	fma.rn.f64 	%fd920, %fd919, %fd914, 0d3F81111111122322;
	fma.rn.f64 	%fd921, %fd920, %fd914, 0d3FA55555555502A1;
	fma.rn.f64 	%fd922, %fd921, %fd914, 0d3FC5555555555511;
	fma.rn.f64 	%fd923, %fd922, %fd914, 0d3FE000000000000B;
	fma.rn.f64 	%fd924, %fd923, %fd914, 0d3FF0000000000000;
	fma.rn.f64 	%fd925, %fd924, %fd914, 0d3FF0000000000000;
	{
	.reg .b32 %temp; 
	mov.b64 	{%r20, %temp}, %fd925;
	}
	{
	.reg .b32 %temp; 
	mov.b64 	{%temp, %r21}, %fd925;
	}
	shl.b32 	%r630, %r19, 20;
	add.s32 	%r631, %r630, %r21;
	mov.b64 	%fd989, {%r20, %r631};
	{
	.reg .b32 %temp; 
	mov.b64 	{%temp, %r632}, %fd11;
	}
	mov.b32 	%f205, %r632;
	abs.f32 	%f10, %f205;
	setp.lt.f32 	%p134, %f10, 0f4086232B;
	@%p134 bra 	$L__BB16_21;
	setp.lt.f64 	%p135, %fd11, 0d0000000000000000;
	add.f64 	%fd926, %fd11, 0d7FF0000000000000;
	selp.f64 	%fd989, 0d0000000000000000, %fd926, %p135;
	setp.geu.f32 	%p136, %f10, 0f40874800;
	@%p136 bra 	$L__BB16_21;
	shr.u32 	%r633, %r19, 31;
	add.s32 	%r634, %r19, %r633;
	shr.s32 	%r635, %r634, 1;
	shl.b32 	%r636, %r635, 20;
	add.s32 	%r637, %r21, %r636;
	mov.b64 	%fd927, {%r20, %r637};
	sub.s32 	%r638, %r19, %r635;
	shl.b32 	%r639, %r638, 20;
	add.s32 	%r640, %r639, 1072693248;
	mov.b32 	%r641, 0;
	mov.b64 	%fd928, {%r641, %r640};
	mul.f64 	%fd989, %fd928, %fd927;
$L__BB16_21:
	cvt.rn.f32.f64 	%f206, %fd989;
	add.f32 	%f11, %f280, %f206;
	ld.global.f64 	%fd16, [%rd7+-2048];
	fma.rn.f64 	%fd929, %fd16, 0d3FF71547652B82FE, 0d4338000000000000;
	{
	.reg .b32 %temp; 
	mov.b64 	{%r22, %temp}, %fd929;
	}
	mov.f64 	%fd930, 0dC338000000000000;
	add.rn.f64 	%fd931, %fd929, %fd930;
	fma.rn.f64 	%fd932, %fd931, 0dBFE62E42FEFA39EF, %fd16;
	fma.rn.f64 	%fd933, %fd931, 0dBC7ABC9E3B39803F, %fd932;
	fma.rn.f64 	%fd934, %fd933, 0d3E5ADE1569CE2BDF, 0d3E928AF3FCA213EA;
	fma.rn.f64 	%fd935, %fd934, %fd933, 0d3EC71DEE62401315;
	fma.rn.f64 	%fd936, %fd935, %fd933, 0d3EFA01997C89EB71;
	fma.rn.f64 	%fd937, %fd936, %fd933, 0d3F2A01A014761F65;
	fma.rn.f64 	%fd938, %fd937, %fd933, 0d3F56C16C1852B7AF;
	fma.rn.f64 	%fd939, %fd938, %fd933, 0d3F81111111122322;
	fma.rn.f64 	%fd940, %fd939, %fd933, 0d3FA55555555502A1;
	fma.rn.f64 	%fd941, %fd940, %fd933, 0d3FC5555555555511;
	fma.rn.f64 	%fd942, %fd941, %fd933, 0d3FE000000000000B;
	fma.rn.f64 	%fd943, %fd942, %fd933, 0d3FF0000000000000;
	fma.rn.f64 	%fd944, %fd943, %fd933, 0d3FF0000000000000;
	{
	.reg .b32 %temp; 
	mov.b64 	{%r23, %temp}, %fd944;
	}
	{
	.reg .b32 %temp; 
	mov.b64 	{%temp, %r24}, %fd944;
	}
	shl.b32 	%r642, %r22, 20;
	add.s32 	%r643, %r642, %r24;
	mov.b64 	%fd990, {%r23, %r643};
	{
	.reg .b32 %temp; 
	mov.b64 	{%temp, %r644}, %fd16;
	}
	mov.b32 	%f207, %r644;
	abs.f32 	%f12, %f207;
	setp.lt.f32 	%p137, %f12, 0f4086232B;
	@%p137 bra 	$L__BB16_24;
	setp.lt.f64 	%p138, %fd16, 0d0000000000000000;
	add.f64 	%fd945, %fd16, 0d7FF0000000000000;
	selp.f64 	%fd990, 0d0000000000000000, %fd945, %p138;
	setp.geu.f32 	%p139, %f12, 0f40874800;
	@%p139 bra 	$L__BB16_24;
	shr.u32 	%r645, %r22, 31;
	add.s32 	%r646, %r22, %r645;
	shr.s32 	%r647, %r646, 1;
	shl.b32 	%r648, %r647, 20;
	add.s32 	%r649, %r24, %r648;
	mov.b64 	%fd946, {%r23, %r649};
	sub.s32 	%r650, %r22, %r647;
	shl.b32 	%r651, %r650, 20;
	add.s32 	%r652, %r651, 1072693248;
	mov.b32 	%r653, 0;
	mov.b64 	%fd947, {%r653, %r652};
	mul.f64 	%fd990, %fd947, %fd946;
$L__BB16_24:
	cvt.rn.f32.f64 	%f208, %fd990;
	add.f32 	%f13, %f11, %f208;
	ld.global.f64 	%fd21, [%rd7];
	fma.rn.f64 	%fd948, %fd21, 0d3FF71547652B82FE, 0d4338000000000000;
	{
	.reg .b32 %temp; 
	mov.b64 	{%r25, %temp}, %fd948;
	}
	mov.f64 	%fd949, 0dC338000000000000;
	add.rn.f64 	%fd950, %fd948, %fd949;
	fma.rn.f64 	%fd951, %fd950, 0dBFE62E42FEFA39EF, %fd21;
	fma.rn.f64 	%fd952, %fd950, 0dBC7ABC9E3B39803F, %fd951;
	fma.rn.f64 	%fd953, %fd952, 0d3E5ADE1569CE2BDF, 0d3E928AF3FCA213EA;
	fma.rn.f64 	%fd954, %fd953, %fd952, 0d3EC71DEE62401315;
	fma.rn.f64 	%fd955, %fd954, %fd952, 0d3EFA01997C89EB71;
	fma.rn.f64 	%fd956, %fd955, %fd952, 0d3F2A01A014761F65;
	fma.rn.f64 	%fd957, %fd956, %fd952, 0d3F56C16C1852B7AF;
	fma.rn.f64 	%fd958, %fd957, %fd952, 0d3F81111111122322;
	fma.rn.f64 	%fd959, %fd958, %fd952, 0d3FA55555555502A1;
	fma.rn.f64 	%fd960, %fd959, %fd952, 0d3FC5555555555511;
	fma.rn.f64 	%fd961, %fd960, %fd952, 0d3FE000000000000B;
	fma.rn.f64 	%fd962, %fd961, %fd952, 0d3FF0000000000000;
	fma.rn.f64 	%fd963, %fd962, %fd952, 0d3FF0000000000000;
	{
	.reg .b32 %temp; 
	mov.b64 	{%r26, %temp}, %fd963;
	}
	{
	.reg .b32 %temp; 
	mov.b64 	{%temp, %r27}, %fd963;
	}
	shl.b32 	%r654, %r25, 20;
	add.s32 	%r655, %r654, %r27;
	mov.b64 	%fd991, {%r26, %r655};
	{
	.reg .b32 %temp; 
	mov.b64 	{%temp, %r656}, %fd21;
	}
	mov.b32 	%f209, %r656;
	abs.f32 	%f14, %f209;
	setp.lt.f32 	%p140, %f14, 0f4086232B;
	@%p140 bra 	$L__BB16_27;
	setp.lt.f64 	%p141, %fd21, 0d0000000000000000;
	add.f64 	%fd964, %fd21, 0d7FF0000000000000;
	selp.f64 	%fd991, 0d0000000000000000, %fd964, %p141;
	setp.geu.f32 	%p142, %f14, 0f40874800;
	@%p142 bra 	$L__BB16_27;
	shr.u32 	%r657, %r25, 31;
	add.s32 	%r658, %r25, %r657;
	shr.s32 	%r659, %r658, 1;
	shl.b32 	%r660, %r659, 20;
	add.s32 	%r661, %r27, %r660;
	mov.b64 	%fd965, {%r26, %r661};
	sub.s32 	%r662, %r25, %r659;
	shl.b32 	%r663, %r662, 20;
	add.s32 	%r664, %r663, 1072693248;
	mov.b32 	%r665, 0;
	mov.b64 	%fd966, {%r665, %r664};
	mul.f64 	%fd991, %fd966, %fd965;
$L__BB16_27:
	cvt.rn.f32.f64 	%f210, %fd991;
	add.f32 	%f15, %f13, %f210;
	ld.global.f64 	%fd26, [%rd7+2048];
	fma.rn.f64 	%fd967, %fd26, 0d3FF71547652B82FE, 0d4338000000000000;
	{
	.reg .b32 %temp; 
	mov.b64 	{%r28, %temp}, %fd967;
	}
	mov.f64 	%fd968, 0dC338000000000000;
	add.rn.f64 	%fd969, %fd967, %fd968;
	fma.rn.f64 	%fd970, %fd969, 0dBFE62E42FEFA39EF, %fd26;
	fma.rn.f64 	%fd971, %fd969, 0dBC7ABC9E3B39803F, %fd970;
	fma.rn.f64 	%fd972, %fd971, 0d3E5ADE1569CE2BDF, 0d3E928AF3FCA213EA;
	fma.rn.f64 	%fd973, %fd972, %fd971, 0d3EC71DEE62401315;
	fma.rn.f64 	%fd974, %fd973, %fd971, 0d3EFA01997C89EB71;
	fma.rn.f64 	%fd975, %fd974, %fd971, 0d3F2A01A014761F65;
	fma.rn.f64 	%fd976, %fd975, %fd971, 0d3F56C16C1852B7AF;
	fma.rn.f64 	%fd977, %fd976, %fd971, 0d3F81111111122322;
	fma.rn.f64 	%fd978, %fd977, %fd971, 0d3FA55555555502A1;
	fma.rn.f64 	%fd979, %fd978, %fd971, 0d3FC5555555555511;
	fma.rn.f64 	%fd980, %fd979, %fd971, 0d3FE000000000000B;
	fma.rn.f64 	%fd981, %fd980, %fd971, 0d3FF0000000000000;
	fma.rn.f64 	%fd982, %fd981, %fd971, 0d3FF0000000000000;
	{
	.reg .b32 %temp; 
	mov.b64 	{%r29, %temp}, %fd982;
	}
	{
	.reg .b32 %temp; 
	mov.b64 	{%temp, %r30}, %fd982;
	}
	shl.b32 	%r666, %r28, 20;
	add.s32 	%r667, %r666, %r30;
	mov.b64 	%fd992, {%r29, %r667};
	{
	.reg .b32 %temp; 
	mov.b64 	{%temp, %r668}, %fd26;
	}
	mov.b32 	%f211, %r668;
	abs.f32 	%f16, %f211;
	setp.lt.f32 	%p143, %f16, 0f4086232B;
	@%p143 bra 	$L__BB16_30;
	setp.lt.f64 	%p144, %fd26, 0d0000000000000000;
	add.f64 	%fd983, %fd26, 0d7FF0000000000000;
	selp.f64 	%fd992, 0d0000000000000000, %fd983, %p144;
	setp.geu.f32 	%p145, %f16, 0f40874800;
	@%p145 bra 	$L__BB16_30;
	shr.u32 	%r669, %r28, 31;
	add.s32 	%r670, %r28, %r669;
	shr.s32 	%r671, %r670, 1;
	shl.b32 	%r672, %r671, 20;
	add.s32 	%r673, %r30, %r672;
	mov.b64 	%fd984, {%r29, %r673};
	sub.s32 	%r674, %r28, %r671;
	shl.b32 	%r675, %r674, 20;
	add.s32 	%r676, %r675, 1072693248;
	mov.b32 	%r677, 0;
	mov.b64 	%fd985, {%r677, %r676};
	mul.f64 	%fd992, %fd985, %fd984;
$L__BB16_30:
	cvt.rn.f32.f64 	%f212, %fd992;
	add.f32 	%f280, %f15, %f212;
	add.s32 	%r751, %r751, 1024;
	setp.lt.s32 	%p146, %r751, %r1;
	@%p146 bra 	$L__BB16_18;
$L__BB16_31:
	setp.lt.s64 	%p147, %rd18, 256;
	@%p147 bra 	$L__BB16_36;
	// begin inline asm
	mov.u32 %r716, %laneid;
	// end inline asm
	mov.b32 	%r718, %f280;
	mov.b32 	%r719, 1;
	mov.b32 	%r740, 31;
	mov.b32 	%r741, -1;
	// begin inline asm
	shfl.sync.down.b32 %r717, %r718, %r719, %r740, %r741;
	// end inline asm
	setp.gt.s32 	%p163, %r716, 30;
	mov.b32 	%f247, %r717;
	add.f32 	%f248, %f280, %f247;
	selp.f32 	%f249, %f280, %f248, %p163;
	mov.b32 	%r723, %f249;
	mov.b32 	%r724, 2;
	// begin inline asm
	shfl.sync.down.b32 %r722, %r723, %r724, %r740, %r741;
	// end inline asm
	setp.gt.s32 	%p164, %r716, 29;
	mov.b32 	%f250, %r722;
	add.f32 	%f251, %f249, %f250;
	selp.f32 	%f252, %f249, %f251, %p164;
	mov.b32 	%r728, %f252;
	mov.b32 	%r729, 4;
	// begin inline asm
	shfl.sync.down.b32 %r727, %r728, %r729, %r740, %r741;
	// end inline asm
	setp.gt.s32 	%p165, %r716, 27;
	mov.b32 	%f253, %r727;
	add.f32 	%f254, %f252, %f253;
	selp.f32 	%f255, %f252, %f254, %p165;
	mov.b32 	%r733, %f255;
	mov.b32 	%r734, 8;
	// begin inline asm
	shfl.sync.down.b32 %r732, %r733, %r734, %r740, %r741;
	// end inline asm
	setp.gt.s32 	%p166, %r716, 23;
	mov.b32 	%f256, %r732;
	add.f32 	%f257, %f255, %f256;
	selp.f32 	%f258, %f255, %f257, %p166;
	mov.b32 	%r738, %f258;
	mov.b32 	%r739, 16;
	// begin inline asm
	shfl.sync.down.b32 %r737, %r738, %r739, %r740, %r741;
	// end inline asm
	setp.gt.s32 	%p167, %r716, 15;
	mov.b32 	%f259, %r737;
	add.f32 	%f19, %f258, %f259;
	selp.f32 	%f287, %f258, %f19, %p167;
	setp.ne.s32 	%p168, %r716, 0;
	@%p168 bra 	$L__BB16_34;
	shr.u32 	%r742, %r2, 3;
	and.b32  	%r743, %r742, 124;
	mov.u32 	%r744, _ZZN3cub18CUB_300001_SM_10006detail6reduce28DeviceReduceSingleTileKernelINS2_10policy_hubIfyN4cuda3std3__44plusIfEEE10Policy1000EN6thrust24THRUST_300001_SM_1000_NS6detail15normal_iteratorINSD_10device_ptrIdEEEEPdyS9_df3ExpEEvT0_T1_T2_T3_T4_T6_E12temp_storage;
	add.s32 	%r745, %r744, %r743;
	st.shared.f32 	[%r745+8], %f19;
$L__BB16_34:
	bar.sync 	0;
	setp.ne.s32 	%p169, %r2, 0;
	@%p169 bra 	$L__BB16_160;
	ld.shared.f32 	%f260, [_ZZN3cub18CUB_300001_SM_10006detail6reduce28DeviceReduceSingleTileKernelINS2_10policy_hubIfyN4cuda3std3__44plusIfEEE10Policy1000EN6thrust24THRUST_300001_SM_1000_NS6detail15normal_iteratorINSD_10device_ptrIdEEEEPdyS9_df3ExpEEvT0_T1_T2_T3_T4_T6_E12temp_storage+12];
	add.f32 	%f261, %f287, %f260;
	ld.shared.f32 	%f262, [_ZZN3cub18CUB_300001_SM_10006detail6reduce28DeviceReduceSingleTileKernelINS2_10policy_hubIfyN4cuda3std3__44plusIfEEE10Policy1000EN6thrust24THRUST_300001_SM_1000_NS6detail15normal_iteratorINSD_10device_ptrIdEEEEPdyS9_df3ExpEEvT0_T1_T2_T3_T4_T6_E12temp_storage+16];
	add.f32 	%f263, %f261, %f262;
	ld.shared.f32 	%f264, [_ZZN3cub18CUB_300001_SM_10006detail6reduce28DeviceReduceSingleTileKernelINS2_10policy_hubIfyN4cuda3std3__44plusIfEEE10Policy1000EN6thrust24THRUST_300001_SM_1000_NS6detail15normal_iteratorINSD_10device_ptrIdEEEEPdyS9_df3ExpEEvT0_T1_T2_T3_T4_T6_E12temp_storage+20];
	add.f32 	%f265, %f263, %f264;
	ld.shared.f32 	%f266, [_ZZN3cub18CUB_300001_SM_10006detail6reduce28DeviceReduceSingleTileKernelINS2_10policy_hubIfyN4cuda3std3__44plusIfEEE10Policy1000EN6thrust24THRUST_300001_SM_1000_NS6detail15normal_iteratorINSD_10device_ptrIdEEEEPdyS9_df3ExpEEvT0_T1_T2_T3_T4_T6_E12temp_storage+24];
	add.f32 	%f267, %f265, %f266;
	ld.shared.f32 	%f268, [_ZZN3cub18CUB_300001_SM_10006detail6reduce28DeviceReduceSingleTileKernelINS2_10policy_hubIfyN4cuda3std3__44plusIfEEE10Policy1000EN6thrust24THRUST_300001_SM_1000_NS6detail15normal_iteratorINSD_10device_ptrIdEEEEPdyS9_df3ExpEEvT0_T1_T2_T3_T4_T6_E12temp_storage+28];
	add.f32 	%f269, %f267, %f268;
	ld.shared.f32 	%f270, [_ZZN3cub18CUB_300001_SM_10006detail6reduce28DeviceReduceSingleTileKernelINS2_10policy_hubIfyN4cuda3std3__44plusIfEEE10Policy1000EN6thrust24THRUST_300001_SM_1000_NS6detail15normal_iteratorINSD_10device_ptrIdEEEEPdyS9_df3ExpEEvT0_T1_T2_T3_T4_T6_E12temp_storage+32];
	add.f32 	%f271, %f269, %f270;
	ld.shared.f32 	%f272, [_ZZN3cub18CUB_300001_SM_10006detail6reduce28DeviceReduceSingleTileKernelINS2_10policy_hubIfyN4cuda3std3__44plusIfEEE10Policy1000EN6thrust24THRUST_300001_SM_1000_NS6detail15normal_iteratorINSD_10device_ptrIdEEEEPdyS9_df3ExpEEvT0_T1_T2_T3_T4_T6_E12temp_storage+36];
	add.f32 	%f287, %f271, %f272;
	bra.uni 	$L__BB16_160;
$L__BB16_36:
	// begin inline asm
	mov.u32 %r678, %laneid;
	// end inline asm
	and.b32  	%r704, %r2, 992;
	add.s32 	%r705, %r704, 32;
	setp.gt.s32 	%p148, %r705, %r1;
	not.b32 	%r706, %r704;
	add.s32 	%r707, %r1, %r706;
	selp.b32 	%r702, %r707, 31, %p148;
	mov.b32 	%r680, %f280;
	mov.b32 	%r681, 1;
	mov.b32 	%r703, -1;
	// begin inline asm
	shfl.sync.down.b32 %r679, %r680, %r681, %r702, %r703;
	// end inline asm
	setp.lt.s32 	%p149, %r678, %r702;
	mov.b32 	%f213, %r679;
	add.f32 	%f214, %f280, %f213;
	selp.f32 	%f215, %f214, %f280, %p149;
	mov.b32 	%r685, %f215;
	mov.b32 	%r686, 2;
	// begin inline asm
	shfl.sync.down.b32 %r684, %r685, %r686, %r702, %r703;
	// end inline asm
	add.s32 	%r708, %r678, 2;
	setp.gt.s32 	%p150, %r708, %r702;
	mov.b32 	%f216, %r684;
	add.f32 	%f217, %f215, %f216;
	selp.f32 	%f218, %f215, %f217, %p150;
	mov.b32 	%r690, %f218;
	mov.b32 	%r691, 4;
	// begin inline asm
	shfl.sync.down.b32 %r689, %r690, %r691, %r702, %r703;
	// end inline asm
	add.s32 	%r709, %r678, 4;
	setp.gt.s32 	%p151, %r709, %r702;
	mov.b32 	%f219, %r689;
	add.f32 	%f220, %f218, %f219;
	selp.f32 	%f221, %f218, %f220, %p151;
	mov.b32 	%r695, %f221;
	mov.b32 	%r696, 8;
	// begin inline asm
	shfl.sync.down.b32 %r694, %r695, %r696, %r702, %r703;
	// end inline asm
	add.s32 	%r710, %r678, 8;
	setp.gt.s32 	%p152, %r710, %r702;
	mov.b32 	%f222, %r694;
	add.f32 	%f223, %f221, %f222;
	selp.f32 	%f224, %f221, %f223, %p152;
	mov.b32 	%r700, %f224;
	mov.b32 	%r701, 16;
	// begin inline asm
	shfl.sync.down.b32 %r699, %r700, %r701, %r702, %r703;
	// end inline asm
	add.s32 	%r711, %r678, 16;
	setp.gt.s32 	%p153, %r711, %r702;
	mov.b32 	%f225, %r699;
	add.f32 	%f226, %f224, %f225;
	selp.f32 	%f287, %f224, %f226, %p153;
	setp.ne.s32 	%p154, %r678, 0;
	@%p154 bra 	$L__BB16_38;
	shr.u32 	%r712, %r2, 3;
	and.b32  	%r713, %r712, 124;
	mov.u32 	%r714, _ZZN3cub18CUB_300001_SM_10006detail6reduce28DeviceReduceSingleTileKernelINS2_10policy_hubIfyN4cuda3std3__44plusIfEEE10Policy1000EN6thrust24THRUST_300001_SM_1000_NS6detail15normal_iteratorINSD_10device_ptrIdEEEEPdyS9_df3ExpEEvT0_T1_T2_T3_T4_T6_E12temp_storage;
	add.s32 	%r715, %r714, %r713;
	st.shared.f32 	[%r715+8], %f287;
$L__BB16_38:
	bar.sync 	0;
	setp.ne.s32 	%p155, %r2, 0;
	@%p155 bra 	$L__BB16_160;
	setp.gt.s64 	%p156, %rd18, 32;
	ld.shared.f32 	%f227, [_ZZN3cub18CUB_300001_SM_10006detail6reduce28DeviceReduceSingleTileKernelINS2_10policy_hubIfyN4cuda3std3__44plusIfEEE10Policy1000EN6thrust24THRUST_300001_SM_1000_NS6detail15normal_iteratorINSD_10device_ptrIdEEEEPdyS9_df3ExpEEvT0_T1_T2_T3_T4_T6_E12temp_storage+12];
	add.f32 	%f228, %f287, %f227;
	selp.f32 	%f229, %f228, %f287, %p156;
	setp.gt.s64 	%p157, %rd18, 64;
	ld.shared.f32 	%f230, [_ZZN3cub18CUB_300001_SM_10006detail6reduce28DeviceReduceSingleTileKernelINS2_10policy_hubIfyN4cuda3std3__44plusIfEEE10Policy1000EN6thrust24THRUST_300001_SM_1000_NS6detail15normal_iteratorINSD_10device_ptrIdEEEEPdyS9_df3ExpEEvT0_T1_T2_T3_T4_T6_E12temp_storage+16];
	add.f32 	%f231, %f230, %f229;
	selp.f32 	%f232, %f231, %f229, %p157;
	setp.gt.s64 	%p158, %rd18, 96;
	ld.shared.f32 	%f233, [_ZZN3cub18CUB_300001_SM_10006detail6reduce28DeviceReduceSingleTileKernelINS2_10policy_hubIfyN4cuda3std3__44plusIfEEE10Policy1000EN6thrust24THRUST_300001_SM_1000_NS6detail15normal_iteratorINSD_10device_ptrIdEEEEPdyS9_df3ExpEEvT0_T1_T2_T3_T4_T6_E12temp_storage+20];
	add.f32 	%f234, %f233, %f232;
	selp.f32 	%f235, %f234, %f232, %p158;
	setp.gt.s64 	%p159, %rd18, 128;
	ld.shared.f32 	%f236, [_ZZN3cub18CUB_300001_SM_10006detail6reduce28DeviceReduceSingleTileKernelINS2_10policy_hubIfyN4cuda3std3__44plusIfEEE10Policy1000EN6thrust24THRUST_300001_SM_1000_NS6detail15normal_iteratorINSD_10device_ptrIdEEEEPdyS9_df3ExpEEvT0_T1_T2_T3_T4_T6_E12temp_storage+24];
	add.f32 	%f237, %f236, %f235;
	selp.f32 	%f238, %f237, %f235, %p159;
	setp.gt.s64 	%p160, %rd18, 160;
	ld.shared.f32 	%f239, [_ZZN3cub18CUB_300001_SM_10006detail6reduce28DeviceReduceSingleTileKernelINS2_10policy_hubIfyN4cuda3std3__44plusIfEEE10Policy1000EN6thrust24THRUST_300001_SM_1000_NS6detail15normal_iteratorINSD_10device_ptrIdEEEEPdyS9_df3ExpEEvT0_T1_T2_T3_T4_T6_E12temp_storage+28];
	add.f32 	%f240, %f239, %f238;
	selp.f32 	%f241, %f240, %f238, %p160;
	setp.gt.s64 	%p161, %rd18, 192;
	ld.shared.f32 	%f242, [_ZZN3cub18CUB_300001_SM_10006detail6reduce28DeviceReduceSingleTileKernelINS2_10policy_hubIfyN4cuda3std3__44plusIfEEE10Policy1000EN6thrust24THRUST_300001_SM_1000_NS6detail15normal_iteratorINSD_10device_ptrIdEEEEPdyS9_df3ExpEEvT0_T1_T2_T3_T4_T6_E12temp_storage+32];
	add.f32 	%f243, %f242, %f241;
	selp.f32 	%f244, %f243, %f241, %p161;
	setp.gt.s64 	%p162, %rd18, 224;
	ld.shared.f32 	%f245, [_ZZN3cub18CUB_300001_SM_10006detail6reduce28DeviceReduceSingleTileKernelINS2_10policy_hubIfyN4cuda3std3__44plusIfEEE10Policy1000EN6thrust24THRUST_300001_SM_1000_NS6detail15normal_iteratorINSD_10device_ptrIdEEEEPdyS9_df3ExpEEvT0_T1_T2_T3_T4_T6_E12temp_storage+36];
	add.f32 	%f246, %f245, %f244;
	selp.f32 	%f287, %f246, %f244, %p162;
	bra.uni 	$L__BB16_160;
$L__BB16_40:
	mov.u32 	%r32, %tid.x;
	mul.wide.u32 	%rd20, %r32, 8;
	add.s64 	%rd8, %rd2, %rd20;
	ld.global.f64 	%fd31, [%rd8];
	fma.rn.f64 	%fd207, %fd31, 0d3FF71547652B82FE, 0d4338000000000000;
	{
	.reg .b32 %temp; 
	mov.b64 	{%r33, %temp}, %fd207;
	}
	mov.f64 	%fd208, 0dC338000000000000;
	add.rn.f64 	%fd209, %fd207, %fd208;
	fma.rn.f64 	%fd210, %fd209, 0dBFE62E42FEFA39EF, %fd31;
	fma.rn.f64 	%fd211, %fd209, 0dBC7ABC9E3B39803F, %fd210;
	fma.rn.f64 	%fd212, %fd211, 0d3E5ADE1569CE2BDF, 0d3E928AF3FCA213EA;
	fma.rn.f64 	%fd213, %fd212, %fd211, 0d3EC71DEE62401315;
	fma.rn.f64 	%fd214, %fd213, %fd211, 0d3EFA01997C89EB71;
	fma.rn.f64 	%fd215, %fd214, %fd211, 0d3F2A01A014761F65;
	fma.rn.f64 	%fd216, %fd215, %fd211, 0d3F56C16C1852B7AF;
	fma.rn.f64 	%fd217, %fd216, %fd211, 0d3F81111111122322;
	fma.rn.f64 	%fd218, %fd217, %fd211, 0d3FA55555555502A1;
	fma.rn.f64 	%fd219, %fd218, %fd211, 0d3FC5555555555511;
	fma.rn.f64 	%fd220, %fd219, %fd211, 0d3FE000000000000B;
	fma.rn.f64 	%fd221, %fd220, %fd211, 0d3FF0000000000000;
	fma.rn.f64 	%fd222, %fd221, %fd211, 0d3FF0000000000000;
	{
	.reg .b32 %temp; 
	mov.b64 	{%r34, %temp}, %fd222;
	}
	{
	.reg .b32 %temp; 
	mov.b64 	{%temp, %r35}, %fd222;
	}
	shl.b32 	%r144, %r33, 20;
	add.s32 	%r145, %r144, %r35;
	mov.b64 	%fd993, {%r34, %r145};
	{
	.reg .b32 %temp; 
	mov.b64 	{%temp, %r146}, %fd31;
	}
	mov.b32 	%f104, %r146;
	abs.f32 	%f24, %f104;
	setp.lt.f32 	%p3, %f24, 0f4086232B;
	@%p3 bra 	$L__BB16_43;
	setp.lt.f64 	%p4, %fd31, 0d0000000000000000;
	add.f64 	%fd223, %fd31, 0d7FF0000000000000;
	selp.f64 	%fd993, 0d0000000000000000, %fd223, %p4;
	setp.geu.f32 	%p5, %f24, 0f40874800;
	@%p5 bra 	$L__BB16_43;
	shr.u32 	%r147, %r33, 31;
	add.s32 	%r148, %r33, %r147;
	shr.s32 	%r149, %r148, 1;
	shl.b32 	%r150, %r149, 20;
	add.s32 	%r151, %r35, %r150;
	mov.b64 	%fd224, {%r34, %r151};
	sub.s32 	%r152, %r33, %r149;
	shl.b32 	%r153, %r152, 20;
	add.s32 	%r154, %r153, 1072693248;
	mov.b32 	%r155, 0;
	mov.b64 	%fd225, {%r155, %r154};
	mul.f64 	%fd993, %fd225, %fd224;
$L__BB16_43:
	cvt.rn.f32.f64 	%f25, %fd993;
	ld.global.f64 	%fd36, [%rd8+2048];
	fma.rn.f64 	%fd226, %fd36, 0d3FF71547652B82FE, 0d4338000000000000;
	{
	.reg .b32 %temp; 
	mov.b64 	{%r36, %temp}, %fd226;
	}
	mov.f64 	%fd227, 0dC338000000000000;
	add.rn.f64 	%fd228, %fd226, %fd227;
	fma.rn.f64 	%fd229, %fd228, 0dBFE62E42FEFA39EF, %fd36;
	fma.rn.f64 	%fd230, %fd228, 0dBC7ABC9E3B39803F, %fd229;
	fma.rn.f64 	%fd231, %fd230, 0d3E5ADE1569CE2BDF, 0d3E928AF3FCA213EA;
	fma.rn.f64 	%fd232, %fd231, %fd230, 0d3EC71DEE62401315;
	fma.rn.f64 	%fd233, %fd232, %fd230, 0d3EFA01997C89EB71;
	fma.rn.f64 	%fd234, %fd233, %fd230, 0d3F2A01A014761F65;
	fma.rn.f64 	%fd235, %fd234, %fd230, 0d3F56C16C1852B7AF;
	fma.rn.f64 	%fd236, %fd235, %fd230, 0d3F81111111122322;
	fma.rn.f64 	%fd237, %fd236, %fd230, 0d3FA55555555502A1;
	fma.rn.f64 	%fd238, %fd237, %fd230, 0d3FC5555555555511;
	fma.rn.f64 	%fd239, %fd238, %fd230, 0d3FE000000000000B;
	fma.rn.f64 	%fd240, %fd239, %fd230, 0d3FF0000000000000;
	fma.rn.f64 	%fd241, %fd240, %fd230, 0d3FF0000000000000;
	{
	.reg .b32 %temp; 
	mov.b64 	{%r37, %temp}, %fd241;
	}
	{
	.reg .b32 %temp; 
	mov.b64 	{%temp, %r38}, %fd241;
	}
	shl.b32 	%r156, %r36, 20;
	add.s32 	%r157, %r156, %r38;
	mov.b64 	%fd994, {%r37, %r157};
	{
	.reg .b32 %temp; 
	mov.b64 	{%temp, %r158}, %fd36;
	}
	mov.b32 	%f105, %r158;
	abs.f32 	%f26, %f105;
	setp.lt.f32 	%p6, %f26, 0f4086232B;
	@%p6 bra 	$L__BB16_46;
	setp.lt.f64 	%p7, %fd36, 0d0000000000000000;
	add.f64 	%fd242, %fd36, 0d7FF0000000000000;
	selp.f64 	%fd994, 0d0000000000000000, %fd242, %p7;
	setp.geu.f32 	%p8, %f26, 0f40874800;
	@%p8 bra 	$L__BB16_46;
	shr.u32 	%r159, %r36, 31;
	add.s32 	%r160, %r36, %r159;
	shr.s32 	%r161, %r160, 1;
	shl.b32 	%r162, %r161, 20;
	add.s32 	%r163, %r38, %r162;
	mov.b64 	%fd243, {%r37, %r163};
	sub.s32 	%r164, %r36, %r161;
	shl.b32 	%r165, %r164, 20;
	add.s32 	%r166, %r165, 1072693248;
	mov.b32 	%r167, 0;
	mov.b64 	%fd244, {%r167, %r166};
	mul.f64 	%fd994, %fd244, %fd243;
$L__BB16_46:
	cvt.rn.f32.f64 	%f27, %fd994;
	ld.global.f64 	%fd41, [%rd8+4096];
	fma.rn.f64 	%fd245, %fd41, 0d3FF71547652B82FE, 0d4338000000000000;
	{
	.reg .b32 %temp; 
	mov.b64 	{%r39, %temp}, %fd245;
	}
	mov.f64 	%fd246, 0dC338000000000000;
	add.rn.f64 	%fd247, %fd245, %fd246;
	fma.rn.f64 	%fd248, %fd247, 0dBFE62E42FEFA39EF, %fd41;
	fma.rn.f64 	%fd249, %fd247, 0dBC7ABC9E3B39803F, %fd248;
	fma.rn.f64 	%fd250, %fd249, 0d3E5ADE1569CE2BDF, 0d3E928AF3FCA213EA;
	fma.rn.f64 	%fd251, %fd250, %fd249, 0d3EC71DEE62401315;
	fma.rn.f64 	%fd252, %fd251, %fd249, 0d3EFA01997C89EB71;
	fma.rn.f64 	%fd253, %fd252, %fd249, 0d3F2A01A014761F65;
	fma.rn.f64 	%fd254, %fd253, %fd249, 0d3F56C16C1852B7AF;
	fma.rn.f64 	%fd255, %fd254, %fd249, 0d3F81111111122322;
	fma.rn.f64 	%fd256, %fd255, %fd249, 0d3FA55555555502A1;
	fma.rn.f64 	%fd257, %fd256, %fd249, 0d3FC5555555555511;
	fma.rn.f64 	%fd258, %fd257, %fd249, 0d3FE000000000000B;
	fma.rn.f64 	%fd259, %fd258, %fd249, 0d3FF0000000000000;
	fma.rn.f64 	%fd260, %fd259, %fd249, 0d3FF0000000000000;
	{
	.reg .b32 %temp; 
	mov.b64 	{%r40, %temp}, %fd260;
	}
	{
	.reg .b32 %temp; 
	mov.b64 	{%temp, %r41}, %fd260;
	}
	shl.b32 	%r168, %r39, 20;
	add.s32 	%r169, %r168, %r41;
	mov.b64 	%fd995, {%r40, %r169};
	{
	.reg .b32 %temp; 
	mov.b64 	{%temp, %r170}, %fd41;
	}
	mov.b32 	%f106, %r170;
	abs.f32 	%f28, %f106;
	setp.lt.f32 	%p9, %f28, 0f4086232B;
	@%p9 bra 	$L__BB16_49;
	setp.lt.f64 	%p10, %fd41, 0d0000000000000000;
	add.f64 	%fd261, %fd41, 0d7FF0000000000000;
	selp.f64 	%fd995, 0d0000000000000000, %fd261, %p10;
	setp.geu.f32 	%p11, %f28, 0f40874800;
	@%p11 bra 	$L__BB16_49;
	shr.u32 	%r171, %r39, 31;
	add.s32 	%r172, %r39, %r171;
	shr.s32 	%r173, %r172, 1;
	shl.b32 	%r174, %r173, 20;
	add.s32 	%r175, %r41, %r174;
	mov.b64 	%fd262, {%r40, %r175};
	sub.s32 	%r176, %r39, %r173;
	shl.b32 	%r177, %r176, 20;
	add.s32 	%r178, %r177, 1072693248;
	mov.b32 	%r179, 0;
	mov.b64 	%fd263, {%r179, %r178};
	mul.f64 	%fd995, %fd263, %fd262;
$L__BB16_49:
	cvt.rn.f32.f64 	%f29, %fd995;
	ld.global.f64 	%fd46, [%rd8+6144];
	fma.rn.f64 	%fd264, %fd46, 0d3FF71547652B82FE, 0d4338000000000000;
	{
	.reg .b32 %temp; 
	mov.b64 	{%r42, %temp}, %fd264;
	}
	mov.f64 	%fd265, 0dC338000000000000;
	add.rn.f64 	%fd266, %fd264, %fd265;
	fma.rn.f64 	%fd267, %fd266, 0dBFE62E42FEFA39EF, %fd46;
	fma.rn.f64 	%fd268, %fd266, 0dBC7ABC9E3B39803F, %fd267;
	fma.rn.f64 	%fd269, %fd268, 0d3E5ADE1569CE2BDF, 0d3E928AF3FCA213EA;
	fma.rn.f64 	%fd270, %fd269, %fd268, 0d3EC71DEE62401315;
	fma.rn.f64 	%fd271, %fd270, %fd268, 0d3EFA01997C89EB71;
	fma.rn.f64 	%fd272, %fd271, %fd268, 0d3F2A01A014761F65;
	fma.rn.f64 	%fd273, %fd272, %fd268, 0d3F56C16C1852B7AF;
	fma.rn.f64 	%fd274, %fd273, %fd268, 0d3F81111111122322;
	fma.rn.f64 	%fd275, %fd274, %fd268, 0d3FA55555555502A1;
	fma.rn.f64 	%fd276, %fd275, %fd268, 0d3FC5555555555511;
	fma.rn.f64 	%fd277, %fd276, %fd268, 0d3FE000000000000B;
	fma.rn.f64 	%fd278, %fd277, %fd268, 0d3FF0000000000000;
	fma.rn.f64 	%fd279, %fd278, %fd268, 0d3FF0000000000000;
	{
	.reg .b32 %temp; 
	mov.b64 	{%r43, %temp}, %fd279;
	}
	{
	.reg .b32 %temp; 
	mov.b64 	{%temp, %r44}, %fd279;
	}
	shl.b32 	%r180, %r42, 20;
	add.s32 	%r181, %r180, %r44;
	mov.b64 	%fd996, {%r43, %r181};
	{
	.reg .b32 %temp; 
	mov.b64 	{%temp, %r182}, %fd46;
	}
	mov.b32 	%f107, %r182;
	abs.f32 	%f30, %f107;
	setp.lt.f32 	%p12, %f30, 0f4086232B;
	@%p12 bra 	$L__BB16_52;
	setp.lt.f64 	%p13, %fd46, 0d0000000000000000;
	add.f64 	%fd280, %fd46, 0d7FF0000000000000;
	selp.f64 	%fd996, 0d0000000000000000, %fd280, %p13;
	setp.geu.f32 	%p14, %f30, 0f40874800;
	@%p14 bra 	$L__BB16_52;
	shr.u32 	%r183, %r42, 31;
	add.s32 	%r184, %r42, %r183;
	shr.s32 	%r185, %r184, 1;
	shl.b32 	%r186, %r185, 20;
	add.s32 	%r187, %r44, %r186;
	mov.b64 	%fd281, {%r43, %r187};
	sub.s32 	%r188, %r42, %r185;
	shl.b32 	%r189, %r188, 20;
	add.s32 	%r190, %r189, 1072693248;
	mov.b32 	%r191, 0;
	mov.b64 	%fd282, {%r191, %r190};
	mul.f64 	%fd996, %fd282, %fd281;
$L__BB16_52:
	cvt.rn.f32.f64 	%f31, %fd996;
	ld.global.f64 	%fd51, [%rd8+8192];
	fma.rn.f64 	%fd283, %fd51, 0d3FF71547652B82FE, 0d4338000000000000;
	{
	.reg .b32 %temp; 
	mov.b64 	{%r45, %temp}, %fd283;
	}
	mov.f64 	%fd284, 0dC338000000000000;
	add.rn.f64 	%fd285, %fd283, %fd284;
	fma.rn.f64 	%fd286, %fd285, 0dBFE62E42FEFA39EF, %fd51;
	fma.rn.f64 	%fd287, %fd285, 0dBC7ABC9E3B39803F, %fd286;
	fma.rn.f64 	%fd288, %fd287, 0d3E5ADE1569CE2BDF, 0d3E928AF3FCA213EA;
	fma.rn.f64 	%fd289, %fd288, %fd287, 0d3EC71DEE62401315;
	fma.rn.f64 	%fd290, %fd289, %fd287, 0d3EFA01997C89EB71;
	fma.rn.f64 	%fd291, %fd290, %fd287, 0d3F2A01A014761F65;
	fma.rn.f64 	%fd292, %fd291, %fd287, 0d3F56C16C1852B7AF;
	fma.rn.f64 	%fd293, %fd292, %fd287, 0d3F81111111122322;
	fma.rn.f64 	%fd294, %fd293, %fd287, 0d3FA55555555502A1;
	fma.rn.f64 	%fd295, %fd294, %fd287, 0d3FC5555555555511;
	fma.rn.f64 	%fd296, %fd295, %fd287, 0d3FE000000000000B;
	fma.rn.f64 	%fd297, %fd296, %fd287, 0d3FF0000000000000;
	fma.rn.f64 	%fd298, %fd297, %fd287, 0d3FF0000000000000;
	{
	.reg .b32 %temp; 
	mov.b64 	{%r46, %temp}, %fd298;
	}
	{
	.reg .b32 %temp; 
	mov.b64 	{%temp, %r47}, %fd298;
	}
	shl.b32 	%r192, %r45, 20;
	add.s32 	%r193, %r192, %r47;
	mov.b64 	%fd997, {%r46, %r193};
	{
	.reg .b32 %temp; 
	mov.b64 	{%temp, %r194}, %fd51;
	}
	mov.b32 	%f108, %r194;
	abs.f32 	%f32, %f108;
	setp.lt.f32 	%p15, %f32, 0f4086232B;
	@%p15 bra 	$L__BB16_55;
	setp.lt.f64 	%p16, %fd51, 0d0000000000000000;
	add.f64 	%fd299, %fd51, 0d7FF0000000000000;
	selp.f64 	%fd997, 0d0000000000000000, %fd299, %p16;
	setp.geu.f32 	%p17, %f32, 0f40874800;
	@%p17 bra 	$L__BB16_55;
	shr.u32 	%r195, %r45, 31;
	add.s32 	%r196, %r45, %r195;
	shr.s32 	%r197, %r196, 1;
	shl.b32 	%r198, %r197, 20;
	add.s32 	%r199, %r47, %r198;
	mov.b64 	%fd300, {%r46, %r199};
	sub.s32 	%r200, %r45, %r197;
	shl.b32 	%r201, %r200, 20;
	add.s32 	%r202, %r201, 1072693248;
	mov.b32 	%r203, 0;
	mov.b64 	%fd301, {%r203, %r202};
	mul.f64 	%fd997, %fd301, %fd300;
$L__BB16_55:
	cvt.rn.f32.f64 	%f33, %fd997;
	ld.global.f64 	%fd56, [%rd8+10240];
	fma.rn.f64 	%fd302, %fd56, 0d3FF71547652B82FE, 0d4338000000000000;
	{
	.reg .b32 %temp; 
	mov.b64 	{%r48, %temp}, %fd302;
	}
	mov.f64 	%fd303, 0dC338000000000000;
	add.rn.f64 	%fd304, %fd302, %fd303;
	fma.rn.f64 	%fd305, %fd304, 0dBFE62E42FEFA39EF, %fd56;
	fma.rn.f64 	%fd306, %fd304, 0dBC7ABC9E3B39803F, %fd305;
	fma.rn.f64 	%fd307, %fd306, 0d3E5ADE1569CE2BDF, 0d3E928AF3FCA213EA;
	fma.rn.f64 	%fd308, %fd307, %fd306, 0d3EC71DEE62401315;
	fma.rn.f64 	%fd309, %fd308, %fd306, 0d3EFA01997C89EB71;
	fma.rn.f64 	%fd310, %fd309, %fd306, 0d3F2A01A014761F65;
	fma.rn.f64 	%fd311, %fd310, %fd306, 0d3F56C16C1852B7AF;
	fma.rn.f64 	%fd312, %fd311, %fd306, 0d3F81111111122322;
	fma.rn.f64 	%fd313, %fd312, %fd306, 0d3FA55555555502A1;
	fma.rn.f64 	%fd314, %fd313, %fd306, 0d3FC5555555555511;
	fma.rn.f64 	%fd315, %fd314, %fd306, 0d3FE000000000000B;
	fma.rn.f64 	%fd316, %fd315, %fd306, 0d3FF0000000000000;
	fma.rn.f64 	%fd317, %fd316, %fd306, 0d3FF0000000000000;
	{
	.reg .b32 %temp; 
	mov.b64 	{%r49, %temp}, %fd317;
	}
	{
	.reg .b32 %temp; 
	mov.b64 	{%temp, %r50}, %fd317;
	}
	shl.b32 	%r204, %r48, 20;
	add.s32 	%r205, %r204, %r50;
	mov.b64 	%fd998, {%r49, %r205};
	{
	.reg .b32 %temp; 
	mov.b64 	{%temp, %r206}, %fd56;
	}
	mov.b32 	%f109, %r206;
	abs.f32 	%f34, %f109;
	setp.lt.f32 	%p18, %f34, 0f4086232B;
	@%p18 bra 	$L__BB16_58;
	setp.lt.f64 	%p19, %fd56, 0d0000000000000000;
	add.f64 	%fd318, %fd56, 0d7FF0000000000000;
	selp.f64 	%fd998, 0d0000000000000000, %fd318, %p19;
	setp.geu.f32 	%p20, %f34, 0f40874800;
	@%p20 bra 	$L__BB16_58;
	shr.u32 	%r207, %r48, 31;
	add.s32 	%r208, %r48, %r207;
	shr.s32 	%r209, %r208, 1;
	shl.b32 	%r210, %r209, 20;
	add.s32 	%r211, %r50, %r210;
	mov.b64 	%fd319, {%r49, %r211};
	sub.s32 	%r212, %r48, %r209;
	shl.b32 	%r213, %r212, 20;
	add.s32 	%r214, %r213, 1072693248;
	mov.b32 	%r215, 0;
	mov.b64 	%fd320, {%r215, %r214};
	mul.f64 	%fd998, %fd320, %fd319;
$L__BB16_58:
	cvt.rn.f32.f64 	%f35, %fd998;
	ld.global.f64 	%fd61, [%rd8+12288];
	fma.rn.f64 	%fd321, %fd61, 0d3FF71547652B82FE, 0d4338000000000000;
	{
	.reg .b32 %temp; 
	mov.b64 	{%r51, %temp}, %fd321;
	}
	mov.f64 	%fd322, 0dC338000000000000;
	add.rn.f64 	%fd323, %fd321, %fd322;
	fma.rn.f64 	%fd324, %fd323, 0dBFE62E42FEFA39EF, %fd61;
	fma.rn.f64 	%fd325, %fd323, 0dBC7ABC9E3B39803F, %fd324;
	fma.rn.f64 	%fd326, %fd325, 0d3E5ADE1569CE2BDF, 0d3E928AF3FCA213EA;
	fma.rn.f64 	%fd327, %fd326, %fd325, 0d3EC71DEE62401315;
	fma.rn.f64 	%fd328, %fd327, %fd325, 0d3EFA01997C89EB71;
	fma.rn.f64 	%fd329, %fd328, %fd325, 0d3F2A01A014761F65;
	fma.rn.f64 	%fd330, %fd329, %fd325, 0d3F56C16C1852B7AF;
	fma.rn.f64 	%fd331, %fd330, %fd325, 0d3F81111111122322;
	fma.rn.f64 	%fd332, %fd331, %fd325, 0d3FA55555555502A1;
	fma.rn.f64 	%fd333, %fd332, %fd325, 0d3FC5555555555511;
	fma.rn.f64 	%fd334, %fd333, %fd325, 0d3FE000000000000B;
	fma.rn.f64 	%fd335, %fd334, %fd325, 0d3FF0000000000000;
	fma.rn.f64 	%fd336, %fd335, %fd325, 0d3FF0000000000000;
	{
	.reg .b32 %temp; 
	mov.b64 	{%r52, %temp}, %fd336;
	}
	{
	.reg .b32 %temp; 
	mov.b64 	{%temp, %r53}, %fd336;
	}
	shl.b32 	%r216, %r51, 20;
	add.s32 	%r217, %r216, %r53;
	mov.b64 	%fd999, {%r52, %r217};
	{
	.reg .b32 %temp; 
	mov.b64 	{%temp, %r218}, %fd61;
	}
	mov.b32 	%f110, %r218;
	abs.f32 	%f36, %f110;
	setp.lt.f32 	%p21, %f36, 0f4086232B;
	@%p21 bra 	$L__BB16_61;
	setp.lt.f64 	%p22, %fd61, 0d0000000000000000;
	add.f64 	%fd337, %fd61, 0d7FF0000000000000;
	selp.f64 	%fd999, 0d0000000000000000, %fd337, %p22;
	setp.geu.f32 	%p23, %f36, 0f40874800;
	@%p23 bra 	$L__BB16_61;
	shr.u32 	%r219, %r51, 31;
	add.s32 	%r220, %r51, %r219;
	shr.s32 	%r221, %r220, 1;
	shl.b32 	%r222, %r221, 20;
	add.s32 	%r223, %r53, %r222;
	mov.b64 	%fd338, {%r52, %r223};
	sub.s32 	%r224, %r51, %r221;
	shl.b32 	%r225, %r224, 20;
	add.s32 	%r226, %r225, 1072693248;
	mov.b32 	%r227, 0;
	mov.b64 	%fd339, {%r227, %r226};
	mul.f64 	%fd999, %fd339, %fd338;
$L__BB16_61:
	cvt.rn.f32.f64 	%f37, %fd999;
	ld.global.f64 	%fd66, [%rd8+14336];
	fma.rn.f64 	%fd340, %fd66, 0d3FF71547652B82FE, 0d4338000000000000;
	{
	.reg .b32 %temp; 
	mov.b64 	{%r54, %temp}, %fd340;
	}
	mov.f64 	%fd341, 0dC338000000000000;
	add.rn.f64 	%fd342, %fd340, %fd341;
	fma.rn.f64 	%fd343, %fd342, 0dBFE62E42FEFA39EF, %fd66;
	fma.rn.f64 	%fd344, %fd342, 0dBC7ABC9E3B39803F, %fd343;
	fma.rn.f64 	%fd345, %fd344, 0d3E5ADE1569CE2BDF, 0d3E928AF3FCA213EA;
	fma.rn.f64 	%fd346, %fd345, %fd344, 0d3EC71DEE62401315;
	fma.rn.f64 	%fd347, %fd346, %fd344, 0d3EFA01997C89EB71;
	fma.rn.f64 	%fd348, %fd347, %fd344, 0d3F2A01A014761F65;
	fma.rn.f64 	%fd349, %fd348, %fd344, 0d3F56C16C1852B7AF;
	fma.rn.f64 	%fd350, %fd349, %fd344, 0d3F81111111122322;
	fma.rn.f64 	%fd351, %fd350, %fd344, 0d3FA55555555502A1;
	fma.rn.f64 	%fd352, %fd351, %fd344, 0d3FC5555555555511;
	fma.rn.f64 	%fd353, %fd352, %fd344, 0d3FE000000000000B;
	fma.rn.f64 	%fd354, %fd353, %fd344, 0d3FF0000000000000;
	fma.rn.f64 	%fd355, %fd354, %fd344, 0d3FF0000000000000;
	{
	.reg .b32 %temp; 
	mov.b64 	{%r55, %temp}, %fd355;
	}
	{
	.reg .b32 %temp; 
	mov.b64 	{%temp, %r56}, %fd355;
	}
	shl.b32 	%r228, %r54, 20;
	add.s32 	%r229, %r228, %r56;
	mov.b64 	%fd1000, {%r55, %r229};
	{
	.reg .b32 %temp; 
	mov.b64 	{%temp, %r230}, %fd66;
	}
	mov.b32 	%f111, %r230;
	abs.f32 	%f38, %f111;
	setp.lt.f32 	%p24, %f38, 0f4086232B;
	@%p24 bra 	$L__BB16_64;
	setp.lt.f64 	%p25, %fd66, 0d0000000000000000;
	add.f64 	%fd356, %fd66, 0d7FF0000000000000;
	selp.f64 	%fd1000, 0d0000000000000000, %fd356, %p25;
	setp.geu.f32 	%p26, %f38, 0f40874800;
	@%p26 bra 	$L__BB16_64;
	shr.u32 	%r231, %r54, 31;
	add.s32 	%r232, %r54, %r231;
	shr.s32 	%r233, %r232, 1;
	shl.b32 	%r234, %r233, 20;
	add.s32 	%r235, %r56, %r234;
	mov.b64 	%fd357, {%r55, %r235};
	sub.s32 	%r236, %r54, %r233;
	shl.b32 	%r237, %r236, 20;
	add.s32 	%r238, %r237, 1072693248;
	mov.b32 	%r239, 0;
	mov.b64 	%fd358, {%r239, %r238};
	mul.f64 	%fd1000, %fd358, %fd357;
$L__BB16_64:
	cvt.rn.f32.f64 	%f39, %fd1000;
	ld.global.f64 	%fd71, [%rd8+16384];
	fma.rn.f64 	%fd359, %fd71, 0d3FF71547652B82FE, 0d4338000000000000;
	{
	.reg .b32 %temp; 
	mov.b64 	{%r57, %temp}, %fd359;
	}
	mov.f64 	%fd360, 0dC338000000000000;
	add.rn.f64 	%fd361, %fd359, %fd360;
	fma.rn.f64 	%fd362, %fd361, 0dBFE62E42FEFA39EF, %fd71;
	fma.rn.f64 	%fd363, %fd361, 0dBC7ABC9E3B39803F, %fd362;
	fma.rn.f64 	%fd364, %fd363, 0d3E5ADE1569CE2BDF, 0d3E928AF3FCA213EA;
	fma.rn.f64 	%fd365, %fd364, %fd363, 0d3EC71DEE62401315;
	fma.rn.f64 	%fd366, %fd365, %fd363, 0d3EFA01997C89EB71;
	fma.rn.f64 	%fd367, %fd366, %fd363, 0d3F2A01A014761F65;
	fma.rn.f64 	%fd368, %fd367, %fd363, 0d3F56C16C1852B7AF;
	fma.rn.f64 	%fd369, %fd368, %fd363, 0d3F81111111122322;
	fma.rn.f64 	%fd370, %fd369, %fd363, 0d3FA55555555502A1;
	fma.rn.f64 	%fd371, %fd370, %fd363, 0d3FC5555555555511;
	fma.rn.f64 	%fd372, %fd371, %fd363, 0d3FE000000000000B;
	fma.rn.f64 	%fd373, %fd372, %fd363, 0d3FF0000000000000;
	fma.rn.f64 	%fd374, %fd373, %fd363, 0d3FF0000000000000;
	{
	.reg .b32 %temp; 
	mov.b64 	{%r58, %temp}, %fd374;
	}
	{
	.reg .b32 %temp; 
	mov.b64 	{%temp, %r59}, %fd374;
	}
	shl.b32 	%r240, %r57, 20;
	add.s32 	%r241, %r240, %r59;
	mov.b64 	%fd1001, {%r58, %r241};
	{
	.reg .b32 %temp; 
	mov.b64 	{%temp, %r242}, %fd71;
	}
	mov.b32 	%f112, %r242;
	abs.f32 	%f40, %f112;
	setp.lt.f32 	%p27, %f40, 0f4086232B;
	@%p27 bra 	$L__BB16_67;
	setp.lt.f64 	%p28, %fd71, 0d0000000000000000;
	add.f64 	%fd375, %fd71, 0d7FF0000000000000;
	selp.f64 	%fd1001, 0d0000000000000000, %fd375, %p28;
	setp.geu.f32 	%p29, %f40, 0f40874800;
	@%p29 bra 	$L__BB16_67;
	shr.u32 	%r243, %r57, 31;
	add.s32 	%r244, %r57, %r243;
	shr.s32 	%r245, %r244, 1;
	shl.b32 	%r246, %r245, 20;
	add.s32 	%r247, %r59, %r246;
	mov.b64 	%fd376, {%r58, %r247};
	sub.s32 	%r248, %r57, %r245;
	shl.b32 	%r249, %r248, 20;
	add.s32 	%r250, %r249, 1072693248;
	mov.b32 	%r251, 0;
	mov.b64 	%fd377, {%r251, %r250};
	mul.f64 	%fd1001, %fd377, %fd376;
$L__BB16_67:
	cvt.rn.f32.f64 	%f41, %fd1001;
	ld.global.f64 	%fd76, [%rd8+18432];
	fma.rn.f64 	%fd378, %fd76, 0d3FF71547652B82FE, 0d4338000000000000;
	{
	.reg .b32 %temp; 
	mov.b64 	{%r60, %temp}, %fd378;
	}
	mov.f64 	%fd379, 0dC338000000000000;
	add.rn.f64 	%fd380, %fd378, %fd379;
	fma.rn.f64 	%fd381, %fd380, 0dBFE62E42FEFA39EF, %fd76;
	fma.rn.f64 	%fd382, %fd380, 0dBC7ABC9E3B39803F, %fd381;
	fma.rn.f64 	%fd383, %fd382, 0d3E5ADE1569CE2BDF, 0d3E928AF3FCA213EA;
	fma.rn.f64 	%fd384, %fd383, %fd382, 0d3EC71DEE62401315;
	fma.rn.f64 	%fd385, %fd384, %fd382, 0d3EFA01997C89EB71;
	fma.rn.f64 	%fd386, %fd385, %fd382, 0d3F2A01A014761F65;
	fma.rn.f64 	%fd387, %fd386, %fd382, 0d3F56C16C1852B7AF;
	fma.rn.f64 	%fd388, %fd387, %fd382, 0d3F81111111122322;
	fma.rn.f64 	%fd389, %fd388, %fd382, 0d3FA55555555502A1;
	fma.rn.f64 	%fd390, %fd389, %fd382, 0d3FC5555555555511;
	fma.rn.f64 	%fd391, %fd390, %fd382, 0d3FE000000000000B;
	fma.rn.f64 	%fd392, %fd391, %fd382, 0d3FF0000000000000;
	fma.rn.f64 	%fd393, %fd392, %fd382, 0d3FF0000000000000;
	{
	.reg .b32 %temp; 
	mov.b64 	{%r61, %temp}, %fd393;
	}
	{
	.reg .b32 %temp; 
	mov.b64 	{%temp, %r62}, %fd393;
	}
	shl.b32 	%r252, %r60, 20;
	add.s32 	%r253, %r252, %r62;
	mov.b64 	%fd1002, {%r61, %r253};
	{
	.reg .b32 %temp; 
	mov.b64 	{%temp, %r254}, %fd76;
	}
	mov.b32 	%f113, %r254;
	abs.f32 	%f42, %f113;
	setp.lt.f32 	%p30, %f42, 0f4086232B;
	@%p30 bra 	$L__BB16_70;
	setp.lt.f64 	%p31, %fd76, 0d0000000000000000;
	add.f64 	%fd394, %fd76, 0d7FF0000000000000;
	selp.f64 	%fd1002, 0d0000000000000000, %fd394, %p31;
	setp.geu.f32 	%p32, %f42, 0f40874800;
	@%p32 bra 	$L__BB16_70;
	shr.u32 	%r255, %r60, 31;
	add.s32 	%r256, %r60, %r255;
	shr.s32 	%r257, %r256, 1;
	shl.b32 	%r258, %r257, 20;
	add.s32 	%r259, %r62, %r258;
	mov.b64 	%fd395, {%r61, %r259};
	sub.s32 	%r260, %r60, %r257;
	shl.b32 	%r261, %r260, 20;
	add.s32 	%r262, %r261, 1072693248;
	mov.b32 	%r263, 0;
	mov.b64 	%fd396, {%r263, %r262};
	mul.f64 	%fd1002, %fd396, %fd395;
$L__BB16_70:
	cvt.rn.f32.f64 	%f43, %fd1002;
	ld.global.f64 	%fd81, [%rd8+20480];
	fma.rn.f64 	%fd397, %fd81, 0d3FF71547652B82FE, 0d4338000000000000;
	{
	.reg .b32 %temp; 
	mov.b64 	{%r63, %temp}, %fd397;
	}
	mov.f64 	%fd398, 0dC338000000000000;
	add.rn.f64 	%fd399, %fd397, %fd398;
	fma.rn.f64 	%fd400, %fd399, 0dBFE62E42FEFA39EF, %fd81;
	fma.rn.f64 	%fd401, %fd399, 0dBC7ABC9E3B39803F, %fd400;
	fma.rn.f64 	%fd402, %fd401, 0d3E5ADE1569CE2BDF, 0d3E928AF3FCA213EA;
	fma.rn.f64 	%fd403, %fd402, %fd401, 0d3EC71DEE62401315;
	fma.rn.f64 	%fd404, %fd403, %fd401, 0d3EFA01997C89EB71;
	fma.rn.f64 	%fd405, %fd404, %fd401, 0d3F2A01A014761F65;
	fma.rn.f64 	%fd406, %fd405, %fd401, 0d3F56C16C1852B7AF;
	fma.rn.f64 	%fd407, %fd406, %fd401, 0d3F81111111122322;
	fma.rn.f64 	%fd408, %fd407, %fd401, 0d3FA55555555502A1;
	fma.rn.f64 	%fd409, %fd408, %fd401, 0d3FC5555555555511;
	fma.rn.f64 	%fd410, %fd409, %fd401, 0d3FE000000000000B;
	fma.rn.f64 	%fd411, %fd410, %fd401, 0d3FF0000000000000;
	fma.rn.f64 	%fd412, %fd411, %fd401, 0d3FF0000000000000;
	{
	.reg .b32 %temp; 
	mov.b64 	{%r64, %temp}, %fd412;
	}
	{
	.reg .b32 %temp; 
	mov.b64 	{%temp, %r65}, %fd412;
	}
	shl.b32 	%r264, %r63, 20;
	add.s32 	%r265, %r264, %r65;
	mov.b64 	%fd1003, {%r64, %r265};
	{
	.reg .b32 %temp; 
	mov.b64 	{%temp, %r266}, %fd81;
	}
	mov.b32 	%f114, %r266;
	abs.f32 	%f44, %f114;
	setp.lt.f32 	%p33, %f44, 0f4086232B;
	@%p33 bra 	$L__BB16_73;
	setp.lt.f64 	%p34, %fd81, 0d0000000000000000;
	add.f64 	%fd413, %fd81, 0d7FF0000000000000;
	selp.f64 	%fd1003, 0d0000000000000000, %fd413, %p34;
	setp.geu.f32 	%p35, %f44, 0f40874800;
	@%p35 bra 	$L__BB16_73;
	shr.u32 	%r267, %r63, 31;
	add.s32 	%r268, %r63, %r267;
	shr.s32 	%r269, %r268, 1;
	shl.b32 	%r270, %r269, 20;
	add.s32 	%r271, %r65, %r270;
	mov.b64 	%fd414, {%r64, %r271};
	sub.s32 	%r272, %r63, %r269;
	shl.b32 	%r273, %r272, 20;
	add.s32 	%r274, %r273, 1072693248;
	mov.b32 	%r275, 0;
	mov.b64 	%fd415, {%r275, %r274};
	mul.f64 	%fd1003, %fd415, %fd414;
$L__BB16_73:
	cvt.rn.f32.f64 	%f45, %fd1003;
	ld.global.f64 	%fd86, [%rd8+22528];
	fma.rn.f64 	%fd416, %fd86, 0d3FF71547652B82FE, 0d4338000000000000;
	{
	.reg .b32 %temp; 
	mov.b64 	{%r66, %temp}, %fd416;
	}
	mov.f64 	%fd417, 0dC338000000000000;
	add.rn.f64 	%fd418, %fd416, %fd417;
	fma.rn.f64 	%fd419, %fd418, 0dBFE62E42FEFA39EF, %fd86;
	fma.rn.f64 	%fd420, %fd418, 0dBC7ABC9E3B39803F, %fd419;
	fma.rn.f64 	%fd421, %fd420, 0d3E5ADE1569CE2BDF, 0d3E928AF3FCA213EA;
	fma.rn.f64 	%fd422, %fd421, %fd420, 0d3EC71DEE62401315;
	fma.rn.f64 	%fd423, %fd422, %fd420, 0d3EFA01997C89EB71;
	fma.rn.f64 	%fd424, %fd423, %fd420, 0d3F2A01A014761F65;
	fma.rn.f64 	%fd425, %fd424, %fd420, 0d3F56C16C1852B7AF;
	fma.rn.f64 	%fd426, %fd425, %fd420, 0d3F81111111122322;
	fma.rn.f64 	%fd427, %fd426, %fd420, 0d3FA55555555502A1;
	fma.rn.f64 	%fd428, %fd427, %fd420, 0d3FC5555555555511;
	fma.rn.f64 	%fd429, %fd428, %fd420, 0d3FE000000000000B;
	fma.rn.f64 	%fd430, %fd429, %fd420, 0d3FF0000000000000;
	fma.rn.f64 	%fd431, %fd430, %fd420, 0d3FF0000000000000;
	{
	.reg .b32 %temp; 
	mov.b64 	{%r67, %temp}, %fd431;
	}
	{
	.reg .b32 %temp; 
	mov.b64 	{%temp, %r68}, %fd431;
	}
	shl.b32 	%r276, %r66, 20;
	add.s32 	%r277, %r276, %r68;
	mov.b64 	%fd1004, {%r67, %r277};
	{
	.reg .b32 %temp; 
	mov.b64 	{%temp, %r278}, %fd86;
	}
	mov.b32 	%f115, %r278;
	abs.f32 	%f46, %f115;
	setp.lt.f32 	%p36, %f46, 0f4086232B;
	@%p36 bra 	$L__BB16_76;
	setp.lt.f64 	%p37, %fd86, 0d0000000000000000;
	add.f64 	%fd432, %fd86, 0d7FF0000000000000;
	selp.f64 	%fd1004, 0d0000000000000000, %fd432, %p37;
	setp.geu.f32 	%p38, %f46, 0f40874800;
	@%p38 bra 	$L__BB16_76;
	shr.u32 	%r279, %r66, 31;
	add.s32 	%r280, %r66, %r279;
	shr.s32 	%r281, %r280, 1;
	shl.b32 	%r282, %r281, 20;
	add.s32 	%r283, %r68, %r282;
	mov.b64 	%fd433, {%r67, %r283};
	sub.s32 	%r284, %r66, %r281;
	shl.b32 	%r285, %r284, 20;
	add.s32 	%r286, %r285, 1072693248;
	mov.b32 	%r287, 0;
	mov.b64 	%fd434, {%r287, %r286};
	mul.f64 	%fd1004, %fd434, %fd433;
$L__BB16_76:
	cvt.rn.f32.f64 	%f47, %fd1004;
	ld.global.f64 	%fd91, [%rd8+24576];
	fma.rn.f64 	%fd435, %fd91, 0d3FF71547652B82FE, 0d4338000000000000;
	{
	.reg .b32 %temp; 
	mov.b64 	{%r69, %temp}, %fd435;
	}
	mov.f64 	%fd436, 0dC338000000000000;
	add.rn.f64 	%fd437, %fd435, %fd436;
	fma.rn.f64 	%fd438, %fd437, 0dBFE62E42FEFA39EF, %fd91;
	fma.rn.f64 	%fd439, %fd437, 0dBC7ABC9E3B39803F, %fd438;
	fma.rn.f64 	%fd440, %fd439, 0d3E5ADE1569CE2BDF, 0d3E928AF3FCA213EA;
	fma.rn.f64 	%fd441, %fd440, %fd439, 0d3EC71DEE62401315;
	fma.rn.f64 	%fd442, %fd441, %fd439, 0d3EFA01997C89EB71;
	fma.rn.f64 	%fd443, %fd442, %fd439, 0d3F2A01A014761F65;
	fma.rn.f64 	%fd444, %fd443, %fd439, 0d3F56C16C1852B7AF;
	fma.rn.f64 	%fd445, %fd444, %fd439, 0d3F81111111122322;
	fma.rn.f64 	%fd446, %fd445, %fd439, 0d3FA55555555502A1;
	fma.rn.f64 	%fd447, %fd446, %fd439, 0d3FC5555555555511;
	fma.rn.f64 	%fd448, %fd447, %fd439, 0d3FE000000000000B;
	fma.rn.f64 	%fd449, %fd448, %fd439, 0d3FF0000000000000;
	fma.rn.f64 	%fd450, %fd449, %fd439, 0d3FF0000000000000;
	{
	.reg .b32 %temp; 
	mov.b64 	{%r70, %temp}, %fd450;
	}
	{
	.reg .b32 %temp; 
	mov.b64 	{%temp, %r71}, %fd450;
	}
	shl.b32 	%r288, %r69, 20;
	add.s32 	%r289, %r288, %r71;
	mov.b64 	%fd1005, {%r70, %r289};
	{
	.reg .b32 %temp; 
	mov.b64 	{%temp, %r290}, %fd91;
	}
	mov.b32 	%f116, %r290;
	abs.f32 	%f48, %f116;
	setp.lt.f32 	%p39, %f48, 0f4086232B;
	@%p39 bra 	$L__BB16_79;
	setp.lt.f64 	%p40, %fd91, 0d0000000000000000;
	add.f64 	%fd451, %fd91, 0d7FF0000000000000;
	selp.f64 	%fd1005, 0d0000000000000000, %fd451, %p40;
	setp.geu.f32 	%p41, %f48, 0f40874800;
	@%p41 bra 	$L__BB16_79;
	shr.u32 	%r291, %r69, 31;
	add.s32 	%r292, %r69, %r291;
	shr.s32 	%r293, %r292, 1;
	shl.b32 	%r294, %r293, 20;
	add.s32 	%r295, %r71, %r294;
	mov.b64 	%fd452, {%r70, %r295};
	sub.s32 	%r296, %r69, %r293;
	shl.b32 	%r297, %r296, 20;
	add.s32 	%r298, %r297, 1072693248;
	mov.b32 	%r299, 0;
	mov.b64 	%fd453, {%r299, %r298};
	mul.f64 	%fd1005, %fd453, %fd452;
$L__BB16_79:
	cvt.rn.f32.f64 	%f49, %fd1005;
	ld.global.f64 	%fd96, [%rd8+26624];
	fma.rn.f64 	%fd454, %fd96, 0d3FF71547652B82FE, 0d4338000000000000;
	{
	.reg .b32 %temp; 
	mov.b64 	{%r72, %temp}, %fd454;
	}
	mov.f64 	%fd455, 0dC338000000000000;
	add.rn.f64 	%fd456, %fd454, %fd455;
	fma.rn.f64 	%fd457, %fd456, 0dBFE62E42FEFA39EF, %fd96;
	fma.rn.f64 	%fd458, %fd456, 0dBC7ABC9E3B39803F, %fd457;
	fma.rn.f64 	%fd459, %fd458, 0d3E5ADE1569CE2BDF, 0d3E928AF3FCA213EA;
	fma.rn.f64 	%fd460, %fd459, %fd458, 0d3EC71DEE62401315;
	fma.rn.f64 	%fd461, %fd460, %fd458, 0d3EFA01997C89EB71;
	fma.rn.f64 	%fd462, %fd461, %fd458, 0d3F2A01A014761F65;
	fma.rn.f64 	%fd463, %fd462, %fd458, 0d3F56C16C1852B7AF;
	fma.rn.f64 	%fd464, %fd463, %fd458, 0d3F81111111122322;
	fma.rn.f64 	%fd465, %fd464, %fd458, 0d3FA55555555502A1;
	fma.rn.f64 	%fd466, %fd465, %fd458, 0d3FC5555555555511;
	fma.rn.f64 	%fd467, %fd466, %fd458, 0d3FE000000000000B;
	fma.rn.f64 	%fd468, %fd467, %fd458, 0d3FF0000000000000;
	fma.rn.f64 	%fd469, %fd468, %fd458, 0d3FF0000000000000;
	{
	.reg .b32 %temp; 
	mov.b64 	{%r73, %temp}, %fd469;
	}
	{
	.reg .b32 %temp; 
	mov.b64 	{%temp, %r74}, %fd469;
	}
	shl.b32 	%r300, %r72, 20;
	add.s32 	%r301, %r300, %r74;
	mov.b64 	%fd1006, {%r73, %r301};
	{
	.reg .b32 %temp; 
	mov.b64 	{%temp, %r302}, %fd96;
	}
	mov.b32 	%f117, %r302;
	abs.f32 	%f50, %f117;
	setp.lt.f32 	%p42, %f50, 0f4086232B;
	@%p42 bra 	$L__BB16_82;
	setp.lt.f64 	%p43, %fd96, 0d0000000000000000;
	add.f64 	%fd470, %fd96, 0d7FF0000000000000;
	selp.f64 	%fd1006, 0d0000000000000000, %fd470, %p43;
	setp.geu.f32 	%p44, %f50, 0f40874800;
	@%p44 bra 	$L__BB16_82;
	shr.u32 	%r303, %r72, 31;
	add.s32 	%r304, %r72, %r303;
	shr.s32 	%r305, %r304, 1;
	shl.b32 	%r306, %r305, 20;
	add.s32 	%r307, %r74, %r306;
	mov.b64 	%fd471, {%r73, %r307};
	sub.s32 	%r308, %r72, %r305;
	shl.b32 	%r309, %r308, 20;
	add.s32 	%r310, %r309, 1072693248;
	mov.b32 	%r311, 0;
	mov.b64 	%fd472, {%r311, %r310};
	mul.f64 	%fd1006, %fd472, %fd471;
$L__BB16_82:
	cvt.rn.f32.f64 	%f51, %fd1006;
	ld.global.f64 	%fd101, [%rd8+28672];
	fma.rn.f64 	%fd473, %fd101, 0d3FF71547652B82FE, 0d4338000000000000;
	{
	.reg .b32 %temp; 
	mov.b64 	{%r75, %temp}, %fd473;
	}
	mov.f64 	%fd474, 0dC338000000000000;
	add.rn.f64 	%fd475, %fd473, %fd474;
	fma.rn.f64 	%fd476, %fd475, 0dBFE62E42FEFA39EF, %fd101;
	fma.rn.f64 	%fd477, %fd475, 0dBC7ABC9E3B39803F, %fd476;
	fma.rn.f64 	%fd478, %fd477, 0d3E5ADE1569CE2BDF, 0d3E928AF3FCA213EA;
	fma.rn.f64 	%fd479, %fd478, %fd477, 0d3EC71DEE62401315;
	fma.rn.f64 	%fd480, %fd479, %fd477, 0d3EFA01997C89EB71;
	fma.rn.f64 	%fd481, %fd480, %fd477, 0d3F2A01A014761F65;
	fma.rn.f64 	%fd482, %fd481, %fd477, 0d3F56C16C1852B7AF;
	fma.rn.f64 	%fd483, %fd482, %fd477, 0d3F81111111122322;
	fma.rn.f64 	%fd484, %fd483, %fd477, 0d3FA55555555502A1;
	fma.rn.f64 	%fd485, %fd484, %fd477, 0d3FC5555555555511;
	fma.rn.f64 	%fd486, %fd485, %fd477, 0d3FE000000000000B;
	fma.rn.f64 	%fd487, %fd486, %fd477, 0d3FF0000000000000;
	fma.rn.f64 	%fd488, %fd487, %fd477, 0d3FF0000000000000;
	{
	.reg .b32 %temp; 
	mov.b64 	{%r76, %temp}, %fd488;
	}
	{
	.reg .b32 %temp; 
	mov.b64 	{%temp, %r77}, %fd488;
	}
	shl.b32 	%r312, %r75, 20;
	add.s32 	%r313, %r312, %r77;
	mov.b64 	%fd1007, {%r76, %r313};
	{
	.reg .b32 %temp; 
	mov.b64 	{%temp, %r314}, %fd101;
	}
	mov.b32 	%f118, %r314;
	abs.f32 	%f52, %f118;
	setp.lt.f32 	%p45, %f52, 0f4086232B;
	@%p45 bra 	$L__BB16_85;
	setp.lt.f64 	%p46, %fd101, 0d0000000000000000;
	add.f64 	%fd489, %fd101, 0d7FF0000000000000;
	selp.f64 	%fd1007, 0d0000000000000000, %fd489, %p46;
	setp.geu.f32 	%p47, %f52, 0f40874800;
	@%p47 bra 	$L__BB16_85;
	shr.u32 	%r315, %r75, 31;
	add.s32 	%r316, %r75, %r315;
	shr.s32 	%r317, %r316, 1;
	shl.b32 	%r318, %r317, 20;
	add.s32 	%r319, %r77, %r318;
	mov.b64 	%fd490, {%r76, %r319};
	sub.s32 	%r320, %r75, %r317;
	shl.b32 	%r321, %r320, 20;
	add.s32 	%r322, %r321, 1072693248;
	mov.b32 	%r323, 0;
	mov.b64 	%fd491, {%r323, %r322};
	mul.f64 	%fd1007, %fd491, %fd490;
$L__BB16_85:
	cvt.rn.f32.f64 	%f53, %fd1007;
	ld.global.f64 	%fd106, [%rd8+30720];
	fma.rn.f64 	%fd492, %fd106, 0d3FF71547652B82FE, 0d4338000000000000;
	{
	.reg .b32 %temp; 
	mov.b64 	{%r78, %temp}, %fd492;
	}
	mov.f64 	%fd493, 0dC338000000000000;
	add.rn.f64 	%fd494, %fd492, %fd493;
	fma.rn.f64 	%fd495, %fd494, 0dBFE62E42FEFA39EF, %fd106;
	fma.rn.f64 	%fd496, %fd494, 0dBC7ABC9E3B39803F, %fd495;
	fma.rn.f64 	%fd497, %fd496, 0d3E5ADE1569CE2BDF, 0d3E928AF3FCA213EA;
	fma.rn.f64 	%fd498, %fd497, %fd496, 0d3EC71DEE62401315;
	fma.rn.f64 	%fd499, %fd498, %fd496, 0d3EFA01997C89EB71;
	fma.rn.f64 	%fd500, %fd499, %fd496, 0d3F2A01A014761F65;
	fma.rn.f64 	%fd501, %fd500, %fd496, 0d3F56C16C1852B7AF;
	fma.rn.f64 	%fd502, %fd501, %fd496, 0d3F81111111122322;
	fma.rn.f64 	%fd503, %fd502, %fd496, 0d3FA55555555502A1;
	fma.rn.f64 	%fd504, %fd503, %fd496, 0d3FC5555555555511;
	fma.rn.f64 	%fd505, %fd504, %fd496, 0d3FE000000000000B;
	fma.rn.f64 	%fd506, %fd505, %fd496, 0d3FF0000000000000;
	fma.rn.f64 	%fd507, %fd506, %fd496, 0d3FF0000000000000;
	{
	.reg .b32 %temp; 
	mov.b64 	{%r79, %temp}, %fd507;
	}
	{
	.reg .b32 %temp; 
	mov.b64 	{%temp, %r80}, %fd507;
	}
	shl.b32 	%r324, %r78, 20;
	add.s32 	%r325, %r324, %r80;
	mov.b64 	%fd1008, {%r79, %r325};
	{
	.reg .b32 %temp; 
	mov.b64 	{%temp, %r326}, %fd106;
	}
	mov.b32 	%f119, %r326;
	abs.f32 	%f54, %f119;
	setp.lt.f32 	%p48, %f54, 0f4086232B;
	@%p48 bra 	$L__BB16_88;
	setp.lt.f64 	%p49, %fd106, 0d0000000000000000;
	add.f64 	%fd508, %fd106, 0d7FF0000000000000;
	selp.f64 	%fd1008, 0d0000000000000000, %fd508, %p49;
	setp.geu.f32 	%p50, %f54, 0f40874800;
	@%p50 bra 	$L__BB16_88;
	shr.u32 	%r327, %r78, 31;
	add.s32 	%r328, %r78, %r327;
	shr.s32 	%r329, %r328, 1;
	shl.b32 	%r330, %r329, 20;
	add.s32 	%r331, %r80, %r330;
	mov.b64 	%fd509, {%r79, %r331};
	sub.s32 	%r332, %r78, %r329;
	shl.b32 	%r333, %r332, 20;
	add.s32 	%r334, %r333, 1072693248;
	mov.b32 	%r335, 0;
	mov.b64 	%fd510, {%r335, %r334};
	mul.f64 	%fd1008, %fd510, %fd509;
$L__BB16_88:
	cvt.rn.f32.f64 	%f120, %fd1008;
	add.f32 	%f121, %f25, %f27;
	add.f32 	%f122, %f29, %f31;
	add.f32 	%f123, %f33, %f35;
	add.f32 	%f124, %f37, %f39;
	add.f32 	%f125, %f41, %f43;
	add.f32 	%f126, %f45, %f47;
	add.f32 	%f127, %f49, %f51;
	add.f32 	%f128, %f53, %f120;
	add.f32 	%f129, %f121, %f122;
	add.f32 	%f130, %f123, %f124;
	add.f32 	%f131, %f125, %f126;
	add.f32 	%f132, %f127, %f128;
	add.f32 	%f133, %f129, %f130;
	add.f32 	%f134, %f131, %f132;
	add.f32 	%f286, %f133, %f134;
	add.s64 	%rd9, %rd18, -4096;
	setp.lt.u64 	%p51, %rd9, 4096;
	mov.b64 	%rd37, 4096;
	@%p51 bra 	$L__BB16_140;
	mov.b64 	%rd37, 4096;
$L__BB16_90:
	shl.b64 	%rd23, %rd37, 3;
	add.s64 	%rd11, %rd8, %rd23;
	ld.global.f64 	%fd111, [%rd11];
	fma.rn.f64 	%fd511, %fd111, 0d3FF71547652B82FE, 0d4338000000000000;
	{
	.reg .b32 %temp; 
	mov.b64 	{%r81, %temp}, %fd511;
	}
	mov.f64 	%fd512, 0dC338000000000000;
	add.rn.f64 	%fd513, %fd511, %fd512;
	fma.rn.f64 	%fd514, %fd513, 0dBFE62E42FEFA39EF, %fd111;
	fma.rn.f64 	%fd515, %fd513, 0dBC7ABC9E3B39803F, %fd514;
	fma.rn.f64 	%fd516, %fd515, 0d3E5ADE1569CE2BDF, 0d3E928AF3FCA213EA;
	fma.rn.f64 	%fd517, %fd516, %fd515, 0d3EC71DEE62401315;
	fma.rn.f64 	%fd518, %fd517, %fd515, 0d3EFA01997C89EB71;
	fma.rn.f64 	%fd519, %fd518, %fd515, 0d3F2A01A014761F65;
	fma.rn.f64 	%fd520, %fd519, %fd515, 0d3F56C16C1852B7AF;
	fma.rn.f64 	%fd521, %fd520, %fd515, 0d3F81111111122322;
	fma.rn.f64 	%fd522, %fd521, %fd515, 0d3FA55555555502A1;
	fma.rn.f64 	%fd523, %fd522, %fd515, 0d3FC5555555555511;
	fma.rn.f64 	%fd524, %fd523, %fd515, 0d3FE000000000000B;
	fma.rn.f64 	%fd525, %fd524, %fd515, 0d3FF0000000000000;
	fma.rn.f64 	%fd526, %fd525, %fd515, 0d3FF0000000000000;
	{
	.reg .b32 %temp; 
	mov.b64 	{%r82, %temp}, %fd526;
	}
	{
	.reg .b32 %temp; 
	mov.b64 	{%temp, %r83}, %fd526;
	}
	shl.b32 	%r336, %r81, 20;
	add.s32 	%r337, %r336, %r83;
	mov.b64 	%fd1009, {%r82, %r337};
	{
	.reg .b32 %temp; 
	mov.b64 	{%temp, %r338}, %fd111;
	}
	mov.b32 	%f135, %r338;
	abs.f32 	%f57, %f135;
	setp.lt.f32 	%p52, %f57, 0f4086232B;
	@%p52 bra 	$L__BB16_93;
	setp.lt.f64 	%p53, %fd111, 0d0000000000000000;
	add.f64 	%fd527, %fd111, 0d7FF0000000000000;
	selp.f64 	%fd1009, 0d0000000000000000, %fd527, %p53;
	setp.geu.f32 	%p54, %f57, 0f40874800;
	@%p54 bra 	$L__BB16_93;
	shr.u32 	%r339, %r81, 31;
	add.s32 	%r340, %r81, %r339;
	shr.s32 	%r341, %r340, 1;
	shl.b32 	%r342, %r341, 20;
	add.s32 	%r343, %r83, %r342;
	mov.b64 	%fd528, {%r82, %r343};
	sub.s32 	%r344, %r81, %r341;
	shl.b32 	%r345, %r344, 20;
	add.s32 	%r346, %r345, 1072693248;
	mov.b32 	%r347, 0;
	mov.b64 	%fd529, {%r347, %r346};
	mul.f64 	%fd1009, %fd529, %fd528;
$L__BB16_93:
	cvt.rn.f32.f64 	%f58, %fd1009;
	ld.global.f64 	%fd116, [%rd11+2048];
	fma.rn.f64 	%fd530, %fd116, 0d3FF71547652B82FE, 0d4338000000000000;
	{
	.reg .b32 %temp; 
	mov.b64 	{%r84, %temp}, %fd530;
	}
	mov.f64 	%fd531, 0dC338000000000000;
	add.rn.f64 	%fd532, %fd530, %fd531;
	fma.rn.f64 	%fd533, %fd532, 0dBFE62E42FEFA39EF, %fd116;
	fma.rn.f64 	%fd534, %fd532, 0dBC7ABC9E3B39803F, %fd533;
	fma.rn.f64 	%fd535, %fd534, 0d3E5ADE1569CE2BDF, 0d3E928AF3FCA213EA;
	fma.rn.f64 	%fd536, %fd535, %fd534, 0d3EC71DEE62401315;
	fma.rn.f64 	%fd537, %fd536, %fd534, 0d3EFA01997C89EB71;
	fma.rn.f64 	%fd538, %fd537, %fd534, 0d3F2A01A014761F65;
	fma.rn.f64 	%fd539, %fd538, %fd534, 0d3F56C16C1852B7AF;
	fma.rn.f64 	%fd540, %fd539, %fd534, 0d3F81111111122322;
	fma.rn.f64 	%fd541, %fd540, %fd534, 0d3FA55555555502A1;
	fma.rn.f64 	%fd542, %fd541, %fd534, 0d3FC5555555555511;
	fma.rn.f64 	%fd543, %fd542, %fd534, 0d3FE000000000000B;
	fma.rn.f64 	%fd544, %fd543, %fd534, 0d3FF0000000000000;
	fma.rn.f64 	%fd545, %fd544, %fd534, 0d3FF0000000000000;
	{
	.reg .b32 %temp; 
	mov.b64 	{%r85, %temp}, %fd545;
	}
	{
	.reg .b32 %temp; 
	mov.b64 	{%temp, %r86}, %fd545;
	}
	shl.b32 	%r348, %r84, 20;
	add.s32 	%r349, %r348, %r86;
	mov.b64 	%fd1010, {%r85, %r349};
	{
	.reg .b32 %temp; 
	mov.b64 	{%temp, %r350}, %fd116;
	}
	mov.b32 	%f136, %r350;
	abs.f32 	%f59, %f136;
	setp.lt.f32 	%p55, %f59, 0f4086232B;
	@%p55 bra 	$L__BB16_96;
	setp.lt.f64 	%p56, %fd116, 0d0000000000000000;
	add.f64 	%fd546, %fd116, 0d7FF0000000000000;
	selp.f64 	%fd1010, 0d0000000000000000, %fd546, %p56;
	setp.geu.f32 	%p57, %f59, 0f40874800;
	@%p57 bra 	$L__BB16_96;
	shr.u32 	%r351, %r84, 31;
	add.s32 	%r352, %r84, %r351;
	shr.s32 	%r353, %r352, 1;
	shl.b32 	%r354, %r353, 20;
	add.s32 	%r355, %r86, %r354;
	mov.b64 	%fd547, {%r85, %r355};
	sub.s32 	%r356, %r84, %r353;
	shl.b32 	%r357, %r356, 20;
	add.s32 	%r358, %r357, 1072693248;
	mov.b32 	%r359, 0;
	mov.b64 	%fd548, {%r359, %r358};
	mul.f64 	%fd1010, %fd548, %fd547;
$L__BB16_96:
	cvt.rn.f32.f64 	%f60, %fd1010;
	ld.global.f64 	%fd121, [%rd11+4096];
	fma.rn.f64 	%fd549, %fd121, 0d3FF71547652B82FE, 0d4338000000000000;
	{
	.reg .b32 %temp; 
	mov.b64 	{%r87, %temp}, %fd549;
	}
	mov.f64 	%fd550, 0dC338000000000000;
	add.rn.f64 	%fd551, %fd549, %fd550;
	fma.rn.f64 	%fd552, %fd551, 0dBFE62E42FEFA39EF, %fd121;
	fma.rn.f64 	%fd553, %fd551, 0dBC7ABC9E3B39803F, %fd552;
	fma.rn.f64 	%fd554, %fd553, 0d3E5ADE1569CE2BDF, 0d3E928AF3FCA213EA;
	fma.rn.f64 	%fd555, %fd554, %fd553, 0d3EC71DEE62401315;
	fma.rn.f64 	%fd556, %fd555, %fd553, 0d3EFA01997C89EB71;
	fma.rn.f64 	%fd557, %fd556, %fd553, 0d3F2A01A014761F65;
	fma.rn.f64 	%fd558, %fd557, %fd553, 0d3F56C16C1852B7AF;
	fma.rn.f64 	%fd559, %fd558, %fd553, 0d3F81111111122322;
	fma.rn.f64 	%fd560, %fd559, %fd553, 0d3FA55555555502A1;
	fma.rn.f64 	%fd561, %fd560, %fd553, 0d3FC5555555555511;
	fma.rn.f64 	%fd562, %fd561, %fd553, 0d3FE000000000000B;
	fma.rn.f64 	%fd563, %fd562, %fd553, 0d3FF0000000000000;
	fma.rn.f64 	%fd564, %fd563, %fd553, 0d3FF0000000000000;
	{
	.reg .b32 %temp; 
	mov.b64 	{%r88, %temp}, %fd564;
	}
	{
	.reg .b32 %temp; 
	mov.b64 	{%temp, %r89}, %fd564;
	}
	shl.b32 	%r360, %r87, 20;
	add.s32 	%r361, %r360, %r89;
	mov.b64 	%fd1011, {%r88, %r361};
	{
	.reg .b32 %temp; 
	mov.b64 	{%temp, %r362}, %fd121;
	}
	mov.b32 	%f137, %r362;
	abs.f32 	%f61, %f137;
	setp.lt.f32 	%p58, %f61, 0f4086232B;
	@%p58 bra 	$L__BB16_99;
	setp.lt.f64 	%p59, %fd121, 0d0000000000000000;
	add.f64 	%fd565, %fd121, 0d7FF0000000000000;
	selp.f64 	%fd1011, 0d0000000000000000, %fd565, %p59;
	setp.geu.f32 	%p60, %f61, 0f40874800;
	@%p60 bra 	$L__BB16_99;
	shr.u32 	%r363, %r87, 31;
	add.s32 	%r364, %r87, %r363;
	shr.s32 	%r365, %r364, 1;
	shl.b32 	%r366, %r365, 20;
	add.s32 	%r367, %r89, %r366;
	mov.b64 	%fd566, {%r88, %r367};
	sub.s32 	%r368, %r87, %r365;
	shl.b32 	%r369, %r368, 20;
	add.s32 	%r370, %r369, 1072693248;
	mov.b32 	%r371, 0;
	mov.b64 	%fd567, {%r371, %r370};
	mul.f64 	%fd1011, %fd567, %fd566;
$L__BB16_99:
	cvt.rn.f32.f64 	%f62, %fd1011;
	ld.global.f64 	%fd126, [%rd11+6144];
	fma.rn.f64 	%fd568, %fd126, 0d3FF71547652B82FE, 0d4338000000000000;
	{
	.reg .b32 %temp; 
	mov.b64 	{%r90, %temp}, %fd568;
	}
	mov.f64 	%fd569, 0dC338000000000000;
	add.rn.f64 	%fd570, %fd568, %fd569;
	fma.rn.f64 	%fd571, %fd570, 0dBFE62E42FEFA39EF, %fd126;
	fma.rn.f64 	%fd572, %fd570, 0dBC7ABC9E3B39803F, %fd571;
	fma.rn.f64 	%fd573, %fd572, 0d3E5ADE1569CE2BDF, 0d3E928AF3FCA213EA;
	fma.rn.f64 	%fd574, %fd573, %fd572, 0d3EC71DEE62401315;
	fma.rn.f64 	%fd575, %fd574, %fd572, 0d3EFA01997C89EB71;
	fma.rn.f64 	%fd576, %fd575, %fd572, 0d3F2A01A014761F65;
	fma.rn.f64 	%fd577, %fd576, %fd572, 0d3F56C16C1852B7AF;
	fma.rn.f64 	%fd578, %fd577, %fd572, 0d3F81111111122322;
	fma.rn.f64 	%fd579, %fd578, %fd572, 0d3FA55555555502A1;
	fma.rn.f64 	%fd580, %fd579, %fd572, 0d3FC5555555555511;
	fma.rn.f64 	%fd581, %fd580, %fd572, 0d3FE000000000000B;
	fma.rn.f64 	%fd582, %fd581, %fd572, 0d3FF0000000000000;
	fma.rn.f64 	%fd583, %fd582, %fd572, 0d3FF0000000000000;
	{
	.reg .b32 %temp; 
	mov.b64 	{%r91, %temp}, %fd583;
	}
	{
	.reg .b32 %temp; 
	mov.b64 	{%temp, %r92}, %fd583;
	}
	shl.b32 	%r372, %r90, 20;
	add.s32 	%r373, %r372, %r92;
	mov.b64 	%fd1012, {%r91, %r373};
	{
	.reg .b32 %temp; 
	mov.b64 	{%temp, %r374}, %fd126;
	}
	mov.b32 	%f138, %r374;
	abs.f32 	%f63, %f138;
	setp.lt.f32 	%p61, %f63, 0f4086232B;
	@%p61 bra 	$L__BB16_102;
	setp.lt.f64 	%p62, %fd126, 0d0000000000000000;
	add.f64 	%fd584, %fd126, 0d7FF0000000000000;
	selp.f64 	%fd1012, 0d0000000000000000, %fd584, %p62;
	setp.geu.f32 	%p63, %f63, 0f40874800;
	@%p63 bra 	$L__BB16_102;
	shr.u32 	%r375, %r90, 31;
	add.s32 	%r376, %r90, %r375;
	shr.s32 	%r377, %r376, 1;
	shl.b32 	%r378, %r377, 20;
	add.s32 	%r379, %r92, %r378;
	mov.b64 	%fd585, {%r91, %r379};
	sub.s32 	%r380, %r90, %r377;
	shl.b32 	%r381, %r380, 20;
	add.s32 	%r382, %r381, 1072693248;
	mov.b32 	%r383, 0;
	mov.b64 	%fd586, {%r383, %r382};
	mul.f64 	%fd1012, %fd586, %fd585;
$L__BB16_102:
	cvt.rn.f32.f64 	%f64, %fd1012;
	ld.global.f64 	%fd131, [%rd11+8192];
	fma.rn.f64 	%fd587, %fd131, 0d3FF71547652B82FE, 0d4338000000000000;
	{
	.reg .b32 %temp; 
	mov.b64 	{%r93, %temp}, %fd587;
	}
	mov.f64 	%fd588, 0dC338000000000000;
	add.rn.f64 	%fd589, %fd587, %fd588;
	fma.rn.f64 	%fd590, %fd589, 0dBFE62E42FEFA39EF, %fd131;
	fma.rn.f64 	%fd591, %fd589, 0dBC7ABC9E3B39803F, %fd590;
	fma.rn.f64 	%fd592, %fd591, 0d3E5ADE1569CE2BDF, 0d3E928AF3FCA213EA;
	fma.rn.f64 	%fd593, %fd592, %fd591, 0d3EC71DEE62401315;
	fma.rn.f64 	%fd594, %fd593, %fd591, 0d3EFA01997C89EB71;
	fma.rn.f64 	%fd595, %fd594, %fd591, 0d3F2A01A014761F65;
	fma.rn.f64 	%fd596, %fd595, %fd591, 0d3F56C16C1852B7AF;
	fma.rn.f64 	%fd597, %fd596, %fd591, 0d3F81111111122322;
	fma.rn.f64 	%fd598, %fd597, %fd591, 0d3FA55555555502A1;
	fma.rn.f64 	%fd599, %fd598, %fd591, 0d3FC5555555555511;
	fma.rn.f64 	%fd600, %fd599, %fd591, 0d3FE000000000000B;
	fma.rn.f64 	%fd601, %fd600, %fd591, 0d3FF0000000000000;
	fma.rn.f64 	%fd602, %fd601, %fd591, 0d3FF0000000000000;
	{
	.reg .b32 %temp; 
	mov.b64 	{%r94, %temp}, %fd602;
	}
	{
	.reg .b32 %temp; 
	mov.b64 	{%temp, %r95}, %fd602;
	}
	shl.b32 	%r384, %r93, 20;
	add.s32 	%r385, %r384, %r95;
	mov.b64 	%fd1013, {%r94, %r385};
	{
	.reg .b32 %temp; 
	mov.b64 	{%temp, %r386}, %fd131;
	}
	mov.b32 	%f139, %r386;
	abs.f32 	%f65, %f139;
	setp.lt.f32 	%p64, %f65, 0f4086232B;
	@%p64 bra 	$L__BB16_105;
	setp.lt.f64 	%p65, %fd131, 0d0000000000000000;
	add.f64 	%fd603, %fd131, 0d7FF0000000000000;
	selp.f64 	%fd1013, 0d0000000000000000, %fd603, %p65;
	setp.geu.f32 	%p66, %f65, 0f40874800;
	@%p66 bra 	$L__BB16_105;
	shr.u32 	%r387, %r93, 31;
	add.s32 	%r388, %r93, %r387;
	shr.s32 	%r389, %r388, 1;
	shl.b32 	%r390, %r389, 20;
	add.s32 	%r391, %r95, %r390;
	mov.b64 	%fd604, {%r94, %r391};
	sub.s32 	%r392, %r93, %r389;
	shl.b32 	%r393, %r392, 20;
	add.s32 	%r394, %r393, 1072693248;
	mov.b32 	%r395, 0;
	mov.b64 	%fd605, {%r395, %r394};
	mul.f64 	%fd1013, %fd605, %fd604;
$L__BB16_105:
	cvt.rn.f32.f64 	%f66, %fd1013;
	ld.global.f64 	%fd136, [%rd11+10240];
	fma.rn.f64 	%fd606, %fd136, 0d3FF71547652B82FE, 0d4338000000000000;
	{
	.reg .b32 %temp; 
	mov.b64 	{%r96, %temp}, %fd606;
	}
	mov.f64 	%fd607, 0dC338000000000000;
	add.rn.f64 	%fd608, %fd606, %fd607;
	fma.rn.f64 	%fd609, %fd608, 0dBFE62E42FEFA39EF, %fd136;
	fma.rn.f64 	%fd610, %fd608, 0dBC7ABC9E3B39803F, %fd609;
	fma.rn.f64 	%fd611, %fd610, 0d3E5ADE1569CE2BDF, 0d3E928AF3FCA213EA;
	fma.rn.f64 	%fd612, %fd611, %fd610, 0d3EC71DEE62401315;
	fma.rn.f64 	%fd613, %fd612, %fd610, 0d3EFA01997C89EB71;
	fma.rn.f64 	%fd614, %fd613, %fd610, 0d3F2A01A014761F65;
	fma.rn.f64 	%fd615, %fd614, %fd610, 0d3F56C16C1852B7AF;
	fma.rn.f64 	%fd616, %fd615, %fd610, 0d3F81111111122322;
	fma.rn.f64 	%fd617, %fd616, %fd610, 0d3FA55555555502A1;
	fma.rn.f64 	%fd618, %fd617, %fd610, 0d3FC5555555555511;
	fma.rn.f64 	%fd619, %fd618, %fd610, 0d3FE000000000000B;
	fma.rn.f64 	%fd620, %fd619, %fd610, 0d3FF0000000000000;
	fma.rn.f64 	%fd621, %fd620, %fd610, 0d3FF0000000000000;
	{
	.reg .b32 %temp; 
	mov.b64 	{%r97, %temp}, %fd621;
	}
	{
	.reg .b32 %temp; 
	mov.b64 	{%temp, %r98}, %fd621;
	}
	shl.b32 	%r396, %r96, 20;
	add.s32 	%r397, %r396, %r98;
	mov.b64 	%fd1014, {%r97, %r397};
	{
	.reg .b32 %temp; 
	mov.b64 	{%temp, %r398}, %fd136;
	}
	mov.b32 	%f140, %r398;
	abs.f32 	%f67, %f140;
	setp.lt.f32 	%p67, %f67, 0f4086232B;
	@%p67 bra 	$L__BB16_108;
	setp.lt.f64 	%p68, %fd136, 0d0000000000000000;
	add.f64 	%fd622, %fd136, 0d7FF0000000000000;
	selp.f64 	%fd1014, 0d0000000000000000, %fd622, %p68;
	setp.geu.f32 	%p69, %f67, 0f40874800;
	@%p69 bra 	$L__BB16_108;
	shr.u32 	%r399, %r96, 31;
	add.s32 	%r400, %r96, %r399;
	shr.s32 	%r401, %r400, 1;
	shl.b32 	%r402, %r401, 20;
	add.s32 	%r403, %r98, %r402;
	mov.b64 	%fd623, {%r97, %r403};
	sub.s32 	%r404, %r96, %r401;
	shl.b32 	%r405, %r404, 20;
	add.s32 	%r406, %r405, 1072693248;
	mov.b32 	%r407, 0;
	mov.b64 	%fd624, {%r407, %r406};
	mul.f64 	%fd1014, %fd624, %fd623;
$L__BB16_108:
	cvt.rn.f32.f64 	%f68, %fd1014;
	ld.global.f64 	%fd141, [%rd11+12288];
	fma.rn.f64 	%fd625, %fd141, 0d3FF71547652B82FE, 0d4338000000000000;
	{
	.reg .b32 %temp; 
	mov.b64 	{%r99, %temp}, %fd625;
	}
	mov.f64 	%fd626, 0dC338000000000000;
	add.rn.f64 	%fd627, %fd625, %fd626;
	fma.rn.f64 	%fd628, %fd627, 0dBFE62E42FEFA39EF, %fd141;
	fma.rn.f64 	%fd629, %fd627, 0dBC7ABC9E3B39803F, %fd628;
	fma.rn.f64 	%fd630, %fd629, 0d3E5ADE1569CE2BDF, 0d3E928AF3FCA213EA;
	fma.rn.f64 	%fd631, %fd630, %fd629, 0d3EC71DEE62401315;
	fma.rn.f64 	%fd632, %fd631, %fd629, 0d3EFA01997C89EB71;
	fma.rn.f64 	%fd633, %fd632, %fd629, 0d3F2A01A014761F65;
	fma.rn.f64 	%fd634, %fd633, %fd629, 0d3F56C16C1852B7AF;
	fma.rn.f64 	%fd635, %fd634, %fd629, 0d3F81111111122322;
	fma.rn.f64 	%fd636, %fd635, %fd629, 0d3FA55555555502A1;
	fma.rn.f64 	%fd637, %fd636, %fd629, 0d3FC5555555555511;
	fma.rn.f64 	%fd638, %fd637, %fd629, 0d3FE000000000000B;
	fma.rn.f64 	%fd639, %fd638, %fd629, 0d3FF0000000000000;
	fma.rn.f64 	%fd640, %fd639, %fd629, 0d3FF0000000000000;
	{
	.reg .b32 %temp; 
	mov.b64 	{%r100, %temp}, %fd640;
	}
	{
	.reg .b32 %temp; 
	mov.b64 	{%temp, %r101}, %fd640;
	}
	shl.b32 	%r408, %r99, 20;
	add.s32 	%r409, %r408, %r101;
	mov.b64 	%fd1015, {%r100, %r409};
	{
	.reg .b32 %temp; 
	mov.b64 	{%temp, %r410}, %fd141;
	}
	mov.b32 	%f141, %r410;
	abs.f32 	%f69, %f141;
	setp.lt.f32 	%p70, %f69, 0f4086232B;
	@%p70 bra 	$L__BB16_111;
	setp.lt.f64 	%p71, %fd141, 0d0000000000000000;
	add.f64 	%fd641, %fd141, 0d7FF0000000000000;
	selp.f64 	%fd1015, 0d0000000000000000, %fd641, %p71;
	setp.geu.f32 	%p72, %f69, 0f40874800;
	@%p72 bra 	$L__BB16_111;
	shr.u32 	%r411, %r99, 31;
	add.s32 	%r412, %r99, %r411;
	shr.s32 	%r413, %r412, 1;
	shl.b32 	%r414, %r413, 20;
	add.s32 	%r415, %r101, %r414;
	mov.b64 	%fd642, {%r100, %r415};
	sub.s32 	%r416, %r99, %r413;
	shl.b32 	%r417, %r416, 20;
	add.s32 	%r418, %r417, 1072693248;
	mov.b32 	%r419, 0;
	mov.b64 	%fd643, {%r419, %r418};
	mul.f64 	%fd1015, %fd643, %fd642;
$L__BB16_111:
	cvt.rn.f32.f64 	%f70, %fd1015;
	ld.global.f64 	%fd146, [%rd11+14336];
	fma.rn.f64 	%fd644, %fd146, 0d3FF71547652B82FE, 0d4338000000000000;
	{
	.reg .b32 %temp; 
	mov.b64 	{%r102, %temp}, %fd644;
	}
	mov.f64 	%fd645, 0dC338000000000000;
	add.rn.f64 	%fd646, %fd644, %fd645;
	fma.rn.f64 	%fd647, %fd646, 0dBFE62E42FEFA39EF, %fd146;
	fma.rn.f64 	%fd648, %fd646, 0dBC7ABC9E3B39803F, %fd647;
	fma.rn.f64 	%fd649, %fd648, 0d3E5ADE1569CE2BDF, 0d3E928AF3FCA213EA;
	fma.rn.f64 	%fd650, %fd649, %fd648, 0d3EC71DEE62401315;
	fma.rn.f64 	%fd651, %fd650, %fd648, 0d3EFA01997C89EB71;
	fma.rn.f64 	%fd652, %fd651, %fd648, 0d3F2A01A014761F65;
	fma.rn.f64 	%fd653, %fd652, %fd648, 0d3F56C16C1852B7AF;
	fma.rn.f64 	%fd654, %fd653, %fd648, 0d3F81111111122322;
	fma.rn.f64 	%fd655, %fd654, %fd648, 0d3FA55555555502A1;
	fma.rn.f64 	%fd656, %fd655, %fd648, 0d3FC5555555555511;
	fma.rn.f64 	%fd657, %fd656, %fd648, 0d3FE000000000000B;
	fma.rn.f64 	%fd658, %fd657, %fd648, 0d3FF0000000000000;
	fma.rn.f64 	%fd659, %fd658, %fd648, 0d3FF0000000000000;
	{
	.reg .b32 %temp; 
	mov.b64 	{%r103, %temp}, %fd659;
	}
	{
	.reg .b32 %temp; 
	mov.b64 	{%temp, %r104}, %fd659;
	}
	shl.b32 	%r420, %r102, 20;
	add.s32 	%r421, %r420, %r104;
	mov.b64 	%fd1016, {%r103, %r421};
	{
	.reg .b32 %temp; 
	mov.b64 	{%temp, %r422}, %fd146;
	}
	mov.b32 	%f142, %r422;
	abs.f32 	%f71, %f142;
	setp.lt.f32 	%p73, %f71, 0f4086232B;
	@%p73 bra 	$L__BB16_114;
	setp.lt.f64 	%p74, %fd146, 0d0000000000000000;
	add.f64 	%fd660, %fd146, 0d7FF0000000000000;
	selp.f64 	%fd1016, 0d0000000000000000, %fd660, %p74;
	setp.geu.f32 	%p75, %f71, 0f40874800;
	@%p75 bra 	$L__BB16_114;
	shr.u32 	%r423, %r102, 31;
	add.s32 	%r424, %r102, %r423;
	shr.s32 	%r425, %r424, 1;
	shl.b32 	%r426, %r425, 20;
	add.s32 	%r427, %r104, %r426;
	mov.b64 	%fd661, {%r103, %r427};
	sub.s32 	%r428, %r102, %r425;
	shl.b32 	%r429, %r428, 20;
	add.s32 	%r430, %r429, 1072693248;
	mov.b32 	%r431, 0;
	mov.b64 	%fd662, {%r431, %r430};
	mul.f64 	%fd1016, %fd662, %fd661;
$L__BB16_114:
	cvt.rn.f32.f64 	%f72, %fd1016;
	ld.global.f64 	%fd151, [%rd11+16384];
	fma.rn.f64 	%fd663, %fd151, 0d3FF71547652B82FE, 0d4338000000000000;
	{
	.reg .b32 %temp; 
	mov.b64 	{%r105, %temp}, %fd663;
	}
	mov.f64 	%fd664, 0dC338000000000000;
	add.rn.f64 	%fd665, %fd663, %fd664;
	fma.rn.f64 	%fd666, %fd665, 0dBFE62E42FEFA39EF, %fd151;
	fma.rn.f64 	%fd667, %fd665, 0dBC7ABC9E3B39803F, %fd666;
	fma.rn.f64 	%fd668, %fd667, 0d3E5ADE1569CE2BDF, 0d3E928AF3FCA213EA;
	fma.rn.f64 	%fd669, %fd668, %fd667, 0d3EC71DEE62401315;
	fma.rn.f64 	%fd670, %fd669, %fd667, 0d3EFA01997C89EB71;
	fma.rn.f64 	%fd671, %fd670, %fd667, 0d3F2A01A014761F65;
	fma.rn.f64 	%fd672, %fd671, %fd667, 0d3F56C16C1852B7AF;
	fma.rn.f64 	%fd673, %fd672, %fd667, 0d3F81111111122322;
	fma.rn.f64 	%fd674, %fd673, %fd667, 0d3FA55555555502A1;
	fma.rn.f64 	%fd675, %fd674, %fd667, 0d3FC5555555555511;
	fma.rn.f64 	%fd676, %fd675, %fd667, 0d3FE000000000000B;
	fma.rn.f64 	%fd677, %fd676, %fd667, 0d3FF0000000000000;
	fma.rn.f64 	%fd678, %fd677, %fd667, 0d3FF0000000000000;
	{
	.reg .b32 %temp; 
	mov.b64 	{%r106, %temp}, %fd678;
	}
	{
	.reg .b32 %temp; 
	mov.b64 	{%temp, %r107}, %fd678;
	}
	shl.b32 	%r432, %r105, 20;
	add.s32 	%r433, %r432, %r107;
	mov.b64 	%fd1017, {%r106, %r433};
	{
	.reg .b32 %temp; 
	mov.b64 	{%temp, %r434}, %fd151;
	}
	mov.b32 	%f143, %r434;
	abs.f32 	%f73, %f143;
	setp.lt.f32 	%p76, %f73, 0f4086232B;
	@%p76 bra 	$L__BB16_117;
	setp.lt.f64 	%p77, %fd151, 0d0000000000000000;
	add.f64 	%fd679, %fd151, 0d7FF0000000000000;
	selp.f64 	%fd1017, 0d0000000000000000, %fd679, %p77;
	setp.geu.f32 	%p78, %f73, 0f40874800;
	@%p78 bra 	$L__BB16_117;
	shr.u32 	%r435, %r105, 31;
	add.s32 	%r436, %r105, %r435;
	shr.s32 	%r437, %r436, 1;
	shl.b32 	%r438, %r437, 20;
	add.s32 	%r439, %r107, %r438;
	mov.b64 	%fd680, {%r106, %r439};
	sub.s32 	%r440, %r105, %r437;
	shl.b32 	%r441, %r440, 20;
	add.s32 	%r442, %r441, 1072693248;
	mov.b32 	%r443, 0;
	mov.b64 	%fd681, {%r443, %r442};
	mul.f64 	%fd1017, %fd681, %fd680;
$L__BB16_117:
	cvt.rn.f32.f64 	%f74, %fd1017;
	ld.global.f64 	%fd156, [%rd11+18432];
	fma.rn.f64 	%fd682, %fd156, 0d3FF71547652B82FE, 0d4338000000000000;
	{
	.reg .b32 %temp; 
	mov.b64 	{%r108, %temp}, %fd682;
	}
	mov.f64 	%fd683, 0dC338000000000000;
	add.rn.f64 	%fd684, %fd682, %fd683;
	fma.rn.f64 	%fd685, %fd684, 0dBFE62E42FEFA39EF, %fd156;
	fma.rn.f64 	%fd686, %fd684, 0dBC7ABC9E3B39803F, %fd685;
	fma.rn.f64 	%fd687, %fd686, 0d3E5ADE1569CE2BDF, 0d3E928AF3FCA213EA;
	fma.rn.f64 	%fd688, %fd687, %fd686, 0d3EC71DEE62401315;
	fma.rn.f64 	%fd689, %fd688, %fd686, 0d3EFA01997C89EB71;
	fma.rn.f64 	%fd690, %fd689, %fd686, 0d3F2A01A014761F65;
	fma.rn.f64 	%fd691, %fd690, %fd686, 0d3F56C16C1852B7AF;
	fma.rn.f64 	%fd692, %fd691, %fd686, 0d3F81111111122322;
	fma.rn.f64 	%fd693, %fd692, %fd686, 0d3FA55555555502A1;
	fma.rn.f64 	%fd694, %fd693, %fd686, 0d3FC5555555555511;
	fma.rn.f64 	%fd695, %fd694, %fd686, 0d3FE000000000000B;
	fma.rn.f64 	%fd696, %fd695, %fd686, 0d3FF0000000000000;
	fma.rn.f64 	%fd697, %fd696, %fd686, 0d3FF0000000000000;
	{
	.reg .b32 %temp; 
	mov.b64 	{%r109, %temp}, %fd697;
	}
	{
	.reg .b32 %temp; 
	mov.b64 	{%temp, %r110}, %fd697;
	}
	shl.b32 	%r444, %r108, 20;
	add.s32 	%r445, %r444, %r110;
	mov.b64 	%fd1018, {%r109, %r445};
	{
	.reg .b32 %temp; 
	mov.b64 	{%temp, %r446}, %fd156;
	}
	mov.b32 	%f144, %r446;
	abs.f32 	%f75, %f144;
	setp.lt.f32 	%p79, %f75, 0f4086232B;
	@%p79 bra 	$L__BB16_120;
	setp.lt.f64 	%p80, %fd156, 0d0000000000000000;
	add.f64 	%fd698, %fd156, 0d7FF0000000000000;
	selp.f64 	%fd1018, 0d0000000000000000, %fd698, %p80;
	setp.geu.f32 	%p81, %f75, 0f40874800;
	@%p81 bra 	$L__BB16_120;
	shr.u32 	%r447, %r108, 31;
	add.s32 	%r448, %r108, %r447;
	shr.s32 	%r449, %r448, 1;
	shl.b32 	%r450, %r449, 20;
	add.s32 	%r451, %r110, %r450;
	mov.b64 	%fd699, {%r109, %r451};
	sub.s32 	%r452, %r108, %r449;
	shl.b32 	%r453, %r452, 20;
	add.s32 	%r454, %r453, 1072693248;
	mov.b32 	%r455, 0;
	mov.b64 	%fd700, {%r455, %r454};
	mul.f64 	%fd1018, %fd700, %fd699;
$L__BB16_120:
	cvt.rn.f32.f64 	%f76, %fd1018;
	ld.global.f64 	%fd161, [%rd11+20480];
	fma.rn.f64 	%fd701, %fd161, 0d3FF71547652B82FE, 0d4338000000000000;
	{
	.reg .b32 %temp; 
	mov.b64 	{%r111, %temp}, %fd701;
	}
	mov.f64 	%fd702, 0dC338000000000000;
	add.rn.f64 	%fd703, %fd701, %fd702;
	fma.rn.f64 	%fd704, %fd703, 0dBFE62E42FEFA39EF, %fd161;
	fma.rn.f64 	%fd705, %fd703, 0dBC7ABC9E3B39803F, %fd704;
	fma.rn.f64 	%fd706, %fd705, 0d3E5ADE1569CE2BDF, 0d3E928AF3FCA213EA;
	fma.rn.f64 	%fd707, %fd706, %fd705, 0d3EC71DEE62401315;
	fma.rn.f64 	%fd708, %fd707, %fd705, 0d3EFA01997C89EB71;
	fma.rn.f64 	%fd709, %fd708, %fd705, 0d3F2A01A014761F65;
	fma.rn.f64 	%fd710, %fd709, %fd705, 0d3F56C16C1852B7AF;
	fma.rn.f64 	%fd711, %fd710, %fd705, 0d3F81111111122322;
	fma.rn.f64 	%fd712, %fd711, %fd705, 0d3FA55555555502A1;
	fma.rn.f64 	%fd713, %fd712, %fd705, 0d3FC5555555555511;
	fma.rn.f64 	%fd714, %fd713, %fd705, 0d3FE000000000000B;
	fma.rn.f64 	%fd715, %fd714, %fd705, 0d3FF0000000000000;
	fma.rn.f64 	%fd716, %fd715, %fd705, 0d3FF0000000000000;
	{
	.reg .b32 %temp; 
	mov.b64 	{%r112, %temp}, %fd716;
	}
	{
	.reg .b32 %temp; 
	mov.b64 	{%temp, %r113}, %fd716;
	}
	shl.b32 	%r456, %r111, 20;
	add.s32 	%r457, %r456, %r113;
	mov.b64 	%fd1019, {%r112, %r457};
	{
	.reg .b32 %temp; 
	mov.b64 	{%temp, %r458}, %fd161;
	}
	mov.b32 	%f145, %r458;
	abs.f32 	%f77, %f145;
	setp.lt.f32 	%p82, %f77, 0f4086232B;
	@%p82 bra 	$L__BB16_123;
	setp.lt.f64 	%p83, %fd161, 0d0000000000000000;
	add.f64 	%fd717, %fd161, 0d7FF0000000000000;
	selp.f64 	%fd1019, 0d0000000000000000, %fd717, %p83;
	setp.geu.f32 	%p84, %f77, 0f40874800;
	@%p84 bra 	$L__BB16_123;
	shr.u32 	%r459, %r111, 31;
	add.s32 	%r460, %r111, %r459;
	shr.s32 	%r461, %r460, 1;
	shl.b32 	%r462, %r461, 20;
	add.s32 	%r463, %r113, %r462;
	mov.b64 	%fd718, {%r112, %r463};
	sub.s32 	%r464, %r111, %r461;
	shl.b32 	%r465, %r464, 20;
	add.s32 	%r466, %r465, 1072693248;
	mov.b32 	%r467, 0;
	mov.b64 	%fd719, {%r467, %r466};
	mul.f64 	%fd1019, %fd719, %fd718;
$L__BB16_123:
	cvt.rn.f32.f64 	%f78, %fd1019;
	ld.global.f64 	%fd166, [%rd11+22528];
	fma.rn.f64 	%fd720, %fd166, 0d3FF71547652B82FE, 0d4338000000000000;
	{
	.reg .b32 %temp; 
	mov.b64 	{%r114, %temp}, %fd720;
	}
	mov.f64 	%fd721, 0dC338000000000000;
	add.rn.f64 	%fd722, %fd720, %fd721;
	fma.rn.f64 	%fd723, %fd722, 0dBFE62E42FEFA39EF, %fd166;
	fma.rn.f64 	%fd724, %fd722, 0dBC7ABC9E3B39803F, %fd723;
	fma.rn.f64 	%fd725, %fd724, 0d3E5ADE1569CE2BDF, 0d3E928AF3FCA213EA;
	fma.rn.f64 	%fd726, %fd725, %fd724, 0d3EC71DEE62401315;
	fma.rn.f64 	%fd727, %fd726, %fd724, 0d3EFA01997C89EB71;
	fma.rn.f64 	%fd728, %fd727, %fd724, 0d3F2A01A014761F65;
	fma.rn.f64 	%fd729, %fd728, %fd724, 0d3F56C16C1852B7AF;
	fma.rn.f64 	%fd730, %fd729, %fd724, 0d3F81111111122322;
	fma.rn.f64 	%fd731, %fd730, %fd724, 0d3FA55555555502A1;
	fma.rn.f64 	%fd732, %fd731, %fd724, 0d3FC5555555555511;
	fma.rn.f64 	%fd733, %fd732, %fd724, 0d3FE000000000000B;
	fma.rn.f64 	%fd734, %fd733, %fd724, 0d3FF0000000000000;
	fma.rn.f64 	%fd735, %fd734, %fd724, 0d3FF0000000000000;
	{
	.reg .b32 %temp; 
	mov.b64 	{%r115, %temp}, %fd735;
	}
	{
	.reg .b32 %temp; 
	mov.b64 	{%temp, %r116}, %fd735;
	}
	shl.b32 	%r468, %r114, 20;
	add.s32 	%r469, %r468, %r116;
	mov.b64 	%fd1020, {%r115, %r469};
	{
	.reg .b32 %temp; 
	mov.b64 	{%temp, %r470}, %fd166;
	}
	mov.b32 	%f146, %r470;
	abs.f32 	%f79, %f146;
	setp.lt.f32 	%p85, %f79, 0f4086232B;
	@%p85 bra 	$L__BB16_126;
	setp.lt.f64 	%p86, %fd166, 0d0000000000000000;
	add.f64 	%fd736, %fd166, 0d7FF0000000000000;
	selp.f64 	%fd1020, 0d0000000000000000, %fd736, %p86;
	setp.geu.f32 	%p87, %f79, 0f40874800;
	@%p87 bra 	$L__BB16_126;
	shr.u32 	%r471, %r114, 31;
	add.s32 	%r472, %r114, %r471;
	shr.s32 	%r473, %r472, 1;
	shl.b32 	%r474, %r473, 20;
	add.s32 	%r475, %r116, %r474;
	mov.b64 	%fd737, {%r115, %r475};
	sub.s32 	%r476, %r114, %r473;
	shl.b32 	%r477, %r476, 20;
	add.s32 	%r478, %r477, 1072693248;
	mov.b32 	%r479, 0;
	mov.b64 	%fd738, {%r479, %r478};
	mul.f64 	%fd1020, %fd738, %fd737;
$L__BB16_126:
	cvt.rn.f32.f64 	%f80, %fd1020;
	ld.global.f64 	%fd171, [%rd11+24576];
	fma.rn.f64 	%fd739, %fd171, 0d3FF71547652B82FE, 0d4338000000000000;
	{
	.reg .b32 %temp; 
	mov.b64 	{%r117, %temp}, %fd739;
	}
	mov.f64 	%fd740, 0dC338000000000000;
	add.rn.f64 	%fd741, %fd739, %fd740;
	fma.rn.f64 	%fd742, %fd741, 0dBFE62E42FEFA39EF, %fd171;
	fma.rn.f64 	%fd743, %fd741, 0dBC7ABC9E3B39803F, %fd742;
	fma.rn.f64 	%fd744, %fd743, 0d3E5ADE1569CE2BDF, 0d3E928AF3FCA213EA;
	fma.rn.f64 	%fd745, %fd744, %fd743, 0d3EC71DEE62401315;
	fma.rn.f64 	%fd746, %fd745, %fd743, 0d3EFA01997C89EB71;
	fma.rn.f64 	%fd747, %fd746, %fd743, 0d3F2A01A014761F65;
	fma.rn.f64 	%fd748, %fd747, %fd743, 0d3F56C16C1852B7AF;
	fma.rn.f64 	%fd749, %fd748, %fd743, 0d3F81111111122322;
	fma.rn.f64 	%fd750, %fd749, %fd743, 0d3FA55555555502A1;
	fma.rn.f64 	%fd751, %fd750, %fd743, 0d3FC5555555555511;
	fma.rn.f64 	%fd752, %fd751, %fd743, 0d3FE000000000000B;
	fma.rn.f64 	%fd753, %fd752, %fd743, 0d3FF0000000000000;
	fma.rn.f64 	%fd754, %fd753, %fd743, 0d3FF0000000000000;
	{
	.reg .b32 %temp; 
	mov.b64 	{%r118, %temp}, %fd754;
	}
	{
	.reg .b32 %temp; 
	mov.b64 	{%temp, %r119}, %fd754;
	}
	shl.b32 	%r480, %r117, 20;
	add.s32 	%r481, %r480, %r119;
	mov.b64 	%fd1021, {%r118, %r481};
	{
	.reg .b32 %temp; 
	mov.b64 	{%temp, %r482}, %fd171;
	}
	mov.b32 	%f147, %r482;
	abs.f32 	%f81, %f147;
	setp.lt.f32 	%p88, %f81, 0f4086232B;
	@%p88 bra 	$L__BB16_129;
	setp.lt.f64 	%p89, %fd171, 0d0000000000000000;
	add.f64 	%fd755, %fd171, 0d7FF0000000000000;
	selp.f64 	%fd1021, 0d0000000000000000, %fd755, %p89;
	setp.geu.f32 	%p90, %f81, 0f40874800;
	@%p90 bra 	$L__BB16_129;
	shr.u32 	%r483, %r117, 31;
	add.s32 	%r484, %r117, %r483;
	shr.s32 	%r485, %r484, 1;
	shl.b32 	%r486, %r485, 20;
	add.s32 	%r487, %r119, %r486;
	mov.b64 	%fd756, {%r118, %r487};
	sub.s32 	%r488, %r117, %r485;
	shl.b32 	%r489, %r488, 20;
	add.s32 	%r490, %r489, 1072693248;
	mov.b32 	%r491, 0;
	mov.b64 	%fd757, {%r491, %r490};
	mul.f64 	%fd1021, %fd757, %fd756;
$L__BB16_129:
	cvt.rn.f32.f64 	%f82, %fd1021;
	ld.global.f64 	%fd176, [%rd11+26624];
	fma.rn.f64 	%fd758, %fd176, 0d3FF71547652B82FE, 0d4338000000000000;
	{
	.reg .b32 %temp; 
	mov.b64 	{%r120, %temp}, %fd758;
	}
	mov.f64 	%fd759, 0dC338000000000000;
	add.rn.f64 	%fd760, %fd758, %fd759;
	fma.rn.f64 	%fd761, %fd760, 0dBFE62E42FEFA39EF, %fd176;
	fma.rn.f64 	%fd762, %fd760, 0dBC7ABC9E3B39803F, %fd761;
	fma.rn.f64 	%fd763, %fd762, 0d3E5ADE1569CE2BDF, 0d3E928AF3FCA213EA;
	fma.rn.f64 	%fd764, %fd763, %fd762, 0d3EC71DEE62401315;
	fma.rn.f64 	%fd765, %fd764, %fd762, 0d3EFA01997C89EB71;
	fma.rn.f64 	%fd766, %fd765, %fd762, 0d3F2A01A014761F65;
	fma.rn.f64 	%fd767, %fd766, %fd762, 0d3F56C16C1852B7AF;
	fma.rn.f64 	%fd768, %fd767, %fd762, 0d3F81111111122322;
	fma.rn.f64 	%fd769, %fd768, %fd762, 0d3FA55555555502A1;
	fma.rn.f64 	%fd770, %fd769, %fd762, 0d3FC5555555555511;
	fma.rn.f64 	%fd771, %fd770, %fd762, 0d3FE000000000000B;
	fma.rn.f64 	%fd772, %fd771, %fd762, 0d3FF0000000000000;
	fma.rn.f64 	%fd773, %fd772, %fd762, 0d3FF0000000000000;
	{
	.reg .b32 %temp; 
	mov.b64 	{%r121, %temp}, %fd773;
	}
	{
	.reg .b32 %temp; 
	mov.b64 	{%temp, %r122}, %fd773;
	}
	shl.b32 	%r492, %r120, 20;
	add.s32 	%r493, %r492, %r122;
	mov.b64 	%fd1022, {%r121, %r493};
	{
	.reg .b32 %temp; 
	mov.b64 	{%temp, %r494}, %fd176;
	}
	mov.b32 	%f148, %r494;
	abs.f32 	%f83, %f148;
	setp.lt.f32 	%p91, %f83, 0f4086232B;
	@%p91 bra 	$L__BB16_132;
	setp.lt.f64 	%p92, %fd176, 0d0000000000000000;
	add.f64 	%fd774, %fd176, 0d7FF0000000000000;
	selp.f64 	%fd1022, 0d0000000000000000, %fd774, %p92;
	setp.geu.f32 	%p93, %f83, 0f40874800;
	@%p93 bra 	$L__BB16_132;
	shr.u32 	%r495, %r120, 31;
	add.s32 	%r496, %r120, %r495;
	shr.s32 	%r497, %r496, 1;
	shl.b32 	%r498, %r497, 20;
	add.s32 	%r499, %r122, %r498;
	mov.b64 	%fd775, {%r121, %r499};
	sub.s32 	%r500, %r120, %r497;
	shl.b32 	%r501, %r500, 20;
	add.s32 	%r502, %r501, 1072693248;
	mov.b32 	%r503, 0;
	mov.b64 	%fd776, {%r503, %r502};
	mul.f64 	%fd1022, %fd776, %fd775;
$L__BB16_132:
	cvt.rn.f32.f64 	%f84, %fd1022;
	ld.global.f64 	%fd181, [%rd11+28672];
	fma.rn.f64 	%fd777, %fd181, 0d3FF71547652B82FE, 0d4338000000000000;
	{
	.reg .b32 %temp; 
	mov.b64 	{%r123, %temp}, %fd777;
	}
	mov.f64 	%fd778, 0dC338000000000000;
	add.rn.f64 	%fd779, %fd777, %fd778;
	fma.rn.f64 	%fd780, %fd779, 0dBFE62E42FEFA39EF, %fd181;
	fma.rn.f64 	%fd781, %fd779, 0dBC7ABC9E3B39803F, %fd780;
	fma.rn.f64 	%fd782, %fd781, 0d3E5ADE1569CE2BDF, 0d3E928AF3FCA213EA;
	fma.rn.f64 	%fd783, %fd782, %fd781, 0d3EC71DEE62401315;
	fma.rn.f64 	%fd784, %fd783, %fd781, 0d3EFA01997C89EB71;
	fma.rn.f64 	%fd785, %fd784, %fd781, 0d3F2A01A014761F65;
	fma.rn.f64 	%fd786, %fd785, %fd781, 0d3F56C16C1852B7AF;
	fma.rn.f64 	%fd787, %fd786, %fd781, 0d3F81111111122322;
	fma.rn.f64 	%fd788, %fd787, %fd781, 0d3FA55555555502A1;
	fma.rn.f64 	%fd789, %fd788, %fd781, 0d3FC5555555555511;
	fma.rn.f64 	%fd790, %fd789, %fd781, 0d3FE000000000000B;
	fma.rn.f64 	%fd791, %fd790, %fd781, 0d3FF0000000000000;
	fma.rn.f64 	%fd792, %fd791, %fd781, 0d3FF0000000000000;
	{
	.reg .b32 %temp; 
	mov.b64 	{%r124, %temp}, %fd792;
	}
	{
	.reg .b32 %temp; 
	mov.b64 	{%temp, %r125}, %fd792;
	}
	shl.b32 	%r504, %r123, 20;
	add.s32 	%r505, %r504, %r125;
	mov.b64 	%fd1023, {%r124, %r505};
	{
	.reg .b32 %temp; 
	mov.b64 	{%temp, %r506}, %fd181;
	}
	mov.b32 	%f149, %r506;
	abs.f32 	%f85, %f149;
	setp.lt.f32 	%p94, %f85, 0f4086232B;
	@%p94 bra 	$L__BB16_135;
	setp.lt.f64 	%p95, %fd181, 0d0000000000000000;
	add.f64 	%fd793, %fd181, 0d7FF0000000000000;
	selp.f64 	%fd1023, 0d0000000000000000, %fd793, %p95;
	setp.geu.f32 	%p96, %f85, 0f40874800;
	@%p96 bra 	$L__BB16_135;
	shr.u32 	%r507, %r123, 31;
	add.s32 	%r508, %r123, %r507;
	shr.s32 	%r509, %r508, 1;
	shl.b32 	%r510, %r509, 20;
	add.s32 	%r511, %r125, %r510;
	mov.b64 	%fd794, {%r124, %r511};
	sub.s32 	%r512, %r123, %r509;
	shl.b32 	%r513, %r512, 20;
	add.s32 	%r514, %r513, 1072693248;
	mov.b32 	%r515, 0;
	mov.b64 	%fd795, {%r515, %r514};
	mul.f64 	%fd1023, %fd795, %fd794;
$L__BB16_135:
	cvt.rn.f32.f64 	%f86, %fd1023;
	ld.global.f64 	%fd186, [%rd11+30720];
	fma.rn.f64 	%fd796, %fd186, 0d3FF71547652B82FE, 0d4338000000000000;
	{
	.reg .b32 %temp; 
	mov.b64 	{%r126, %temp}, %fd796;
	}
	mov.f64 	%fd797, 0dC338000000000000;
	add.rn.f64 	%fd798, %fd796, %fd797;
	fma.rn.f64 	%fd799, %fd798, 0dBFE62E42FEFA39EF, %fd186;
	fma.rn.f64 	%fd800, %fd798, 0dBC7ABC9E3B39803F, %fd799;
	fma.rn.f64 	%fd801, %fd800, 0d3E5ADE1569CE2BDF, 0d3E928AF3FCA213EA;
	fma.rn.f64 	%fd802, %fd801, %fd800, 0d3EC71DEE62401315;
	fma.rn.f64 	%fd803, %fd802, %fd800, 0d3EFA01997C89EB71;
	fma.rn.f64 	%fd804, %fd803, %fd800, 0d3F2A01A014761F65;
	fma.rn.f64 	%fd805, %fd804, %fd800, 0d3F56C16C1852B7AF;
	fma.rn.f64 	%fd806, %fd805, %fd800, 0d3F81111111122322;
	fma.rn.f64 	%fd807, %fd806, %fd800, 0d3FA55555555502A1;
	fma.rn.f64 	%fd808, %fd807, %fd800, 0d3FC5555555555511;
	fma.rn.f64 	%fd809, %fd808, %fd800, 0d3FE000000000000B;
	fma.rn.f64 	%fd810, %fd809, %fd800, 0d3FF0000000000000;
	fma.rn.f64 	%fd811, %fd810, %fd800, 0d3FF0000000000000;
	{
	.reg .b32 %temp; 
	mov.b64 	{%r127, %temp}, %fd811;
	}
	{
	.reg .b32 %temp; 
	mov.b64 	{%temp, %r128}, %fd811;
	}
	shl.b32 	%r516, %r126, 20;
	add.s32 	%r517, %r516, %r128;
	mov.b64 	%fd1024, {%r127, %r517};
	{
	.reg .b32 %temp; 
	mov.b64 	{%temp, %r518}, %fd186;
	}
	mov.b32 	%f150, %r518;
	abs.f32 	%f87, %f150;
	setp.lt.f32 	%p97, %f87, 0f4086232B;
	@%p97 bra 	$L__BB16_138;
	setp.lt.f64 	%p98, %fd186, 0d0000000000000000;
	add.f64 	%fd812, %fd186, 0d7FF0000000000000;
	selp.f64 	%fd1024, 0d0000000000000000, %fd812, %p98;
	setp.geu.f32 	%p99, %f87, 0f40874800;
	@%p99 bra 	$L__BB16_138;
	shr.u32 	%r519, %r126, 31;
	add.s32 	%r520, %r126, %r519;
	shr.s32 	%r521, %r520, 1;
	shl.b32 	%r522, %r521, 20;
	add.s32 	%r523, %r128, %r522;
	mov.b64 	%fd813, {%r127, %r523};
	sub.s32 	%r524, %r126, %r521;
	shl.b32 	%r525, %r524, 20;
	add.s32 	%r526, %r525, 1072693248;
	mov.b32 	%r527, 0;
	mov.b64 	%fd814, {%r527, %r526};
	mul.f64 	%fd1024, %fd814, %fd813;
$L__BB16_138:
	cvt.rn.f32.f64 	%f151, %fd1024;
	add.f32 	%f152, %f286, %f58;
	add.f32 	%f153, %f60, %f62;
	add.f32 	%f154, %f64, %f66;
	add.f32 	%f155, %f68, %f70;
	add.f32 	%f156, %f72, %f74;
	add.f32 	%f157, %f76, %f78;
	add.f32 	%f158, %f80, %f82;
	add.f32 	%f159, %f84, %f86;
	add.f32 	%f160, %f152, %f153;
	add.f32 	%f161, %f154, %f155;
	add.f32 	%f162, %f156, %f157;
	add.f32 	%f163, %f158, %f159;
	add.f32 	%f164, %f160, %f161;
	add.f32 	%f165, %f162, %f163;
	add.f32 	%f166, %f164, %f165;
	add.f32 	%f286, %f166, %f151;
	sub.s64 	%rd24, %rd18, %rd37;
	setp.lt.u64 	%p100, %rd24, 4096;
	@%p100 bra 	$L__BB16_156;
	add.s64 	%rd37, %rd37, 4096;
	setp.le.u64 	%p101, %rd37, %rd9;
	@%p101 bra 	$L__BB16_90;
$L__BB16_140:
	setp.le.u64 	%p102, %rd18, %rd37;
	@%p102 bra 	$L__BB16_156;
	cvt.u32.u64 	%r528, %rd37;
	cvt.u32.u64 	%r529, %rd18;
	sub.s32 	%r129, %r529, %r528;
	setp.ge.s32 	%p103, %r32, %r129;
	@%p103 bra 	$L__BB16_156;
	not.b32 	%r531, %r32;
	add.s32 	%r532, %r531, %r529;
	sub.s32 	%r130, %r532, %r528;
	and.b32  	%r534, %r130, 256;
	setp.ne.s32 	%p104, %r534, 0;
	mov.u32 	%r754, %r32;
	@%p104 bra 	$L__BB16_147;
	shl.b64 	%rd25, %rd37, 3;
	add.s64 	%rd26, %rd8, %rd25;
	ld.global.f64 	%fd191, [%rd26];
	fma.rn.f64 	%fd815, %fd191, 0d3FF71547652B82FE, 0d4338000000000000;
	{
	.reg .b32 %temp; 
	mov.b64 	{%r131, %temp}, %fd815;
	}
	mov.f64 	%fd816, 0dC338000000000000;
	add.rn.f64 	%fd817, %fd815, %fd816;
	fma.rn.f64 	%fd818, %fd817, 0dBFE62E42FEFA39EF, %fd191;
	fma.rn.f64 	%fd819, %fd817, 0dBC7ABC9E3B39803F, %fd818;
	fma.rn.f64 	%fd820, %fd819, 0d3E5ADE1569CE2BDF, 0d3E928AF3FCA213EA;
	fma.rn.f64 	%fd821, %fd820, %fd819, 0d3EC71DEE62401315;
	fma.rn.f64 	%fd822, %fd821, %fd819, 0d3EFA01997C89EB71;
	fma.rn.f64 	%fd823, %fd822, %fd819, 0d3F2A01A014761F65;
	fma.rn.f64 	%fd824, %fd823, %fd819, 0d3F56C16C1852B7AF;
	fma.rn.f64 	%fd825, %fd824, %fd819, 0d3F81111111122322;
	fma.rn.f64 	%fd826, %fd825, %fd819, 0d3FA55555555502A1;
	fma.rn.f64 	%fd827, %fd826, %fd819, 0d3FC5555555555511;
	fma.rn.f64 	%fd828, %fd827, %fd819, 0d3FE000000000000B;
	fma.rn.f64 	%fd829, %fd828, %fd819, 0d3FF0000000000000;
	fma.rn.f64 	%fd830, %fd829, %fd819, 0d3FF0000000000000;
	{
	.reg .b32 %temp; 
	mov.b64 	{%r132, %temp}, %fd830;
	}
	{
	.reg .b32 %temp; 
	mov.b64 	{%temp, %r133}, %fd830;
	}
	shl.b32 	%r535, %r131, 20;
	add.s32 	%r536, %r535, %r133;
	mov.b64 	%fd1025, {%r132, %r536};
	{
	.reg .b32 %temp; 
	mov.b64 	{%temp, %r537}, %fd191;
	}
	mov.b32 	%f168, %r537;
	abs.f32 	%f90, %f168;
	setp.lt.f32 	%p105, %f90, 0f4086232B;
	@%p105 bra 	$L__BB16_146;
	setp.lt.f64 	%p106, %fd191, 0d0000000000000000;
	add.f64 	%fd831, %fd191, 0d7FF0000000000000;
	selp.f64 	%fd1025, 0d0000000000000000, %fd831, %p106;
	setp.geu.f32 	%p107, %f90, 0f40874800;
	@%p107 bra 	$L__BB16_146;
	shr.u32 	%r538, %r131, 31;
	add.s32 	%r539, %r131, %r538;
	shr.s32 	%r540, %r539, 1;
	shl.b32 	%r541, %r540, 20;
	add.s32 	%r542, %r133, %r541;
	mov.b64 	%fd832, {%r132, %r542};
	sub.s32 	%r543, %r131, %r540;
	shl.b32 	%r544, %r543, 20;
	add.s32 	%r545, %r544, 1072693248;
	mov.b32 	%r546, 0;
	mov.b64 	%fd833, {%r546, %r545};
	mul.f64 	%fd1025, %fd833, %fd832;
$L__BB16_146:
	cvt.rn.f32.f64 	%f169, %fd1025;
	add.f32 	%f286, %f286, %f169;
	add.s32 	%r754, %r32, 256;
$L__BB16_147:
	setp.lt.u32 	%p108, %r130, 256;
	@%p108 bra 	$L__BB16_156;
	cvt.u64.u32 	%rd27, %r754;
	add.s64 	%rd28, %rd37, %rd27;
	shl.b64 	%rd29, %rd28, 3;
	add.s64 	%rd30, %rd29, %rd2;
	add.s64 	%rd38, %rd30, 2048;
$L__BB16_149:
	ld.global.f64 	%fd196, [%rd38+-2048];
	fma.rn.f64 	%fd834, %fd196, 0d3FF71547652B82FE, 0d4338000000000000;
	{
	.reg .b32 %temp; 
	mov.b64 	{%r137, %temp}, %fd834;
	}
	mov.f64 	%fd835, 0dC338000000000000;
	add.rn.f64 	%fd836, %fd834, %fd835;
	fma.rn.f64 	%fd837, %fd836, 0dBFE62E42FEFA39EF, %fd196;
	fma.rn.f64 	%fd838, %fd836, 0dBC7ABC9E3B39803F, %fd837;
	fma.rn.f64 	%fd839, %fd838, 0d3E5ADE1569CE2BDF, 0d3E928AF3FCA213EA;
	fma.rn.f64 	%fd840, %fd839, %fd838, 0d3EC71DEE62401315;
	fma.rn.f64 	%fd841, %fd840, %fd838, 0d3EFA01997C89EB71;
	fma.rn.f64 	%fd842, %fd841, %fd838, 0d3F2A01A014761F65;
	fma.rn.f64 	%fd843, %fd842, %fd838, 0d3F56C16C1852B7AF;
	fma.rn.f64 	%fd844, %fd843, %fd838, 0d3F81111111122322;
	fma.rn.f64 	%fd845, %fd844, %fd838, 0d3FA55555555502A1;
	fma.rn.f64 	%fd846, %fd845, %fd838, 0d3FC5555555555511;
	fma.rn.f64 	%fd847, %fd846, %fd838, 0d3FE000000000000B;
	fma.rn.f64 	%fd848, %fd847, %fd838, 0d3FF0000000000000;
	fma.rn.f64 	%fd849, %fd848, %fd838, 0d3FF0000000000000;
	{
	.reg .b32 %temp; 
	mov.b64 	{%r138, %temp}, %fd849;
	}
	{
	.reg .b32 %temp; 
	mov.b64 	{%temp, %r139}, %fd849;
	}
	shl.b32 	%r547, %r137, 20;
	add.s32 	%r548, %r547, %r139;
	mov.b64 	%fd1026, {%r138, %r548};
	{
	.reg .b32 %temp; 
	mov.b64 	{%temp, %r549}, %fd196;
	}
	mov.b32 	%f170, %r549;
	abs.f32 	%f95, %f170;
	setp.lt.f32 	%p109, %f95, 0f4086232B;
	@%p109 bra 	$L__BB16_152;
	setp.lt.f64 	%p110, %fd196, 0d0000000000000000;
	add.f64 	%fd850, %fd196, 0d7FF0000000000000;
	selp.f64 	%fd1026, 0d0000000000000000, %fd850, %p110;
	setp.geu.f32 	%p111, %f95, 0f40874800;
	@%p111 bra 	$L__BB16_152;
	shr.u32 	%r550, %r137, 31;
	add.s32 	%r551, %r137, %r550;
	shr.s32 	%r552, %r551, 1;
	shl.b32 	%r553, %r552, 20;
	add.s32 	%r554, %r139, %r553;
	mov.b64 	%fd851, {%r138, %r554};
	sub.s32 	%r555, %r137, %r552;
	shl.b32 	%r556, %r555, 20;
	add.s32 	%r557, %r556, 1072693248;
	mov.b32 	%r558, 0;
	mov.b64 	%fd852, {%r558, %r557};
	mul.f64 	%fd1026, %fd852, %fd851;
$L__BB16_152:
	cvt.rn.f32.f64 	%f171, %fd1026;
	add.f32 	%f96, %f286, %f171;
	ld.global.f64 	%fd201, [%rd38];
	fma.rn.f64 	%fd853, %fd201, 0d3FF71547652B82FE, 0d4338000000000000;
	{
	.reg .b32 %temp; 
	mov.b64 	{%r140, %temp}, %fd853;
	}
	mov.f64 	%fd854, 0dC338000000000000;
	add.rn.f64 	%fd855, %fd853, %fd854;
	fma.rn.f64 	%fd856, %fd855, 0dBFE62E42FEFA39EF, %fd201;
	fma.rn.f64 	%fd857, %fd855, 0dBC7ABC9E3B39803F, %fd856;
	fma.rn.f64 	%fd858, %fd857, 0d3E5ADE1569CE2BDF, 0d3E928AF3FCA213EA;
	fma.rn.f64 	%fd859, %fd858, %fd857, 0d3EC71DEE62401315;
	fma.rn.f64 	%fd860, %fd859, %fd857, 0d3EFA01997C89EB71;
	fma.rn.f64 	%fd861, %fd860, %fd857, 0d3F2A01A014761F65;
	fma.rn.f64 	%fd862, %fd861, %fd857, 0d3F56C16C1852B7AF;
	fma.rn.f64 	%fd863, %fd862, %fd857, 0d3F81111111122322;
	fma.rn.f64 	%fd864, %fd863, %fd857, 0d3FA55555555502A1;
	fma.rn.f64 	%fd865, %fd864, %fd857, 0d3FC5555555555511;
	fma.rn.f64 	%fd866, %fd865, %fd857, 0d3FE000000000000B;
	fma.rn.f64 	%fd867, %fd866, %fd857, 0d3FF0000000000000;
	fma.rn.f64 	%fd868, %fd867, %fd857, 0d3FF0000000000000;
	{
	.reg .b32 %temp; 
	mov.b64 	{%r141, %temp}, %fd868;
	}
	{
	.reg .b32 %temp; 
	mov.b64 	{%temp, %r142}, %fd868;
	}
	shl.b32 	%r559, %r140, 20;
	add.s32 	%r560, %r559, %r142;
	mov.b64 	%fd1027, {%r141, %r560};
	{
	.reg .b32 %temp; 
	mov.b64 	{%temp, %r561}, %fd201;
	}
	mov.b32 	%f172, %r561;
	abs.f32 	%f97, %f172;
	setp.lt.f32 	%p112, %f97, 0f4086232B;
	@%p112 bra 	$L__BB16_155;
	setp.lt.f64 	%p113, %fd201, 0d0000000000000000;
	add.f64 	%fd869, %fd201, 0d7FF0000000000000;
	selp.f64 	%fd1027, 0d0000000000000000, %fd869, %p113;
	setp.geu.f32 	%p114, %f97, 0f40874800;
	@%p114 bra 	$L__BB16_155;
	shr.u32 	%r562, %r140, 31;
	add.s32 	%r563, %r140, %r562;
	shr.s32 	%r564, %r563, 1;
	shl.b32 	%r565, %r564, 20;
	add.s32 	%r566, %r142, %r565;
	mov.b64 	%fd870, {%r141, %r566};
	sub.s32 	%r567, %r140, %r564;
	shl.b32 	%r568, %r567, 20;
	add.s32 	%r569, %r568, 1072693248;
	mov.b32 	%r570, 0;
	mov.b64 	%fd871, {%r570, %r569};
	mul.f64 	%fd1027, %fd871, %fd870;
$L__BB16_155:
	cvt.rn.f32.f64 	%f173, %fd1027;
	add.f32 	%f286, %f96, %f173;
	add.s32 	%r754, %r754, 512;
	add.s64 	%rd38, %rd38, 4096;
	setp.lt.s32 	%p115, %r754, %r129;
	@%p115 bra 	$L__BB16_149;
$L__BB16_156:
	// begin inline asm
	mov.u32 %r571, %laneid;
	// end inline asm
	mov.b32 	%r573, %f286;
	mov.b32 	%r574, 1;
	mov.b32 	%r595, 31;
	mov.b32 	%r596, -1;
	// begin inline asm
	shfl.sync.down.b32 %r572, %r573, %r574, %r595, %r596;
	// end inline asm
	setp.gt.s32 	%p116, %r571, 30;
	mov.b32 	%f174, %r572;
	add.f32 	%f175, %f286, %f174;
	selp.f32 	%f176, %f286, %f175, %p116;
	mov.b32 	%r578, %f176;
	mov.b32 	%r579, 2;
	// begin inline asm
	shfl.sync.down.b32 %r577, %r578, %r579, %r595, %r596;
	// end inline asm
	setp.gt.s32 	%p117, %r571, 29;
	mov.b32 	%f177, %r577;
	add.f32 	%f178, %f176, %f177;
	selp.f32 	%f179, %f176, %f178, %p117;
	mov.b32 	%r583, %f179;
	mov.b32 	%r584, 4;
	// begin inline asm
	shfl.sync.down.b32 %r582, %r583, %r584, %r595, %r596;
	// end inline asm
	setp.gt.s32 	%p118, %r571, 27;
	mov.b32 	%f180, %r582;
	add.f32 	%f181, %f179, %f180;
	selp.f32 	%f182, %f179, %f181, %p118;
	mov.b32 	%r588, %f182;
	mov.b32 	%r589, 8;
	// begin inline asm
	shfl.sync.down.b32 %r587, %r588, %r589, %r595, %r596;
	// end inline asm
	setp.gt.s32 	%p119, %r571, 23;
	mov.b32 	%f183, %r587;
	add.f32 	%f184, %f182, %f183;
	selp.f32 	%f185, %f182, %f184, %p119;
	mov.b32 	%r593, %f185;
	mov.b32 	%r594, 16;
	// begin inline asm
	shfl.sync.down.b32 %r592, %r593, %r594, %r595, %r596;
	// end inline asm
	setp.gt.s32 	%p120, %r571, 15;
	mov.b32 	%f186, %r592;
	add.f32 	%f100, %f185, %f186;
	selp.f32 	%f287, %f185, %f100, %p120;
	setp.ne.s32 	%p121, %r571, 0;
	@%p121 bra 	$L__BB16_158;
	shr.u32 	%r597, %r32, 3;
	and.b32  	%r598, %r597, 124;
	mov.u32 	%r599, _ZZN3cub18CUB_300001_SM_10006detail6reduce28DeviceReduceSingleTileKernelINS2_10policy_hubIfyN4cuda3std3__44plusIfEEE10Policy1000EN6thrust24THRUST_300001_SM_1000_NS6detail15normal_iteratorINSD_10device_ptrIdEEEEPdyS9_df3ExpEEvT0_T1_T2_T3_T4_T6_E12temp_storage;
	add.s32 	%r600, %r599, %r598;
	st.shared.f32 	[%r600+8], %f100;
$L__BB16_158:
	bar.sync 	0;
	setp.ne.s32 	%p122, %r32, 0;
	@%p122 bra 	$L__BB16_160;
	ld.shared.f32 	%f187, [_ZZN3cub18CUB_300001_SM_10006detail6reduce28DeviceReduceSingleTileKernelINS2_10policy_hubIfyN4cuda3std3__44plusIfEEE10Policy1000EN6thrust24THRUST_300001_SM_1000_NS6detail15normal_iteratorINSD_10device_ptrIdEEEEPdyS9_df3ExpEEvT0_T1_T2_T3_T4_T6_E12temp_storage+12];
	add.f32 	%f188, %f287, %f187;
	ld.shared.f32 	%f189, [_ZZN3cub18CUB_300001_SM_10006detail6reduce28DeviceReduceSingleTileKernelINS2_10policy_hubIfyN4cuda3std3__44plusIfEEE10Policy1000EN6thrust24THRUST_300001_SM_1000_NS6detail15normal_iteratorINSD_10device_ptrIdEEEEPdyS9_df3ExpEEvT0_T1_T2_T3_T4_T6_E12temp_storage+16];
	add.f32 	%f190, %f188, %f189;
	ld.shared.f32 	%f191, [_ZZN3cub18CUB_300001_SM_10006detail6reduce28DeviceReduceSingleTileKernelINS2_10policy_hubIfyN4cuda3std3__44plusIfEEE10Policy1000EN6thrust24THRUST_300001_SM_1000_NS6detail15normal_iteratorINSD_10device_ptrIdEEEEPdyS9_df3ExpEEvT0_T1_T2_T3_T4_T6_E12temp_storage+20];
	add.f32 	%f192, %f190, %f191;
	ld.shared.f32 	%f193, [_ZZN3cub18CUB_300001_SM_10006detail6reduce28DeviceReduceSingleTileKernelINS2_10policy_hubIfyN4cuda3std3__44plusIfEEE10Policy1000EN6thrust24THRUST_300001_SM_1000_NS6detail15normal_iteratorINSD_10device_ptrIdEEEEPdyS9_df3ExpEEvT0_T1_T2_T3_T4_T6_E12temp_storage+24];
	add.f32 	%f194, %f192, %f193;
	ld.shared.f32 	%f195, [_ZZN3cub18CUB_300001_SM_10006detail6reduce28DeviceReduceSingleTileKernelINS2_10policy_hubIfyN4cuda3std3__44plusIfEEE10Policy1000EN6thrust24THRUST_300001_SM_1000_NS6detail15normal_iteratorINSD_10device_ptrIdEEEEPdyS9_df3ExpEEvT0_T1_T2_T3_T4_T6_E12temp_storage+28];
	add.f32 	%f196, %f194, %f195;
	ld.shared.f32 	%f197, [_ZZN3cub18CUB_300001_SM_10006detail6reduce28DeviceReduceSingleTileKernelINS2_10policy_hubIfyN4cuda3std3__44plusIfEEE10Policy1000EN6thrust24THRUST_300001_SM_1000_NS6detail15normal_iteratorINSD_10device_ptrIdEEEEPdyS9_df3ExpEEvT0_T1_T2_T3_T4_T6_E12temp_storage+32];
	add.f32 	%f198, %f196, %f197;
	ld.shared.f32 	%f199, [_ZZN3cub18CUB_300001_SM_10006detail6reduce28DeviceReduceSingleTileKernelINS2_10policy_hubIfyN4cuda3std3__44plusIfEEE10Policy1000EN6thrust24THRUST_300001_SM_1000_NS6detail15normal_iteratorINSD_10device_ptrIdEEEEPdyS9_df3ExpEEvT0_T1_T2_T3_T4_T6_E12temp_storage+36];
	add.f32 	%f287, %f198, %f199;
$L__BB16_160:
	mov.u32 	%r746, %tid.x;
	setp.ne.s32 	%p170, %r746, 0;
	@%p170 bra 	$L__BB16_162;
	cvt.rn.f32.f64 	%f273, %fd206;
	add.f32 	%f274, %f287, %f273;
	cvt.f64.f32 	%fd986, %f274;
	st.global.f64 	[%rd1], %fd986;
$L__BB16_162:
	ret;

}
	// .globl	_ZN3cub18CUB_300001_SM_10006detail6reduce18DeviceReduceKernelINS2_10policy_hubIfyN4cuda3std3__44plusIfEEE10Policy1000EN6thrust24THRUST_300001_SM_1000_NS6detail15normal_iteratorINSD_10device_ptrIdEEEEyS9_f3ExpEEvT0_PT3_T1_NS0_13GridEvenShareISN_EET2_T4_
.visible .entry _ZN3cub18CUB_300001_SM_10006detail6reduce18DeviceReduceKernelINS2_10policy_hubIfyN4cuda3std3__44plusIfEEE10Policy1000EN6thrust24THRUST_300001_SM_1000_NS6detail15normal_iteratorINSD_10device_ptrIdEEEEyS9_f3ExpEEvT0_PT3_T1_NS0_13GridEvenShareISN_EET2_T4_(
	.param .align 8 .b8 _ZN3cub18CUB_300001_SM_10006detail6reduce18DeviceReduceKernelINS2_10policy_hubIfyN4cuda3std3__44plusIfEEE10Policy1000EN6thrust24THRUST_300001_SM_1000_NS6detail15normal_iteratorINSD_10device_ptrIdEEEEyS9_f3ExpEEvT0_PT3_T1_NS0_13GridEvenShareISN_EET2_T4__param_0[8],
	.param .u64 .ptr .align 1 _ZN3cub18CUB_300001_SM_10006detail6reduce18DeviceReduceKernelINS2_10policy_hubIfyN4cuda3std3__44plusIfEEE10Policy1000EN6thrust24THRUST_300001_SM_1000_NS6detail15normal_iteratorINSD_10device_ptrIdEEEEyS9_f3ExpEEvT0_PT3_T1_NS0_13GridEvenShareISN_EET2_T4__param_1,
	.param .u64 _ZN3cub18CUB_300001_SM_10006detail6reduce18DeviceReduceKernelINS2_10policy_hubIfyN4cuda3std3__44plusIfEEE10Policy1000EN6thrust24THRUST_300001_SM_1000_NS6detail15normal_iteratorINSD_10device_ptrIdEEEEyS9_f3ExpEEvT0_PT3_T1_NS0_13GridEvenShareISN_EET2_T4__param_2,
	.param .align 8 .b8 _ZN3cub18CUB_300001_SM_10006detail6reduce18DeviceReduceKernelINS2_10policy_hubIfyN4cuda3std3__44plusIfEEE10Policy1000EN6thrust24THRUST_300001_SM_1000_NS6detail15normal_iteratorINSD_10device_ptrIdEEEEyS9_f3ExpEEvT0_PT3_T1_NS0_13GridEvenShareISN_EET2_T4__param_3[72],
	.param .align 1 .b8 _ZN3cub18CUB_300001_SM_10006detail6reduce18DeviceReduceKernelINS2_10policy_hubIfyN4cuda3std3__44plusIfEEE10Policy1000EN6thrust24THRUST_300001_SM_1000_NS6detail15normal_iteratorINSD_10device_ptrIdEEEEyS9_f3ExpEEvT0_PT3_T1_NS0_13GridEvenShareISN_EET2_T4__param_4[1],
	.param .align 1 .b8 _ZN3cub18CUB_300001_SM_10006detail6reduce18DeviceReduceKernelINS2_10policy_hubIfyN4cuda3std3__44plusIfEEE10Policy1000EN6thrust24THRUST_300001_SM_1000_NS6detail15normal_iteratorINSD_10device_ptrIdEEEEyS9_f3ExpEEvT0_PT3_T1_NS0_13GridEvenShareISN_EET2_T4__param_5[1]
)
.maxntid 256
{
	.reg .pred 	%p<163>;
	.reg .b32 	%r<740>;
	.reg .b32 	%f<274>;
	.reg .b64 	%rd<61>;
	.reg .b64 	%fd<976>;
	// demoted variable
	.shared .align 4 .b8 _ZZN3cub18CUB_300001_SM_10006detail6reduce18DeviceReduceKernelINS2_10policy_hubIfyN4cuda3std3__44plusIfEEE10Policy1000EN6thrust24THRUST_300001_SM_1000_NS6detail15normal_iteratorINSD_10device_ptrIdEEEEyS9_f3ExpEEvT0_PT3_T1_NS0_13GridEvenShareISN_EET2_T4_E12temp_storage[44];
	ld.param.u32 	%r140, [_ZN3cub18CUB_300001_SM_10006detail6reduce18DeviceReduceKernelINS2_10policy_hubIfyN4cuda3std3__44plusIfEEE10Policy1000EN6thrust24THRUST_300001_SM_1000_NS6detail15normal_iteratorINSD_10device_ptrIdEEEEyS9_f3ExpEEvT0_PT3_T1_NS0_13GridEvenShareISN_EET2_T4__param_3+40];
	ld.param.u64 	%rd25, [_ZN3cub18CUB_300001_SM_10006detail6reduce18DeviceReduceKernelINS2_10policy_hubIfyN4cuda3std3__44plusIfEEE10Policy1000EN6thrust24THRUST_300001_SM_1000_NS6detail15normal_iteratorINSD_10device_ptrIdEEEEyS9_f3ExpEEvT0_PT3_T1_NS0_13GridEvenShareISN_EET2_T4__param_3+32];
	ld.param.u64 	%rd29, [_ZN3cub18CUB_300001_SM_10006detail6reduce18DeviceReduceKernelINS2_10policy_hubIfyN4cuda3std3__44plusIfEEE10Policy1000EN6thrust24THRUST_300001_SM_1000_NS6detail15normal_iteratorINSD_10device_ptrIdEEEEyS9_f3ExpEEvT0_PT3_T1_NS0_13GridEvenShareISN_EET2_T4__param_0];
	cvta.to.global.u64 	%rd2, %rd29;
	mov.u32 	%r1, %ctaid.x;
	shl.b32 	%r141, %r1, 12;
	cvt.u64.u32 	%rd3, %r141;
	sub.s64 	%rd4, %rd25, %rd3;
	setp.gt.u64 	%p1, %rd4, 4095;
	@%p1 bra 	$L__BB17_30;
	cvt.u32.u64 	%r610, %rd3;
	cvt.u32.u64 	%r2, %rd25;
	sub.s32 	%r3, %r2, %r610;
	mov.u32 	%r4, %tid.x;
	setp.ge.s32 	%p122, %r4, %r3;
	mov.f32 	%f267, 0f00000000;
	mov.u32 	%r735, %r4;
	@%p122 bra 	$L__BB17_6;
	add.s32 	%r612, %r610, %r4;
	mul.wide.u32 	%rd43, %r612, 8;
	add.s64 	%rd44, %rd2, %rd43;
	ld.global.f64 	%fd1, [%rd44];
	fma.rn.f64 	%fd861, %fd1, 0d3FF71547652B82FE, 0d4338000000000000;
	{
	.reg .b32 %temp; 
	mov.b64 	{%r5, %temp}, %fd861;
	}
	mov.f64 	%fd862, 0dC338000000000000;
	add.rn.f64 	%fd863, %fd861, %fd862;
	fma.rn.f64 	%fd864, %fd863, 0dBFE62E42FEFA39EF, %fd1;
	fma.rn.f64 	%fd865, %fd863, 0dBC7ABC9E3B39803F, %fd864;
	fma.rn.f64 	%fd866, %fd865, 0d3E5ADE1569CE2BDF, 0d3E928AF3FCA213EA;
	fma.rn.f64 	%fd867, %fd866, %fd865, 0d3EC71DEE62401315;
	fma.rn.f64 	%fd868, %fd867, %fd865, 0d3EFA01997C89EB71;
	fma.rn.f64 	%fd869, %fd868, %fd865, 0d3F2A01A014761F65;
	fma.rn.f64 	%fd870, %fd869, %fd865, 0d3F56C16C1852B7AF;
	fma.rn.f64 	%fd871, %fd870, %fd865, 0d3F81111111122322;
	fma.rn.f64 	%fd872, %fd871, %fd865, 0d3FA55555555502A1;
	fma.rn.f64 	%fd873, %fd872, %fd865, 0d3FC5555555555511;
	fma.rn.f64 	%fd874, %fd873, %fd865, 0d3FE000000000000B;
	fma.rn.f64 	%fd875, %fd874, %fd865, 0d3FF0000000000000;
	fma.rn.f64 	%fd876, %fd875, %fd865, 0d3FF0000000000000;
	{
	.reg .b32 %temp; 
	mov.b64 	{%r6, %temp}, %fd876;
	}
	{
	.reg .b32 %temp; 
	mov.b64 	{%temp, %r7}, %fd876;
	}
	shl.b32 	%r613, %r5, 20;
	add.s32 	%r614, %r613, %r7;
	mov.b64 	%fd937, {%r6, %r614};
	{
	.reg .b32 %temp; 
	mov.b64 	{%temp, %r615}, %fd1;
	}
	mov.b32 	%f195, %r615;
	abs.f32 	%f1, %f195;
	setp.lt.f32 	%p123, %f1, 0f4086232B;
	@%p123 bra 	$L__BB17_5;
	setp.lt.f64 	%p124, %fd1, 0d0000000000000000;
	add.f64 	%fd877, %fd1, 0d7FF0000000000000;
	selp.f64 	%fd937, 0d0000000000000000, %fd877, %p124;
	setp.geu.f32 	%p125, %f1, 0f40874800;
	@%p125 bra 	$L__BB17_5;
	shr.u32 	%r616, %r5, 31;
	add.s32 	%r617, %r5, %r616;
	shr.s32 	%r618, %r617, 1;
	shl.b32 	%r619, %r618, 20;
	add.s32 	%r620, %r7, %r619;
	mov.b64 	%fd878, {%r6, %r620};
	sub.s32 	%r621, %r5, %r618;
	shl.b32 	%r622, %r621, 20;
	add.s32 	%r623, %r622, 1072693248;
	mov.b32 	%r624, 0;
	mov.b64 	%fd879, {%r624, %r623};
	mul.f64 	%fd937, %fd879, %fd878;
$L__BB17_5:
	cvt.rn.f32.f64 	%f267, %fd937;
	add.s32 	%r735, %r4, 256;
$L__BB17_6:
	setp.ge.s32 	%p126, %r735, %r3;
	@%p126 bra 	$L__BB17_21;
	not.b32 	%r625, %r735;
	add.s32 	%r10, %r625, %r2;
	and.b32  	%r626, %r10, 256;
	setp.ne.s32 	%p127, %r626, 0;
	@%p127 bra 	$L__BB17_12;
	cvt.u64.u32 	%rd45, %r735;
	add.s64 	%rd46, %rd45, %rd3;
	shl.b64 	%rd47, %rd46, 3;
	add.s64 	%rd48, %rd2, %rd47;
	ld.global.f64 	%fd6, [%rd48];
	fma.rn.f64 	%fd880, %fd6, 0d3FF71547652B82FE, 0d4338000000000000;
	{
	.reg .b32 %temp; 
	mov.b64 	{%r11, %temp}, %fd880;
	}
	mov.f64 	%fd881, 0dC338000000000000;
	add.rn.f64 	%fd882, %fd880, %fd881;
	fma.rn.f64 	%fd883, %fd882, 0dBFE62E42FEFA39EF, %fd6;
	fma.rn.f64 	%fd884, %fd882, 0dBC7ABC9E3B39803F, %fd883;
	fma.rn.f64 	%fd885, %fd884, 0d3E5ADE1569CE2BDF, 0d3E928AF3FCA213EA;
	fma.rn.f64 	%fd886, %fd885, %fd884, 0d3EC71DEE62401315;
	fma.rn.f64 	%fd887, %fd886, %fd884, 0d3EFA01997C89EB71;
	fma.rn.f64 	%fd888, %fd887, %fd884, 0d3F2A01A014761F65;
	fma.rn.f64 	%fd889, %fd888, %fd884, 0d3F56C16C1852B7AF;
	fma.rn.f64 	%fd890, %fd889, %fd884, 0d3F81111111122322;
	fma.rn.f64 	%fd891, %fd890, %fd884, 0d3FA55555555502A1;
	fma.rn.f64 	%fd892, %fd891, %fd884, 0d3FC5555555555511;
	fma.rn.f64 	%fd893, %fd892, %fd884, 0d3FE000000000000B;
	fma.rn.f64 	%fd894, %fd893, %fd884, 0d3FF0000000000000;
	fma.rn.f64 	%fd895, %fd894, %fd884, 0d3FF0000000000000;
	{
	.reg .b32 %temp; 
	mov.b64 	{%r12, %temp}, %fd895;
	}
	{
	.reg .b32 %temp; 
	mov.b64 	{%temp, %r13}, %fd895;
	}
	shl.b32 	%r627, %r11, 20;
	add.s32 	%r628, %r627, %r13;
	mov.b64 	%fd938, {%r12, %r628};
	{
	.reg .b32 %temp; 
	mov.b64 	{%temp, %r629}, %fd6;
	}
	mov.b32 	%f197, %r629;
	abs.f32 	%f4, %f197;
	setp.lt.f32 	%p128, %f4, 0f4086232B;
	@%p128 bra 	$L__BB17_11;
	setp.lt.f64 	%p129, %fd6, 0d0000000000000000;
	add.f64 	%fd896, %fd6, 0d7FF0000000000000;
	selp.f64 	%fd938, 0d0000000000000000, %fd896, %p129;
	setp.geu.f32 	%p130, %f4, 0f40874800;
	@%p130 bra 	$L__BB17_11;
	shr.u32 	%r630, %r11, 31;
	add.s32 	%r631, %r11, %r630;
	shr.s32 	%r632, %r631, 1;
	shl.b32 	%r633, %r632, 20;
	add.s32 	%r634, %r13, %r633;
	mov.b64 	%fd897, {%r12, %r634};
	sub.s32 	%r635, %r11, %r632;
	shl.b32 	%r636, %r635, 20;
	add.s32 	%r637, %r636, 1072693248;
	mov.b32 	%r638, 0;
	mov.b64 	%fd898, {%r638, %r637};
	mul.f64 	%fd938, %fd898, %fd897;
$L__BB17_11:
	cvt.rn.f32.f64 	%f198, %fd938;
	add.f32 	%f267, %f267, %f198;
	add.s32 	%r735, %r735, 256;
$L__BB17_12:
	sub.s32 	%r640, %r10, %r610;
	setp.lt.u32 	%p131, %r640, 256;
	@%p131 bra 	$L__BB17_21;
	mul.wide.u32 	%rd49, %r1, 32768;
	mul.wide.u32 	%rd50, %r735, 8;
	or.b64  	%rd51, %rd49, %rd50;
	add.s64 	%rd52, %rd51, %rd2;
	add.s64 	%rd57, %rd52, 2048;
$L__BB17_14:
	ld.global.f64 	%fd11, [%rd57+-2048];
	fma.rn.f64 	%fd899, %fd11, 0d3FF71547652B82FE, 0d4338000000000000;
	{
	.reg .b32 %temp; 
	mov.b64 	{%r17, %temp}, %fd899;
	}
	mov.f64 	%fd900, 0dC338000000000000;
	add.rn.f64 	%fd901, %fd899, %fd900;
	fma.rn.f64 	%fd902, %fd901, 0dBFE62E42FEFA39EF, %fd11;
	fma.rn.f64 	%fd903, %fd901, 0dBC7ABC9E3B39803F, %fd902;
	fma.rn.f64 	%fd904, %fd903, 0d3E5ADE1569CE2BDF, 0d3E928AF3FCA213EA;
	fma.rn.f64 	%fd905, %fd904, %fd903, 0d3EC71DEE62401315;
	fma.rn.f64 	%fd906, %fd905, %fd903, 0d3EFA01997C89EB71;
	fma.rn.f64 	%fd907, %fd906, %fd903, 0d3F2A01A014761F65;
	fma.rn.f64 	%fd908, %fd907, %fd903, 0d3F56C16C1852B7AF;
	fma.rn.f64 	%fd909, %fd908, %fd903, 0d3F81111111122322;
	fma.rn.f64 	%fd910, %fd909, %fd903, 0d3FA55555555502A1;
	fma.rn.f64 	%fd911, %fd910, %fd903, 0d3FC5555555555511;
	fma.rn.f64 	%fd912, %fd911, %fd903, 0d3FE000000000000B;
	fma.rn.f64 	%fd913, %fd912, %fd903, 0d3FF0000000000000;
	fma.rn.f64 	%fd914, %fd913, %fd903, 0d3FF0000000000000;
	{
	.reg .b32 %temp; 
	mov.b64 	{%r18, %temp}, %fd914;
	}
	{
	.reg .b32 %temp; 
	mov.b64 	{%temp, %r19}, %fd914;
	}
	shl.b32 	%r641, %r17, 20;
	add.s32 	%r642, %r641, %r19;
	mov.b64 	%fd939, {%r18, %r642};
	{
	.reg .b32 %temp; 
	mov.b64 	{%temp, %r643}, %fd11;
	}
	mov.b32 	%f199, %r643;
	abs.f32 	%f9, %f199;
	setp.lt.f32 	%p132, %f9, 0f4086232B;
	@%p132 bra 	$L__BB17_17;
	setp.lt.f64 	%p133, %fd11, 0d0000000000000000;
	add.f64 	%fd915, %fd11, 0d7FF0000000000000;
	selp.f64 	%fd939, 0d0000000000000000, %fd915, %p133;
	setp.geu.f32 	%p134, %f9, 0f40874800;
	@%p134 bra 	$L__BB17_17;
	shr.u32 	%r644, %r17, 31;
	add.s32 	%r645, %r17, %r644;
	shr.s32 	%r646, %r645, 1;
	shl.b32 	%r647, %r646, 20;
	add.s32 	%r648, %r19, %r647;
	mov.b64 	%fd916, {%r18, %r648};
	sub.s32 	%r649, %r17, %r646;
	shl.b32 	%r650, %r649, 20;
	add.s32 	%r651, %r650, 1072693248;
	mov.b32 	%r652, 0;
	mov.b64 	%fd917, {%r652, %r651};
	mul.f64 	%fd939, %fd917, %fd916;
$L__BB17_17:
	cvt.rn.f32.f64 	%f200, %fd939;
	add.f32 	%f10, %f267, %f200;
	ld.global.f64 	%fd16, [%rd57];
	fma.rn.f64 	%fd918, %fd16, 0d3FF71547652B82FE, 0d4338000000000000;
	{
	.reg .b32 %temp; 
	mov.b64 	{%r20, %temp}, %fd918;
	}
	mov.f64 	%fd919, 0dC338000000000000;
	add.rn.f64 	%fd920, %fd918, %fd919;
	fma.rn.f64 	%fd921, %fd920, 0dBFE62E42FEFA39EF, %fd16;
	fma.rn.f64 	%fd922, %fd920, 0dBC7ABC9E3B39803F, %fd921;
	fma.rn.f64 	%fd923, %fd922, 0d3E5ADE1569CE2BDF, 0d3E928AF3FCA213EA;
	fma.rn.f64 	%fd924, %fd923, %fd922, 0d3EC71DEE62401315;
	fma.rn.f64 	%fd925, %fd924, %fd922, 0d3EFA01997C89EB71;
	fma.rn.f64 	%fd926, %fd925, %fd922, 0d3F2A01A014761F65;
	fma.rn.f64 	%fd927, %fd926, %fd922, 0d3F56C16C1852B7AF;
	fma.rn.f64 	%fd928, %fd927, %fd922, 0d3F81111111122322;
	fma.rn.f64 	%fd929, %fd928, %fd922, 0d3FA55555555502A1;
	fma.rn.f64 	%fd930, %fd929, %fd922, 0d3FC5555555555511;
	fma.rn.f64 	%fd931, %fd930, %fd922, 0d3FE000000000000B;
	fma.rn.f64 	%fd932, %fd931, %fd922, 0d3FF0000000000000;
	fma.rn.f64 	%fd933, %fd932, %fd922, 0d3FF0000000000000;
	{
	.reg .b32 %temp; 
	mov.b64 	{%r21, %temp}, %fd933;
	}
	{
	.reg .b32 %temp; 
	mov.b64 	{%temp, %r22}, %fd933;
	}
	shl.b32 	%r653, %r20, 20;
	add.s32 	%r654, %r653, %r22;
	mov.b64 	%fd940, {%r21, %r654};
	{
	.reg .b32 %temp; 
	mov.b64 	{%temp, %r655}, %fd16;
	}
	mov.b32 	%f201, %r655;
	abs.f32 	%f11, %f201;
	setp.lt.f32 	%p135, %f11, 0f4086232B;
	@%p135 bra 	$L__BB17_20;
	setp.lt.f64 	%p136, %fd16, 0d0000000000000000;
	add.f64 	%fd934, %fd16, 0d7FF0000000000000;
	selp.f64 	%fd940, 0d0000000000000000, %fd934, %p136;
	setp.geu.f32 	%p137, %f11, 0f40874800;
	@%p137 bra 	$L__BB17_20;
	shr.u32 	%r656, %r20, 31;
	add.s32 	%r657, %r20, %r656;
	shr.s32 	%r658, %r657, 1;
	shl.b32 	%r659, %r658, 20;
	add.s32 	%r660, %r22, %r659;
	mov.b64 	%fd935, {%r21, %r660};
	sub.s32 	%r661, %r20, %r658;
	shl.b32 	%r662, %r661, 20;
	add.s32 	%r663, %r662, 1072693248;
	mov.b32 	%r664, 0;
	mov.b64 	%fd936, {%r664, %r663};
	mul.f64 	%fd940, %fd936, %fd935;
$L__BB17_20:
	cvt.rn.f32.f64 	%f202, %fd940;
	add.f32 	%f267, %f10, %f202;
	add.s32 	%r735, %r735, 512;
	add.s64 	%rd57, %rd57, 4096;
	setp.lt.s32 	%p138, %r735, %r3;
	@%p138 bra 	$L__BB17_14;
$L__BB17_21:
	setp.lt.s32 	%p139, %r3, 256;
	@%p139 bra 	$L__BB17_26;
	// begin inline asm
	mov.u32 %r703, %laneid;
	// end inline asm
	mov.b32 	%r705, %f267;
	mov.b32 	%r706, 1;
	mov.b32 	%r727, 31;
	mov.b32 	%r728, -1;
	// begin inline asm
	shfl.sync.down.b32 %r704, %r705, %r706, %r727, %r728;
	// end inline asm
	setp.gt.s32 	%p155, %r703, 30;
	mov.b32 	%f237, %r704;
	add.f32 	%f238, %f267, %f237;
	selp.f32 	%f239, %f267, %f238, %p155;
	mov.b32 	%r710, %f239;
	mov.b32 	%r711, 2;
	// begin inline asm
	shfl.sync.down.b32 %r709, %r710, %r711, %r727, %r728;
	// end inline asm
	setp.gt.s32 	%p156, %r703, 29;
	mov.b32 	%f240, %r709;
	add.f32 	%f241, %f239, %f240;
	selp.f32 	%f242, %f239, %f241, %p156;
	mov.b32 	%r715, %f242;
	mov.b32 	%r716, 4;
	// begin inline asm
	shfl.sync.down.b32 %r714, %r715, %r716, %r727, %r728;
	// end inline asm
	setp.gt.s32 	%p157, %r703, 27;
	mov.b32 	%f243, %r714;
	add.f32 	%f244, %f242, %f243;
	selp.f32 	%f245, %f242, %f244, %p157;
	mov.b32 	%r720, %f245;
	mov.b32 	%r721, 8;
	// begin inline asm
	shfl.sync.down.b32 %r719, %r720, %r721, %r727, %r728;
	// end inline asm
	setp.gt.s32 	%p158, %r703, 23;
	mov.b32 	%f246, %r719;
	add.f32 	%f247, %f245, %f246;
	selp.f32 	%f248, %f245, %f247, %p158;
	mov.b32 	%r725, %f248;
	mov.b32 	%r726, 16;
	// begin inline asm
	shfl.sync.down.b32 %r724, %r725, %r726, %r727, %r728;
	// end inline asm
	setp.gt.s32 	%p159, %r703, 15;
	mov.b32 	%f249, %r724;
	add.f32 	%f14, %f248, %f249;
	selp.f32 	%f273, %f248, %f14, %p159;
	setp.ne.s32 	%p160, %r703, 0;
	@%p160 bra 	$L__BB17_24;
	shr.u32 	%r729, %r4, 3;
	and.b32  	%r730, %r729, 124;
	mov.u32 	%r731, _ZZN3cub18CUB_300001_SM_10006detail6reduce18DeviceReduceKernelINS2_10policy_hubIfyN4cuda3std3__44plusIfEEE10Policy1000EN6thrust24THRUST_300001_SM_1000_NS6detail15normal_iteratorINSD_10device_ptrIdEEEEyS9_f3ExpEEvT0_PT3_T1_NS0_13GridEvenShareISN_EET2_T4_E12temp_storage;
	add.s32 	%r732, %r731, %r730;
	st.shared.f32 	[%r732+8], %f14;
$L__BB17_24:
	bar.sync 	0;
	setp.ne.s32 	%p161, %r4, 0;
	@%p161 bra 	$L__BB17_150;
	ld.shared.f32 	%f250, [_ZZN3cub18CUB_300001_SM_10006detail6reduce18DeviceReduceKernelINS2_10policy_hubIfyN4cuda3std3__44plusIfEEE10Policy1000EN6thrust24THRUST_300001_SM_1000_NS6detail15normal_iteratorINSD_10device_ptrIdEEEEyS9_f3ExpEEvT0_PT3_T1_NS0_13GridEvenShareISN_EET2_T4_E12temp_storage+12];
	add.f32 	%f251, %f273, %f250;
	ld.shared.f32 	%f252, [_ZZN3cub18CUB_300001_SM_10006detail6reduce18DeviceReduceKernelINS2_10policy_hubIfyN4cuda3std3__44plusIfEEE10Policy1000EN6thrust24THRUST_300001_SM_1000_NS6detail15normal_iteratorINSD_10device_ptrIdEEEEyS9_f3ExpEEvT0_PT3_T1_NS0_13GridEvenShareISN_EET2_T4_E12temp_storage+16];
	add.f32 	%f253, %f251, %f252;
	ld.shared.f32 	%f254, [_ZZN3cub18CUB_300001_SM_10006detail6reduce18DeviceReduceKernelINS2_10policy_hubIfyN4cuda3std3__44plusIfEEE10Policy1000EN6thrust24THRUST_300001_SM_1000_NS6detail15normal_iteratorINSD_10device_ptrIdEEEEyS9_f3ExpEEvT0_PT3_T1_NS0_13GridEvenShareISN_EET2_T4_E12temp_storage+20];
	add.f32 	%f255, %f253, %f254;
	ld.shared.f32 	%f256, [_ZZN3cub18CUB_300001_SM_10006detail6reduce18DeviceReduceKernelINS2_10policy_hubIfyN4cuda3std3__44plusIfEEE10Policy1000EN6thrust24THRUST_300001_SM_1000_NS6detail15normal_iteratorINSD_10device_ptrIdEEEEyS9_f3ExpEEvT0_PT3_T1_NS0_13GridEvenShareISN_EET2_T4_E12temp_storage+24];
	add.f32 	%f257, %f255, %f256;
	ld.shared.f32 	%f258, [_ZZN3cub18CUB_300001_SM_10006detail6reduce18DeviceReduceKernelINS2_10policy_hubIfyN4cuda3std3__44plusIfEEE10Policy1000EN6thrust24THRUST_300001_SM_1000_NS6detail15normal_iteratorINSD_10device_ptrIdEEEEyS9_f3ExpEEvT0_PT3_T1_NS0_13GridEvenShareISN_EET2_T4_E12temp_storage+28];
	add.f32 	%f259, %f257, %f258;
	ld.shared.f32 	%f260, [_ZZN3cub18CUB_300001_SM_10006detail6reduce18DeviceReduceKernelINS2_10policy_hubIfyN4cuda3std3__44plusIfEEE10Policy1000EN6thrust24THRUST_300001_SM_1000_NS6detail15normal_iteratorINSD_10device_ptrIdEEEEyS9_f3ExpEEvT0_PT3_T1_NS0_13GridEvenShareISN_EET2_T4_E12temp_storage+32];
	add.f32 	%f261, %f259, %f260;
	ld.shared.f32 	%f262, [_ZZN3cub18CUB_300001_SM_10006detail6reduce18DeviceReduceKernelINS2_10policy_hubIfyN4cuda3std3__44plusIfEEE10Policy1000EN6thrust24THRUST_300001_SM_1000_NS6detail15normal_iteratorINSD_10device_ptrIdEEEEyS9_f3ExpEEvT0_PT3_T1_NS0_13GridEvenShareISN_EET2_T4_E12temp_storage+36];
	add.f32 	%f273, %f261, %f262;
	bra.uni 	$L__BB17_150;
$L__BB17_26:
	// begin inline asm
	mov.u32 %r665, %laneid;
	// end inline asm
	and.b32  	%r691, %r4, 992;
	add.s32 	%r692, %r691, 32;
	setp.gt.s32 	%p140, %r692, %r3;
	not.b32 	%r693, %r691;
	add.s32 	%r694, %r3, %r693;
	selp.b32 	%r689, %r694, 31, %p140;
	mov.b32 	%r667, %f267;
	mov.b32 	%r668, 1;
	mov.b32 	%r690, -1;
	// begin inline asm
	shfl.sync.down.b32 %r666, %r667, %r668, %r689, %r690;
	// end inline asm
	setp.lt.s32 	%p141, %r665, %r689;
	mov.b32 	%f203, %r666;
	add.f32 	%f204, %f267, %f203;
	selp.f32 	%f205, %f204, %f267, %p141;
	mov.b32 	%r672, %f205;
	mov.b32 	%r673, 2;
	// begin inline asm
	shfl.sync.down.b32 %r671, %r672, %r673, %r689, %r690;
	// end inline asm
	add.s32 	%r695, %r665, 2;
	setp.gt.s32 	%p142, %r695, %r689;
	mov.b32 	%f206, %r671;
	add.f32 	%f207, %f205, %f206;
	selp.f32 	%f208, %f205, %f207, %p142;
	mov.b32 	%r677, %f208;
	mov.b32 	%r678, 4;
	// begin inline asm
	shfl.sync.down.b32 %r676, %r677, %r678, %r689, %r690;
	// end inline asm
	add.s32 	%r696, %r665, 4;
	setp.gt.s32 	%p143, %r696, %r689;
	mov.b32 	%f209, %r676;
	add.f32 	%f210, %f208, %f209;
	selp.f32 	%f211, %f208, %f210, %p143;
	mov.b32 	%r682, %f211;
	mov.b32 	%r683, 8;
	// begin inline asm
	shfl.sync.down.b32 %r681, %r682, %r683, %r689, %r690;
	// end inline asm
	add.s32 	%r697, %r665, 8;
	setp.gt.s32 	%p144, %r697, %r689;
	mov.b32 	%f212, %r681;
	add.f32 	%f213, %f211, %f212;
	selp.f32 	%f214, %f211, %f213, %p144;
	mov.b32 	%r687, %f214;
	mov.b32 	%r688, 16;
	// begin inline asm
	shfl.sync.down.b32 %r686, %r687, %r688, %r689, %r690;
	// end inline asm
	add.s32 	%r698, %r665, 16;
	setp.gt.s32 	%p145, %r698, %r689;
	mov.b32 	%f215, %r686;
	add.f32 	%f216, %f214, %f215;
	selp.f32 	%f273, %f214, %f216, %p145;
	setp.ne.s32 	%p146, %r665, 0;
	@%p146 bra 	$L__BB17_28;
	shr.u32 	%r699, %r4, 3;
	and.b32  	%r700, %r699, 124;
	mov.u32 	%r701, _ZZN3cub18CUB_300001_SM_10006detail6reduce18DeviceReduceKernelINS2_10policy_hubIfyN4cuda3std3__44plusIfEEE10Policy1000EN6thrust24THRUST_300001_SM_1000_NS6detail15normal_iteratorINSD_10device_ptrIdEEEEyS9_f3ExpEEvT0_PT3_T1_NS0_13GridEvenShareISN_EET2_T4_E12temp_storage;
	add.s32 	%r702, %r701, %r700;
	st.shared.f32 	[%r702+8], %f273;
$L__BB17_28:
	bar.sync 	0;
	setp.ne.s32 	%p147, %r4, 0;
	@%p147 bra 	$L__BB17_150;
	setp.gt.s32 	%p148, %r3, 32;
	ld.shared.f32 	%f217, [_ZZN3cub18CUB_300001_SM_10006detail6reduce18DeviceReduceKernelINS2_10policy_hubIfyN4cuda3std3__44plusIfEEE10Policy1000EN6thrust24THRUST_300001_SM_1000_NS6detail15normal_iteratorINSD_10device_ptrIdEEEEyS9_f3ExpEEvT0_PT3_T1_NS0_13GridEvenShareISN_EET2_T4_E12temp_storage+12];
	add.f32 	%f218, %f273, %f217;
	selp.f32 	%f219, %f218, %f273, %p148;
	setp.gt.s32 	%p149, %r3, 64;
	ld.shared.f32 	%f220, [_ZZN3cub18CUB_300001_SM_10006detail6reduce18DeviceReduceKernelINS2_10policy_hubIfyN4cuda3std3__44plusIfEEE10Policy1000EN6thrust24THRUST_300001_SM_1000_NS6detail15normal_iteratorINSD_10device_ptrIdEEEEyS9_f3ExpEEvT0_PT3_T1_NS0_13GridEvenShareISN_EET2_T4_E12temp_storage+16];
	add.f32 	%f221, %f220, %f219;
	selp.f32 	%f222, %f221, %f219, %p149;
	setp.gt.s32 	%p150, %r3, 96;
	ld.shared.f32 	%f223, [_ZZN3cub18CUB_300001_SM_10006detail6reduce18DeviceReduceKernelINS2_10policy_hubIfyN4cuda3std3__44plusIfEEE10Policy1000EN6thrust24THRUST_300001_SM_1000_NS6detail15normal_iteratorINSD_10device_ptrIdEEEEyS9_f3ExpEEvT0_PT3_T1_NS0_13GridEvenShareISN_EET2_T4_E12temp_storage+20];
	add.f32 	%f224, %f223, %f222;
	selp.f32 	%f225, %f224, %f222, %p150;
	setp.gt.s32 	%p151, %r3, 128;
	ld.shared.f32 	%f226, [_ZZN3cub18CUB_300001_SM_10006detail6reduce18DeviceReduceKernelINS2_10policy_hubIfyN4cuda3std3__44plusIfEEE10Policy1000EN6thrust24THRUST_300001_SM_1000_NS6detail15normal_iteratorINSD_10device_ptrIdEEEEyS9_f3ExpEEvT0_PT3_T1_NS0_13GridEvenShareISN_EET2_T4_E12temp_storage+24];
	add.f32 	%f227, %f226, %f225;
	selp.f32 	%f228, %f227, %f225, %p151;
	setp.gt.s32 	%p152, %r3, 160;
	ld.shared.f32 	%f229, [_ZZN3cub18CUB_300001_SM_10006detail6reduce18DeviceReduceKernelINS2_10policy_hubIfyN4cuda3std3__44plusIfEEE10Policy1000EN6thrust24THRUST_300001_SM_1000_NS6detail15normal_iteratorINSD_10device_ptrIdEEEEyS9_f3ExpEEvT0_PT3_T1_NS0_13GridEvenShareISN_EET2_T4_E12temp_storage+28];
	add.f32 	%f230, %f229, %f228;
	selp.f32 	%f231, %f230, %f228, %p152;
	setp.gt.s32 	%p153, %r3, 192;
	ld.shared.f32 	%f232, [_ZZN3cub18CUB_300001_SM_10006detail6reduce18DeviceReduceKernelINS2_10policy_hubIfyN4cuda3std3__44plusIfEEE10Policy1000EN6thrust24THRUST_300001_SM_1000_NS6detail15normal_iteratorINSD_10device_ptrIdEEEEyS9_f3ExpEEvT0_PT3_T1_NS0_13GridEvenShareISN_EET2_T4_E12temp_storage+32];
	add.f32 	%f233, %f232, %f231;
	selp.f32 	%f234, %f233, %f231, %p153;
	setp.gt.s32 	%p154, %r3, 224;
	ld.shared.f32 	%f235, [_ZZN3cub18CUB_300001_SM_10006detail6reduce18DeviceReduceKernelINS2_10policy_hubIfyN4cuda3std3__44plusIfEEE10Policy1000EN6thrust24THRUST_300001_SM_1000_NS6detail15normal_iteratorINSD_10device_ptrIdEEEEyS9_f3ExpEEvT0_PT3_T1_NS0_13GridEvenShareISN_EET2_T4_E12temp_storage+36];
	add.f32 	%f236, %f235, %f234;
	selp.f32 	%f273, %f236, %f234, %p154;
	bra.uni 	$L__BB17_150;
$L__BB17_30:
	cvt.u32.u64 	%r142, %rd3;
	mov.u32 	%r24, %tid.x;
	add.s32 	%r143, %r24, %r142;
	mul.wide.u32 	%rd30, %r143, 8;
	add.s64 	%rd8, %rd2, %rd30;
	ld.global.f64 	%fd21, [%rd8];
	fma.rn.f64 	%fd196, %fd21, 0d3FF71547652B82FE, 0d4338000000000000;
	{
	.reg .b32 %temp; 
	mov.b64 	{%r25, %temp}, %fd196;
	}
	mov.f64 	%fd197, 0dC338000000000000;
	add.rn.f64 	%fd198, %fd196, %fd197;
	fma.rn.f64 	%fd199, %fd198, 0dBFE62E42FEFA39EF, %fd21;
	fma.rn.f64 	%fd200, %fd198, 0dBC7ABC9E3B39803F, %fd199;
	fma.rn.f64 	%fd201, %fd200, 0d3E5ADE1569CE2BDF, 0d3E928AF3FCA213EA;
	fma.rn.f64 	%fd202, %fd201, %fd200, 0d3EC71DEE62401315;
	fma.rn.f64 	%fd203, %fd202, %fd200, 0d3EFA01997C89EB71;
	fma.rn.f64 	%fd204, %fd203, %fd200, 0d3F2A01A014761F65;
	fma.rn.f64 	%fd205, %fd204, %fd200, 0d3F56C16C1852B7AF;
	fma.rn.f64 	%fd206, %fd205, %fd200, 0d3F81111111122322;
	fma.rn.f64 	%fd207, %fd206, %fd200, 0d3FA55555555502A1;
	fma.rn.f64 	%fd208, %fd207, %fd200, 0d3FC5555555555511;
	fma.rn.f64 	%fd209, %fd208, %fd200, 0d3FE000000000000B;
	fma.rn.f64 	%fd210, %fd209, %fd200, 0d3FF0000000000000;
	fma.rn.f64 	%fd211, %fd210, %fd200, 0d3FF0000000000000;
	{
	.reg .b32 %temp; 
	mov.b64 	{%r26, %temp}, %fd211;
	}
	{
	.reg .b32 %temp; 
	mov.b64 	{%temp, %r27}, %fd211;
	}
	shl.b32 	%r144, %r25, 20;
	add.s32 	%r145, %r144, %r27;
	mov.b64 	%fd941, {%r26, %r145};
	{
	.reg .b32 %temp; 
	mov.b64 	{%temp, %r146}, %fd21;
	}
	mov.b32 	%f98, %r146;
	abs.f32 	%f19, %f98;
	setp.lt.f32 	%p2, %f19, 0f4086232B;
	@%p2 bra 	$L__BB17_33;
	setp.lt.f64 	%p3, %fd21, 0d0000000000000000;
	add.f64 	%fd212, %fd21, 0d7FF0000000000000;
	selp.f64 	%fd941, 0d0000000000000000, %fd212, %p3;
	setp.geu.f32 	%p4, %f19, 0f40874800;
	@%p4 bra 	$L__BB17_33;
	shr.u32 	%r147, %r25, 31;
	add.s32 	%r148, %r25, %r147;
	shr.s32 	%r149, %r148, 1;
	shl.b32 	%r150, %r149, 20;
	add.s32 	%r151, %r27, %r150;
	mov.b64 	%fd213, {%r26, %r151};
	sub.s32 	%r152, %r25, %r149;
	shl.b32 	%r153, %r152, 20;
	add.s32 	%r154, %r153, 1072693248;
	mov.b32 	%r155, 0;
	mov.b64 	%fd214, {%r155, %r154};
	mul.f64 	%fd941, %fd214, %fd213;
$L__BB17_33:
	cvt.rn.f32.f64 	%f20, %fd941;
	ld.global.f64 	%fd26, [%rd8+2048];
	fma.rn.f64 	%fd215, %fd26, 0d3FF71547652B82FE, 0d4338000000000000;
	{
	.reg .b32 %temp; 
	mov.b64 	{%r28, %temp}, %fd215;
	}
	mov.f64 	%fd216, 0dC338000000000000;
	add.rn.f64 	%fd217, %fd215, %fd216;
	fma.rn.f64 	%fd218, %fd217, 0dBFE62E42FEFA39EF, %fd26;
	fma.rn.f64 	%fd219, %fd217, 0dBC7ABC9E3B39803F, %fd218;
	fma.rn.f64 	%fd220, %fd219, 0d3E5ADE1569CE2BDF, 0d3E928AF3FCA213EA;
	fma.rn.f64 	%fd221, %fd220, %fd219, 0d3EC71DEE62401315;
	fma.rn.f64 	%fd222, %fd221, %fd219, 0d3EFA01997C89EB71;
	fma.rn.f64 	%fd223, %fd222, %fd219, 0d3F2A01A014761F65;
	fma.rn.f64 	%fd224, %fd223, %fd219, 0d3F56C16C1852B7AF;
	fma.rn.f64 	%fd225, %fd224, %fd219, 0d3F81111111122322;
	fma.rn.f64 	%fd226, %fd225, %fd219, 0d3FA55555555502A1;
	fma.rn.f64 	%fd227, %fd226, %fd219, 0d3FC5555555555511;
	fma.rn.f64 	%fd228, %fd227, %fd219, 0d3FE000000000000B;
	fma.rn.f64 	%fd229, %fd228, %fd219, 0d3FF0000000000000;
	fma.rn.f64 	%fd230, %fd229, %fd219, 0d3FF0000000000000;
	{
	.reg .b32 %temp; 
	mov.b64 	{%r29, %temp}, %fd230;
	}
	{
	.reg .b32 %temp; 
	mov.b64 	{%temp, %r30}, %fd230;
	}
	shl.b32 	%r156, %r28, 20;
	add.s32 	%r157, %r156, %r30;
	mov.b64 	%fd942, {%r29, %r157};
	{
	.reg .b32 %temp; 
	mov.b64 	{%temp, %r158}, %fd26;
	}
	mov.b32 	%f99, %r158;
	abs.f32 	%f21, %f99;
	setp.lt.f32 	%p5, %f21, 0f4086232B;
	@%p5 bra 	$L__BB17_36;
	setp.lt.f64 	%p6, %fd26, 0d0000000000000000;
	add.f64 	%fd231, %fd26, 0d7FF0000000000000;
	selp.f64 	%fd942, 0d0000000000000000, %fd231, %p6;
	setp.geu.f32 	%p7, %f21, 0f40874800;
	@%p7 bra 	$L__BB17_36;
	shr.u32 	%r159, %r28, 31;
	add.s32 	%r160, %r28, %r159;
	shr.s32 	%r161, %r160, 1;
	shl.b32 	%r162, %r161, 20;
	add.s32 	%r163, %r30, %r162;
	mov.b64 	%fd232, {%r29, %r163};
	sub.s32 	%r164, %r28, %r161;
	shl.b32 	%r165, %r164, 20;
	add.s32 	%r166, %r165, 1072693248;
	mov.b32 	%r167, 0;
	mov.b64 	%fd233, {%r167, %r166};
	mul.f64 	%fd942, %fd233, %fd232;
$L__BB17_36:
	cvt.rn.f32.f64 	%f22, %fd942;
	ld.global.f64 	%fd31, [%rd8+4096];
	fma.rn.f64 	%fd234, %fd31, 0d3FF71547652B82FE, 0d4338000000000000;
	{
	.reg .b32 %temp; 
	mov.b64 	{%r31, %temp}, %fd234;
	}
	mov.f64 	%fd235, 0dC338000000000000;
	add.rn.f64 	%fd236, %fd234, %fd235;
	fma.rn.f64 	%fd237, %fd236, 0dBFE62E42FEFA39EF, %fd31;
	fma.rn.f64 	%fd238, %fd236, 0dBC7ABC9E3B39803F, %fd237;
	fma.rn.f64 	%fd239, %fd238, 0d3E5ADE1569CE2BDF, 0d3E928AF3FCA213EA;
	fma.rn.f64 	%fd240, %fd239, %fd238, 0d3EC71DEE62401315;
	fma.rn.f64 	%fd241, %fd240, %fd238, 0d3EFA01997C89EB71;
	fma.rn.f64 	%fd242, %fd241, %fd238, 0d3F2A01A014761F65;
	fma.rn.f64 	%fd243, %fd242, %fd238, 0d3F56C16C1852B7AF;
	fma.rn.f64 	%fd244, %fd243, %fd238, 0d3F81111111122322;
	fma.rn.f64 	%fd245, %fd244, %fd238, 0d3FA55555555502A1;
	fma.rn.f64 	%fd246, %fd245, %fd238, 0d3FC5555555555511;
	fma.rn.f64 	%fd247, %fd246, %fd238, 0d3FE000000000000B;
	fma.rn.f64 	%fd248, %fd247, %fd238, 0d3FF0000000000000;
	fma.rn.f64 	%fd249, %fd248, %fd238, 0d3FF0000000000000;
	{
	.reg .b32 %temp; 
	mov.b64 	{%r32, %temp}, %fd249;
	}
	{
	.reg .b32 %temp; 
	mov.b64 	{%temp, %r33}, %fd249;
	}
	shl.b32 	%r168, %r31, 20;
	add.s32 	%r169, %r168, %r33;
	mov.b64 	%fd943, {%r32, %r169};
	{
	.reg .b32 %temp; 
	mov.b64 	{%temp, %r170}, %fd31;
	}
	mov.b32 	%f100, %r170;
	abs.f32 	%f23, %f100;
	setp.lt.f32 	%p8, %f23, 0f4086232B;
	@%p8 bra 	$L__BB17_39;
	setp.lt.f64 	%p9, %fd31, 0d0000000000000000;
	add.f64 	%fd250, %fd31, 0d7FF0000000000000;
	selp.f64 	%fd943, 0d0000000000000000, %fd250, %p9;
	setp.geu.f32 	%p10, %f23, 0f40874800;
	@%p10 bra 	$L__BB17_39;
	shr.u32 	%r171, %r31, 31;
	add.s32 	%r172, %r31, %r171;
	shr.s32 	%r173, %r172, 1;
	shl.b32 	%r174, %r173, 20;
	add.s32 	%r175, %r33, %r174;
	mov.b64 	%fd251, {%r32, %r175};
	sub.s32 	%r176, %r31, %r173;
	shl.b32 	%r177, %r176, 20;
	add.s32 	%r178, %r177, 1072693248;
	mov.b32 	%r179, 0;
	mov.b64 	%fd252, {%r179, %r178};
	mul.f64 	%fd943, %fd252, %fd251;
$L__BB17_39:
	cvt.rn.f32.f64 	%f24, %fd943;
	ld.global.f64 	%fd36, [%rd8+6144];
	fma.rn.f64 	%fd253, %fd36, 0d3FF71547652B82FE, 0d4338000000000000;
	{
	.reg .b32 %temp; 
	mov.b64 	{%r34, %temp}, %fd253;
	}
	mov.f64 	%fd254, 0dC338000000000000;
	add.rn.f64 	%fd255, %fd253, %fd254;
	fma.rn.f64 	%fd256, %fd255, 0dBFE62E42FEFA39EF, %fd36;
	fma.rn.f64 	%fd257, %fd255, 0dBC7ABC9E3B39803F, %fd256;
	fma.rn.f64 	%fd258, %fd257, 0d3E5ADE1569CE2BDF, 0d3E928AF3FCA213EA;
	fma.rn.f64 	%fd259, %fd258, %fd257, 0d3EC71DEE62401315;
	fma.rn.f64 	%fd260, %fd259, %fd257, 0d3EFA01997C89EB71;
	fma.rn.f64 	%fd261, %fd260, %fd257, 0d3F2A01A014761F65;
	fma.rn.f64 	%fd262, %fd261, %fd257, 0d3F56C16C1852B7AF;
	fma.rn.f64 	%fd263, %fd262, %fd257, 0d3F81111111122322;
	fma.rn.f64 	%fd264, %fd263, %fd257, 0d3FA55555555502A1;
	fma.rn.f64 	%fd265, %fd264, %fd257, 0d3FC5555555555511;
	fma.rn.f64 	%fd266, %fd265, %fd257, 0d3FE000000000000B;
	fma.rn.f64 	%fd267, %fd266, %fd257, 0d3FF0000000000000;
	fma.rn.f64 	%fd268, %fd267, %fd257, 0d3FF0000000000000;
	{
	.reg .b32 %temp; 
	mov.b64 	{%r35, %temp}, %fd268;
	}
	{
	.reg .b32 %temp; 
	mov.b64 	{%temp, %r36}, %fd268;
	}
	shl.b32 	%r180, %r34, 20;
	add.s32 	%r181, %r180, %r36;
	mov.b64 	%fd944, {%r35, %r181};
	{
	.reg .b32 %temp; 
	mov.b64 	{%temp, %r182}, %fd36;
	}
	mov.b32 	%f101, %r182;
	abs.f32 	%f25, %f101;
	setp.lt.f32 	%p11, %f25, 0f4086232B;
	@%p11 bra 	$L__BB17_42;
	setp.lt.f64 	%p12, %fd36, 0d0000000000000000;
	add.f64 	%fd269, %fd36, 0d7FF0000000000000;
	selp.f64 	%fd944, 0d0000000000000000, %fd269, %p12;
	setp.geu.f32 	%p13, %f25, 0f40874800;
	@%p13 bra 	$L__BB17_42;
	shr.u32 	%r183, %r34, 31;
	add.s32 	%r184, %r34, %r183;
	shr.s32 	%r185, %r184, 1;
	shl.b32 	%r186, %r185, 20;
	add.s32 	%r187, %r36, %r186;
	mov.b64 	%fd270, {%r35, %r187};
	sub.s32 	%r188, %r34, %r185;
	shl.b32 	%r189, %r188, 20;
	add.s32 	%r190, %r189, 1072693248;
	mov.b32 	%r191, 0;
	mov.b64 	%fd271, {%r191, %r190};
	mul.f64 	%fd944, %fd271, %fd270;
$L__BB17_42:
	cvt.rn.f32.f64 	%f26, %fd944;
	ld.global.f64 	%fd41, [%rd8+8192];
	fma.rn.f64 	%fd272, %fd41, 0d3FF71547652B82FE, 0d4338000000000000;
	{
	.reg .b32 %temp; 
	mov.b64 	{%r37, %temp}, %fd272;
	}
	mov.f64 	%fd273, 0dC338000000000000;
	add.rn.f64 	%fd274, %fd272, %fd273;
	fma.rn.f64 	%fd275, %fd274, 0dBFE62E42FEFA39EF, %fd41;
	fma.rn.f64 	%fd276, %fd274, 0dBC7ABC9E3B39803F, %fd275;
	fma.rn.f64 	%fd277, %fd276, 0d3E5ADE1569CE2BDF, 0d3E928AF3FCA213EA;
	fma.rn.f64 	%fd278, %fd277, %fd276, 0d3EC71DEE62401315;
	fma.rn.f64 	%fd279, %fd278, %fd276, 0d3EFA01997C89EB71;
	fma.rn.f64 	%fd280, %fd279, %fd276, 0d3F2A01A014761F65;
	fma.rn.f64 	%fd281, %fd280, %fd276, 0d3F56C16C1852B7AF;
	fma.rn.f64 	%fd282, %fd281, %fd276, 0d3F81111111122322;
	fma.rn.f64 	%fd283, %fd282, %fd276, 0d3FA55555555502A1;
	fma.rn.f64 	%fd284, %fd283, %fd276, 0d3FC5555555555511;
	fma.rn.f64 	%fd285, %fd284, %fd276, 0d3FE000000000000B;
	fma.rn.f64 	%fd286, %fd285, %fd276, 0d3FF0000000000000;
	fma.rn.f64 	%fd287, %fd286, %fd276, 0d3FF0000000000000;
	{
	.reg .b32 %temp; 
	mov.b64 	{%r38, %temp}, %fd287;
	}
	{
	.reg .b32 %temp; 
	mov.b64 	{%temp, %r39}, %fd287;
	}
	shl.b32 	%r192, %r37, 20;
	add.s32 	%r193, %r192, %r39;
	mov.b64 	%fd945, {%r38, %r193};
	{
	.reg .b32 %temp; 
	mov.b64 	{%temp, %r194}, %fd41;
	}
	mov.b32 	%f102, %r194;
	abs.f32 	%f27, %f102;
	setp.lt.f32 	%p14, %f27, 0f4086232B;
	@%p14 bra 	$L__BB17_45;
	setp.lt.f64 	%p15, %fd41, 0d0000000000000000;
	add.f64 	%fd288, %fd41, 0d7FF0000000000000;
	selp.f64 	%fd945, 0d0000000000000000, %fd288, %p15;
	setp.geu.f32 	%p16, %f27, 0f40874800;
	@%p16 bra 	$L__BB17_45;
	shr.u32 	%r195, %r37, 31;
	add.s32 	%r196, %r37, %r195;
	shr.s32 	%r197, %r196, 1;
	shl.b32 	%r198, %r197, 20;
	add.s32 	%r199, %r39, %r198;
	mov.b64 	%fd289, {%r38, %r199};
	sub.s32 	%r200, %r37, %r197;
	shl.b32 	%r201, %r200, 20;
	add.s32 	%r202, %r201, 1072693248;
	mov.b32 	%r203, 0;
	mov.b64 	%fd290, {%r203, %r202};
	mul.f64 	%fd945, %fd290, %fd289;
$L__BB17_45:
	cvt.rn.f32.f64 	%f28, %fd945;
	ld.global.f64 	%fd46, [%rd8+10240];
	fma.rn.f64 	%fd291, %fd46, 0d3FF71547652B82FE, 0d4338000000000000;
	{
	.reg .b32 %temp; 
	mov.b64 	{%r40, %temp}, %fd291;
	}
	mov.f64 	%fd292, 0dC338000000000000;
	add.rn.f64 	%fd293, %fd291, %fd292;
	fma.rn.f64 	%fd294, %fd293, 0dBFE62E42FEFA39EF, %fd46;
	fma.rn.f64 	%fd295, %fd293, 0dBC7ABC9E3B39803F, %fd294;
	fma.rn.f64 	%fd296, %fd295, 0d3E5ADE1569CE2BDF, 0d3E928AF3FCA213EA;
	fma.rn.f64 	%fd297, %fd296, %fd295, 0d3EC71DEE62401315;
	fma.rn.f64 	%fd298, %fd297, %fd295, 0d3EFA01997C89EB71;
	fma.rn.f64 	%fd299, %fd298, %fd295, 0d3F2A01A014761F65;
	fma.rn.f64 	%fd300, %fd299, %fd295, 0d3F56C16C1852B7AF;
	fma.rn.f64 	%fd301, %fd300, %fd295, 0d3F81111111122322;
	fma.rn.f64 	%fd302, %fd301, %fd295, 0d3FA55555555502A1;
	fma.rn.f64 	%fd303, %fd302, %fd295, 0d3FC5555555555511;
	fma.rn.f64 	%fd304, %fd303, %fd295, 0d3FE000000000000B;
	fma.rn.f64 	%fd305, %fd304, %fd295, 0d3FF0000000000000;
	fma.rn.f64 	%fd306, %fd305, %fd295, 0d3FF0000000000000;
	{
	.reg .b32 %temp; 
	mov.b64 	{%r41, %temp}, %fd306;
	}
	{
	.reg .b32 %temp; 
	mov.b64 	{%temp, %r42}, %fd306;
	}
	shl.b32 	%r204, %r40, 20;
	add.s32 	%r205, %r204, %r42;
	mov.b64 	%fd946, {%r41, %r205};
	{
	.reg .b32 %temp; 
	mov.b64 	{%temp, %r206}, %fd46;
	}
	mov.b32 	%f103, %r206;
	abs.f32 	%f29, %f103;
	setp.lt.f32 	%p17, %f29, 0f4086232B;
	@%p17 bra 	$L__BB17_48;
	setp.lt.f64 	%p18, %fd46, 0d0000000000000000;
	add.f64 	%fd307, %fd46, 0d7FF0000000000000;
	selp.f64 	%fd946, 0d0000000000000000, %fd307, %p18;
	setp.geu.f32 	%p19, %f29, 0f40874800;
	@%p19 bra 	$L__BB17_48;
	shr.u32 	%r207, %r40, 31;
	add.s32 	%r208, %r40, %r207;
	shr.s32 	%r209, %r208, 1;
	shl.b32 	%r210, %r209, 20;
	add.s32 	%r211, %r42, %r210;
	mov.b64 	%fd308, {%r41, %r211};
	sub.s32 	%r212, %r40, %r209;
	shl.b32 	%r213, %r212, 20;
	add.s32 	%r214, %r213, 1072693248;
	mov.b32 	%r215, 0;
	mov.b64 	%fd309, {%r215, %r214};
	mul.f64 	%fd946, %fd309, %fd308;
$L__BB17_48:
	cvt.rn.f32.f64 	%f30, %fd946;
	ld.global.f64 	%fd51, [%rd8+12288];
	fma.rn.f64 	%fd310, %fd51, 0d3FF71547652B82FE, 0d4338000000000000;
	{
	.reg .b32 %temp; 
	mov.b64 	{%r43, %temp}, %fd310;
	}
	mov.f64 	%fd311, 0dC338000000000000;
	add.rn.f64 	%fd312, %fd310, %fd311;
	fma.rn.f64 	%fd313, %fd312, 0dBFE62E42FEFA39EF, %fd51;
	fma.rn.f64 	%fd314, %fd312, 0dBC7ABC9E3B39803F, %fd313;
	fma.rn.f64 	%fd315, %fd314, 0d3E5ADE1569CE2BDF, 0d3E928AF3FCA213EA;
	fma.rn.f64 	%fd316, %fd315, %fd314, 0d3EC71DEE62401315;
	fma.rn.f64 	%fd317, %fd316, %fd314, 0d3EFA01997C89EB71;
	fma.rn.f64 	%fd318, %fd317, %fd314, 0d3F2A01A014761F65;
	fma.rn.f64 	%fd319, %fd318, %fd314, 0d3F56C16C1852B7AF;
	fma.rn.f64 	%fd320, %fd319, %fd314, 0d3F81111111122322;
	fma.rn.f64 	%fd321, %fd320, %fd314, 0d3FA55555555502A1;
	fma.rn.f64 	%fd322, %fd321, %fd314, 0d3FC5555555555511;
	fma.rn.f64 	%fd323, %fd322, %fd314, 0d3FE000000000000B;
	fma.rn.f64 	%fd324, %fd323, %fd314, 0d3FF0000000000000;
	fma.rn.f64 	%fd325, %fd324, %fd314, 0d3FF0000000000000;
	{
	.reg .b32 %temp; 
	mov.b64 	{%r44, %temp}, %fd325;
	}
	{
	.reg .b32 %temp; 
	mov.b64 	{%temp, %r45}, %fd325;
	}
	shl.b32 	%r216, %r43, 20;
	add.s32 	%r217, %r216, %r45;
	mov.b64 	%fd947, {%r44, %r217};
	{
	.reg .b32 %temp; 
	mov.b64 	{%temp, %r218}, %fd51;
	}
	mov.b32 	%f104, %r218;
	abs.f32 	%f31, %f104;
	setp.lt.f32 	%p20, %f31, 0f4086232B;
	@%p20 bra 	$L__BB17_51;
	setp.lt.f64 	%p21, %fd51, 0d0000000000000000;
	add.f64 	%fd326, %fd51, 0d7FF0000000000000;
	selp.f64 	%fd947, 0d0000000000000000, %fd326, %p21;
	setp.geu.f32 	%p22, %f31, 0f40874800;
	@%p22 bra 	$L__BB17_51;
	shr.u32 	%r219, %r43, 31;
	add.s32 	%r220, %r43, %r219;
	shr.s32 	%r221, %r220, 1;
	shl.b32 	%r222, %r221, 20;
	add.s32 	%r223, %r45, %r222;
	mov.b64 	%fd327, {%r44, %r223};
	sub.s32 	%r224, %r43, %r221;
	shl.b32 	%r225, %r224, 20;
	add.s32 	%r226, %r225, 1072693248;
	mov.b32 	%r227, 0;
	mov.b64 	%fd328, {%r227, %r226};
	mul.f64 	%fd947, %fd328, %fd327;
$L__BB17_51:
	cvt.rn.f32.f64 	%f32, %fd947;
	ld.global.f64 	%fd56, [%rd8+14336];
	fma.rn.f64 	%fd329, %fd56, 0d3FF71547652B82FE, 0d4338000000000000;
	{
	.reg .b32 %temp; 
	mov.b64 	{%r46, %temp}, %fd329;
	}
	mov.f64 	%fd330, 0dC338000000000000;
	add.rn.f64 	%fd331, %fd329, %fd330;
	fma.rn.f64 	%fd332, %fd331, 0dBFE62E42FEFA39EF, %fd56;
	fma.rn.f64 	%fd333, %fd331, 0dBC7ABC9E3B39803F, %fd332;
	fma.rn.f64 	%fd334, %fd333, 0d3E5ADE1569CE2BDF, 0d3E928AF3FCA213EA;
	fma.rn.f64 	%fd335, %fd334, %fd333, 0d3EC71DEE62401315;
	fma.rn.f64 	%fd336, %fd335, %fd333, 0d3EFA01997C89EB71;
	fma.rn.f64 	%fd337, %fd336, %fd333, 0d3F2A01A014761F65;
	fma.rn.f64 	%fd338, %fd337, %fd333, 0d3F56C16C1852B7AF;
	fma.rn.f64 	%fd339, %fd338, %fd333, 0d3F81111111122322;
	fma.rn.f64 	%fd340, %fd339, %fd333, 0d3FA55555555502A1;
	fma.rn.f64 	%fd341, %fd340, %fd333, 0d3FC5555555555511;
	fma.rn.f64 	%fd342, %fd341, %fd333, 0d3FE000000000000B;
	fma.rn.f64 	%fd343, %fd342, %fd333, 0d3FF0000000000000;
	fma.rn.f64 	%fd344, %fd343, %fd333, 0d3FF0000000000000;
	{
	.reg .b32 %temp; 
	mov.b64 	{%r47, %temp}, %fd344;
	}
	{
	.reg .b32 %temp; 
	mov.b64 	{%temp, %r48}, %fd344;
	}
	shl.b32 	%r228, %r46, 20;
	add.s32 	%r229, %r228, %r48;
	mov.b64 	%fd948, {%r47, %r229};
	{
	.reg .b32 %temp; 
	mov.b64 	{%temp, %r230}, %fd56;
	}
	mov.b32 	%f105, %r230;
	abs.f32 	%f33, %f105;
	setp.lt.f32 	%p23, %f33, 0f4086232B;
	@%p23 bra 	$L__BB17_54;
	setp.lt.f64 	%p24, %fd56, 0d0000000000000000;
	add.f64 	%fd345, %fd56, 0d7FF0000000000000;
	selp.f64 	%fd948, 0d0000000000000000, %fd345, %p24;
	setp.geu.f32 	%p25, %f33, 0f40874800;
	@%p25 bra 	$L__BB17_54;
	shr.u32 	%r231, %r46, 31;
	add.s32 	%r232, %r46, %r231;
	shr.s32 	%r233, %r232, 1;
	shl.b32 	%r234, %r233, 20;
	add.s32 	%r235, %r48, %r234;
	mov.b64 	%fd346, {%r47, %r235};
	sub.s32 	%r236, %r46, %r233;
	shl.b32 	%r237, %r236, 20;
	add.s32 	%r238, %r237, 1072693248;
	mov.b32 	%r239, 0;
	mov.b64 	%fd347, {%r239, %r238};
	mul.f64 	%fd948, %fd347, %fd346;
$L__BB17_54:
	cvt.rn.f32.f64 	%f34, %fd948;
	ld.global.f64 	%fd61, [%rd8+16384];
	fma.rn.f64 	%fd348, %fd61, 0d3FF71547652B82FE, 0d4338000000000000;
	{
	.reg .b32 %temp; 
	mov.b64 	{%r49, %temp}, %fd348;
	}
	mov.f64 	%fd349, 0dC338000000000000;
	add.rn.f64 	%fd350, %fd348, %fd349;
	fma.rn.f64 	%fd351, %fd350, 0dBFE62E42FEFA39EF, %fd61;
	fma.rn.f64 	%fd352, %fd350, 0dBC7ABC9E3B39803F, %fd351;
	fma.rn.f64 	%fd353, %fd352, 0d3E5ADE1569CE2BDF, 0d3E928AF3FCA213EA;
	fma.rn.f64 	%fd354, %fd353, %fd352, 0d3EC71DEE62401315;
	fma.rn.f64 	%fd355, %fd354, %fd352, 0d3EFA01997C89EB71;
	fma.rn.f64 	%fd356, %fd355, %fd352, 0d3F2A01A014761F65;
	fma.rn.f64 	%fd357, %fd356, %fd352, 0d3F56C16C1852B7AF;
	fma.rn.f64 	%fd358, %fd357, %fd352, 0d3F81111111122322;
	fma.rn.f64 	%fd359, %fd358, %fd352, 0d3FA55555555502A1;
	fma.rn.f64 	%fd360, %fd359, %fd352, 0d3FC5555555555511;
	fma.rn.f64 	%fd361, %fd360, %fd352, 0d3FE000000000000B;
	fma.rn.f64 	%fd362, %fd361, %fd352, 0d3FF0000000000000;
	fma.rn.f64 	%fd363, %fd362, %fd352, 0d3FF0000000000000;
	{
	.reg .b32 %temp; 
	mov.b64 	{%r50, %temp}, %fd363;
	}
	{
	.reg .b32 %temp; 
	mov.b64 	{%temp, %r51}, %fd363;
	}
	shl.b32 	%r240, %r49, 20;
	add.s32 	%r241, %r240, %r51;
	mov.b64 	%fd949, {%r50, %r241};
	{
	.reg .b32 %temp; 
	mov.b64 	{%temp, %r242}, %fd61;
	}
	mov.b32 	%f106, %r242;
	abs.f32 	%f35, %f106;
	setp.lt.f32 	%p26, %f35, 0f4086232B;
	@%p26 bra 	$L__BB17_57;
	setp.lt.f64 	%p27, %fd61, 0d0000000000000000;
	add.f64 	%fd364, %fd61, 0d7FF0000000000000;
	selp.f64 	%fd949, 0d0000000000000000, %fd364, %p27;
	setp.geu.f32 	%p28, %f35, 0f40874800;
	@%p28 bra 	$L__BB17_57;
	shr.u32 	%r243, %r49, 31;
	add.s32 	%r244, %r49, %r243;
	shr.s32 	%r245, %r244, 1;
	shl.b32 	%r246, %r245, 20;
	add.s32 	%r247, %r51, %r246;
	mov.b64 	%fd365, {%r50, %r247};
	sub.s32 	%r248, %r49, %r245;
	shl.b32 	%r249, %r248, 20;
	add.s32 	%r250, %r249, 1072693248;
	mov.b32 	%r251, 0;
	mov.b64 	%fd366, {%r251, %r250};
	mul.f64 	%fd949, %fd366, %fd365;
$L__BB17_57:
	cvt.rn.f32.f64 	%f36, %fd949;
	ld.global.f64 	%fd66, [%rd8+18432];
	fma.rn.f64 	%fd367, %fd66, 0d3FF71547652B82FE, 0d4338000000000000;
	{
	.reg .b32 %temp; 
	mov.b64 	{%r52, %temp}, %fd367;
	}
	mov.f64 	%fd368, 0dC338000000000000;
	add.rn.f64 	%fd369, %fd367, %fd368;
	fma.rn.f64 	%fd370, %fd369, 0dBFE62E42FEFA39EF, %fd66;
	fma.rn.f64 	%fd371, %fd369, 0dBC7ABC9E3B39803F, %fd370;
	fma.rn.f64 	%fd372, %fd371, 0d3E5ADE1569CE2BDF, 0d3E928AF3FCA213EA;
	fma.rn.f64 	%fd373, %fd372, %fd371, 0d3EC71DEE62401315;
	fma.rn.f64 	%fd374, %fd373, %fd371, 0d3EFA01997C89EB71;
	fma.rn.f64 	%fd375, %fd374, %fd371, 0d3F2A01A014761F65;
	fma.rn.f64 	%fd376, %fd375, %fd371, 0d3F56C16C1852B7AF;
	fma.rn.f64 	%fd377, %fd376, %fd371, 0d3F81111111122322;
	fma.rn.f64 	%fd378, %fd377, %fd371, 0d3FA55555555502A1;
	fma.rn.f64 	%fd379, %fd378, %fd371, 0d3FC5555555555511;
	fma.rn.f64 	%fd380, %fd379, %fd371, 0d3FE000000000000B;
	fma.rn.f64 	%fd381, %fd380, %fd371, 0d3FF0000000000000;
	fma.rn.f64 	%fd382, %fd381, %fd371, 0d3FF0000000000000;
	{
	.reg .b32 %temp; 
	mov.b64 	{%r53, %temp}, %fd382;
	}
	{
	.reg .b32 %temp; 
	mov.b64 	{%temp, %r54}, %fd382;
	}
	shl.b32 	%r252, %r52, 20;
	add.s32 	%r253, %r252, %r54;
	mov.b64 	%fd950, {%r53, %r253};
	{
	.reg .b32 %temp; 
	mov.b64 	{%temp, %r254}, %fd66;
	}
	mov.b32 	%f107, %r254;
	abs.f32 	%f37, %f107;
	setp.lt.f32 	%p29, %f37, 0f4086232B;
	@%p29 bra 	$L__BB17_60;
	setp.lt.f64 	%p30, %fd66, 0d0000000000000000;
	add.f64 	%fd383, %fd66, 0d7FF0000000000000;
	selp.f64 	%fd950, 0d0000000000000000, %fd383, %p30;
	setp.geu.f32 	%p31, %f37, 0f40874800;
	@%p31 bra 	$L__BB17_60;
	shr.u32 	%r255, %r52, 31;
	add.s32 	%r256, %r52, %r255;
	shr.s32 	%r257, %r256, 1;
	shl.b32 	%r258, %r257, 20;
	add.s32 	%r259, %r54, %r258;
	mov.b64 	%fd384, {%r53, %r259};
	sub.s32 	%r260, %r52, %r257;
	shl.b32 	%r261, %r260, 20;
	add.s32 	%r262, %r261, 1072693248;
	mov.b32 	%r263, 0;
	mov.b64 	%fd385, {%r263, %r262};
	mul.f64 	%fd950, %fd385, %fd384;
$L__BB17_60:
	cvt.rn.f32.f64 	%f38, %fd950;
	ld.global.f64 	%fd71, [%rd8+20480];
	fma.rn.f64 	%fd386, %fd71, 0d3FF71547652B82FE, 0d4338000000000000;
	{
	.reg .b32 %temp; 
	mov.b64 	{%r55, %temp}, %fd386;
	}
	mov.f64 	%fd387, 0dC338000000000000;
	add.rn.f64 	%fd388, %fd386, %fd387;
	fma.rn.f64 	%fd389, %fd388, 0dBFE62E42FEFA39EF, %fd71;
	fma.rn.f64 	%fd390, %fd388, 0dBC7ABC9E3B39803F, %fd389;
	fma.rn.f64 	%fd391, %fd390, 0d3E5ADE1569CE2BDF, 0d3E928AF3FCA213EA;
	fma.rn.f64 	%fd392, %fd391, %fd390, 0d3EC71DEE62401315;
	fma.rn.f64 	%fd393, %fd392, %fd390, 0d3EFA01997C89EB71;
	fma.rn.f64 	%fd394, %fd393, %fd390, 0d3F2A01A014761F65;
	fma.rn.f64 	%fd395, %fd394, %fd390, 0d3F56C16C1852B7AF;
	fma.rn.f64 	%fd396, %fd395, %fd390, 0d3F81111111122322;
	fma.rn.f64 	%fd397, %fd396, %fd390, 0d3FA55555555502A1;
	fma.rn.f64 	%fd398, %fd397, %fd390, 0d3FC5555555555511;
	fma.rn.f64 	%fd399, %fd398, %fd390, 0d3FE000000000000B;
	fma.rn.f64 	%fd400, %fd399, %fd390, 0d3FF0000000000000;
	fma.rn.f64 	%fd401, %fd400, %fd390, 0d3FF0000000000000;
	{
	.reg .b32 %temp; 
	mov.b64 	{%r56, %temp}, %fd401;
	}
	{
	.reg .b32 %temp; 
	mov.b64 	{%temp, %r57}, %fd401;
	}
	shl.b32 	%r264, %r55, 20;
	add.s32 	%r265, %r264, %r57;
	mov.b64 	%fd951, {%r56, %r265};
	{
	.reg .b32 %temp; 
	mov.b64 	{%temp, %r266}, %fd71;
	}
	mov.b32 	%f108, %r266;
	abs.f32 	%f39, %f108;
	setp.lt.f32 	%p32, %f39, 0f4086232B;
	@%p32 bra 	$L__BB17_63;
	setp.lt.f64 	%p33, %fd71, 0d0000000000000000;
	add.f64 	%fd402, %fd71, 0d7FF0000000000000;
	selp.f64 	%fd951, 0d0000000000000000, %fd402, %p33;
	setp.geu.f32 	%p34, %f39, 0f40874800;
	@%p34 bra 	$L__BB17_63;
	shr.u32 	%r267, %r55, 31;
	add.s32 	%r268, %r55, %r267;
	shr.s32 	%r269, %r268, 1;
	shl.b32 	%r270, %r269, 20;
	add.s32 	%r271, %r57, %r270;
	mov.b64 	%fd403, {%r56, %r271};
	sub.s32 	%r272, %r55, %r269;
	shl.b32 	%r273, %r272, 20;
	add.s32 	%r274, %r273, 1072693248;
	mov.b32 	%r275, 0;
	mov.b64 	%fd404, {%r275, %r274};
	mul.f64 	%fd951, %fd404, %fd403;
$L__BB17_63:
	cvt.rn.f32.f64 	%f40, %fd951;
	ld.global.f64 	%fd76, [%rd8+22528];
	fma.rn.f64 	%fd405, %fd76, 0d3FF71547652B82FE, 0d4338000000000000;
	{
	.reg .b32 %temp; 
	mov.b64 	{%r58, %temp}, %fd405;
	}
	mov.f64 	%fd406, 0dC338000000000000;
	add.rn.f64 	%fd407, %fd405, %fd406;
	fma.rn.f64 	%fd408, %fd407, 0dBFE62E42FEFA39EF, %fd76;
	fma.rn.f64 	%fd409, %fd407, 0dBC7ABC9E3B39803F, %fd408;
	fma.rn.f64 	%fd410, %fd409, 0d3E5ADE1569CE2BDF, 0d3E928AF3FCA213EA;
	fma.rn.f64 	%fd411, %fd410, %fd409, 0d3EC71DEE62401315;
	fma.rn.f64 	%fd412, %fd411, %fd409, 0d3EFA01997C89EB71;
	fma.rn.f64 	%fd413, %fd412, %fd409, 0d3F2A01A014761F65;
	fma.rn.f64 	%fd414, %fd413, %fd409, 0d3F56C16C1852B7AF;
	fma.rn.f64 	%fd415, %fd414, %fd409, 0d3F81111111122322;
	fma.rn.f64 	%fd416, %fd415, %fd409, 0d3FA55555555502A1;
	fma.rn.f64 	%fd417, %fd416, %fd409, 0d3FC5555555555511;
	fma.rn.f64 	%fd418, %fd417, %fd409, 0d3FE000000000000B;
	fma.rn.f64 	%fd419, %fd418, %fd409, 0d3FF0000000000000;
	fma.rn.f64 	%fd420, %fd419, %fd409, 0d3FF0000000000000;
	{
	.reg .b32 %temp; 
	mov.b64 	{%r59, %temp}, %fd420;
	}
	{
	.reg .b32 %temp; 
	mov.b64 	{%temp, %r60}, %fd420;
	}
	shl.b32 	%r276, %r58, 20;
	add.s32 	%r277, %r276, %r60;
	mov.b64 	%fd952, {%r59, %r277};
	{
	.reg .b32 %temp; 
	mov.b64 	{%temp, %r278}, %fd76;
	}
	mov.b32 	%f109, %r278;
	abs.f32 	%f41, %f109;
	setp.lt.f32 	%p35, %f41, 0f4086232B;
	@%p35 bra 	$L__BB17_66;
	setp.lt.f64 	%p36, %fd76, 0d0000000000000000;
	add.f64 	%fd421, %fd76, 0d7FF0000000000000;
	selp.f64 	%fd952, 0d0000000000000000, %fd421, %p36;
	setp.geu.f32 	%p37, %f41, 0f40874800;
	@%p37 bra 	$L__BB17_66;
	shr.u32 	%r279, %r58, 31;
	add.s32 	%r280, %r58, %r279;
	shr.s32 	%r281, %r280, 1;
	shl.b32 	%r282, %r281, 20;
	add.s32 	%r283, %r60, %r282;
	mov.b64 	%fd422, {%r59, %r283};
	sub.s32 	%r284, %r58, %r281;
	shl.b32 	%r285, %r284, 20;
	add.s32 	%r286, %r285, 1072693248;
	mov.b32 	%r287, 0;
	mov.b64 	%fd423, {%r287, %r286};
	mul.f64 	%fd952, %fd423, %fd422;
$L__BB17_66:
	cvt.rn.f32.f64 	%f42, %fd952;
	ld.global.f64 	%fd81, [%rd8+24576];
	fma.rn.f64 	%fd424, %fd81, 0d3FF71547652B82FE, 0d4338000000000000;
	{
	.reg .b32 %temp; 
	mov.b64 	{%r61, %temp}, %fd424;
	}
	mov.f64 	%fd425, 0dC338000000000000;
	add.rn.f64 	%fd426, %fd424, %fd425;
	fma.rn.f64 	%fd427, %fd426, 0dBFE62E42FEFA39EF, %fd81;
	fma.rn.f64 	%fd428, %fd426, 0dBC7ABC9E3B39803F, %fd427;
	fma.rn.f64 	%fd429, %fd428, 0d3E5ADE1569CE2BDF, 0d3E928AF3FCA213EA;
	fma.rn.f64 	%fd430, %fd429, %fd428, 0d3EC71DEE62401315;
	fma.rn.f64 	%fd431, %fd430, %fd428, 0d3EFA01997C89EB71;
	fma.rn.f64 	%fd432, %fd431, %fd428, 0d3F2A01A014761F65;
	fma.rn.f64 	%fd433, %fd432, %fd428, 0d3F56C16C1852B7AF;
	fma.rn.f64 	%fd434, %fd433, %fd428, 0d3F81111111122322;
	fma.rn.f64 	%fd435, %fd434, %fd428, 0d3FA55555555502A1;
	fma.rn.f64 	%fd436, %fd435, %fd428, 0d3FC5555555555511;
	fma.rn.f64 	%fd437, %fd436, %fd428, 0d3FE000000000000B;
	fma.rn.f64 	%fd438, %fd437, %fd428, 0d3FF0000000000000;
	fma.rn.f64 	%fd439, %fd438, %fd428, 0d3FF0000000000000;
	{
	.reg .b32 %temp; 
	mov.b64 	{%r62, %temp}, %fd439;
	}
	{
	.reg .b32 %temp; 
	mov.b64 	{%temp, %r63}, %fd439;
	}
	shl.b32 	%r288, %r61, 20;
	add.s32 	%r289, %r288, %r63;
	mov.b64 	%fd953, {%r62, %r289};
	{
	.reg .b32 %temp; 
	mov.b64 	{%temp, %r290}, %fd81;
	}
	mov.b32 	%f110, %r290;
	abs.f32 	%f43, %f110;
	setp.lt.f32 	%p38, %f43, 0f4086232B;
	@%p38 bra 	$L__BB17_69;
	setp.lt.f64 	%p39, %fd81, 0d0000000000000000;
	add.f64 	%fd440, %fd81, 0d7FF0000000000000;
	selp.f64 	%fd953, 0d0000000000000000, %fd440, %p39;
	setp.geu.f32 	%p40, %f43, 0f40874800;
	@%p40 bra 	$L__BB17_69;
	shr.u32 	%r291, %r61, 31;
	add.s32 	%r292, %r61, %r291;
	shr.s32 	%r293, %r292, 1;
	shl.b32 	%r294, %r293, 20;
	add.s32 	%r295, %r63, %r294;
	mov.b64 	%fd441, {%r62, %r295};
	sub.s32 	%r296, %r61, %r293;
	shl.b32 	%r297, %r296, 20;
	add.s32 	%r298, %r297, 1072693248;
	mov.b32 	%r299, 0;
	mov.b64 	%fd442, {%r299, %r298};
	mul.f64 	%fd953, %fd442, %fd441;
$L__BB17_69:
	cvt.rn.f32.f64 	%f44, %fd953;
	ld.global.f64 	%fd86, [%rd8+26624];
	fma.rn.f64 	%fd443, %fd86, 0d3FF71547652B82FE, 0d4338000000000000;
	{
	.reg .b32 %temp; 
	mov.b64 	{%r64, %temp}, %fd443;
	}
	mov.f64 	%fd444, 0dC338000000000000;
	add.rn.f64 	%fd445, %fd443, %fd444;
	fma.rn.f64 	%fd446, %fd445, 0dBFE62E42FEFA39EF, %fd86;
	fma.rn.f64 	%fd447, %fd445, 0dBC7ABC9E3B39803F, %fd446;
	fma.rn.f64 	%fd448, %fd447, 0d3E5ADE1569CE2BDF, 0d3E928AF3FCA213EA;
	fma.rn.f64 	%fd449, %fd448, %fd447, 0d3EC71DEE62401315;
	fma.rn.f64 	%fd450, %fd449, %fd447, 0d3EFA01997C89EB71;
	fma.rn.f64 	%fd451, %fd450, %fd447, 0d3F2A01A014761F65;
	fma.rn.f64 	%fd452, %fd451, %fd447, 0d3F56C16C1852B7AF;
	fma.rn.f64 	%fd453, %fd452, %fd447, 0d3F81111111122322;
	fma.rn.f64 	%fd454, %fd453, %fd447, 0d3FA55555555502A1;
	fma.rn.f64 	%fd455, %fd454, %fd447, 0d3FC5555555555511;
	fma.rn.f64 	%fd456, %fd455, %fd447, 0d3FE000000000000B;
	fma.rn.f64 	%fd457, %fd456, %fd447, 0d3FF0000000000000;
	fma.rn.f64 	%fd458, %fd457, %fd447, 0d3FF0000000000000;
	{
	.reg .b32 %temp; 
	mov.b64 	{%r65, %temp}, %fd458;
	}
	{
	.reg .b32 %temp; 
	mov.b64 	{%temp, %r66}, %fd458;
	}
	shl.b32 	%r300, %r64, 20;
	add.s32 	%r301, %r300, %r66;
	mov.b64 	%fd954, {%r65, %r301};
	{
	.reg .b32 %temp; 
	mov.b64 	{%temp, %r302}, %fd86;
	}
	mov.b32 	%f111, %r302;
	abs.f32 	%f45, %f111;
	setp.lt.f32 	%p41, %f45, 0f4086232B;
	@%p41 bra 	$L__BB17_72;
	setp.lt.f64 	%p42, %fd86, 0d0000000000000000;
	add.f64 	%fd459, %fd86, 0d7FF0000000000000;
	selp.f64 	%fd954, 0d0000000000000000, %fd459, %p42;
	setp.geu.f32 	%p43, %f45, 0f40874800;
	@%p43 bra 	$L__BB17_72;
	shr.u32 	%r303, %r64, 31;
	add.s32 	%r304, %r64, %r303;
	shr.s32 	%r305, %r304, 1;
	shl.b32 	%r306, %r305, 20;
	add.s32 	%r307, %r66, %r306;
	mov.b64 	%fd460, {%r65, %r307};
	sub.s32 	%r308, %r64, %r305;
	shl.b32 	%r309, %r308, 20;
	add.s32 	%r310, %r309, 1072693248;
	mov.b32 	%r311, 0;
	mov.b64 	%fd461, {%r311, %r310};
	mul.f64 	%fd954, %fd461, %fd460;
$L__BB17_72:
	cvt.rn.f32.f64 	%f46, %fd954;
	ld.global.f64 	%fd91, [%rd8+28672];
	fma.rn.f64 	%fd462, %fd91, 0d3FF71547652B82FE, 0d4338000000000000;
	{
	.reg .b32 %temp; 
	mov.b64 	{%r67, %temp}, %fd462;
	}
	mov.f64 	%fd463, 0dC338000000000000;
	add.rn.f64 	%fd464, %fd462, %fd463;
	fma.rn.f64 	%fd465, %fd464, 0dBFE62E42FEFA39EF, %fd91;
	fma.rn.f64 	%fd466, %fd464, 0dBC7ABC9E3B39803F, %fd465;
	fma.rn.f64 	%fd467, %fd466, 0d3E5ADE1569CE2BDF, 0d3E928AF3FCA213EA;
	fma.rn.f64 	%fd468, %fd467, %fd466, 0d3EC71DEE62401315;
	fma.rn.f64 	%fd469, %fd468, %fd466, 0d3EFA01997C89EB71;
	fma.rn.f64 	%fd470, %fd469, %fd466, 0d3F2A01A014761F65;
	fma.rn.f64 	%fd471, %fd470, %fd466, 0d3F56C16C1852B7AF;
	fma.rn.f64 	%fd472, %fd471, %fd466, 0d3F81111111122322;
	fma.rn.f64 	%fd473, %fd472, %fd466, 0d3FA55555555502A1;
	fma.rn.f64 	%fd474, %fd473, %fd466, 0d3FC5555555555511;
	fma.rn.f64 	%fd475, %fd474, %fd466, 0d3FE000000000000B;
	fma.rn.f64 	%fd476, %fd475, %fd466, 0d3FF0000000000000;
	fma.rn.f64 	%fd477, %fd476, %fd466, 0d3FF0000000000000;
	{
	.reg .b32 %temp; 
	mov.b64 	{%r68, %temp}, %fd477;
	}
	{
	.reg .b32 %temp; 
	mov.b64 	{%temp, %r69}, %fd477;
	}
	shl.b32 	%r312, %r67, 20;
	add.s32 	%r313, %r312, %r69;
	mov.b64 	%fd955, {%r68, %r313};
	{
	.reg .b32 %temp; 
	mov.b64 	{%temp, %r314}, %fd91;
	}
	mov.b32 	%f112, %r314;
	abs.f32 	%f47, %f112;
	setp.lt.f32 	%p44, %f47, 0f4086232B;
	@%p44 bra 	$L__BB17_75;
	setp.lt.f64 	%p45, %fd91, 0d0000000000000000;
	add.f64 	%fd478, %fd91, 0d7FF0000000000000;
	selp.f64 	%fd955, 0d0000000000000000, %fd478, %p45;
	setp.geu.f32 	%p46, %f47, 0f40874800;
	@%p46 bra 	$L__BB17_75;
	shr.u32 	%r315, %r67, 31;
	add.s32 	%r316, %r67, %r315;
	shr.s32 	%r317, %r316, 1;
	shl.b32 	%r318, %r317, 20;
	add.s32 	%r319, %r69, %r318;
	mov.b64 	%fd479, {%r68, %r319};
	sub.s32 	%r320, %r67, %r317;
	shl.b32 	%r321, %r320, 20;
	add.s32 	%r322, %r321, 1072693248;
	mov.b32 	%r323, 0;
	mov.b64 	%fd480, {%r323, %r322};
	mul.f64 	%fd955, %fd480, %fd479;
$L__BB17_75:
	cvt.rn.f32.f64 	%f48, %fd955;
	ld.global.f64 	%fd96, [%rd8+30720];
	fma.rn.f64 	%fd481, %fd96, 0d3FF71547652B82FE, 0d4338000000000000;
	{
	.reg .b32 %temp; 
	mov.b64 	{%r70, %temp}, %fd481;
	}
	mov.f64 	%fd482, 0dC338000000000000;
	add.rn.f64 	%fd483, %fd481, %fd482;
	fma.rn.f64 	%fd484, %fd483, 0dBFE62E42FEFA39EF, %fd96;
	fma.rn.f64 	%fd485, %fd483, 0dBC7ABC9E3B39803F, %fd484;
	fma.rn.f64 	%fd486, %fd485, 0d3E5ADE1569CE2BDF, 0d3E928AF3FCA213EA;
	fma.rn.f64 	%fd487, %fd486, %fd485, 0d3EC71DEE62401315;
	fma.rn.f64 	%fd488, %fd487, %fd485, 0d3EFA01997C89EB71;
	fma.rn.f64 	%fd489, %fd488, %fd485, 0d3F2A01A014761F65;
	fma.rn.f64 	%fd490, %fd489, %fd485, 0d3F56C16C1852B7AF;
	fma.rn.f64 	%fd491, %fd490, %fd485, 0d3F81111111122322;
	fma.rn.f64 	%fd492, %fd491, %fd485, 0d3FA55555555502A1;
	fma.rn.f64 	%fd493, %fd492, %fd485, 0d3FC5555555555511;
	fma.rn.f64 	%fd494, %fd493, %fd485, 0d3FE000000000000B;
	fma.rn.f64 	%fd495, %fd494, %fd485, 0d3FF0000000000000;
	fma.rn.f64 	%fd496, %fd495, %fd485, 0d3FF0000000000000;
	{
	.reg .b32 %temp; 
	mov.b64 	{%r71, %temp}, %fd496;
	}
	{
	.reg .b32 %temp; 
	mov.b64 	{%temp, %r72}, %fd496;
	}
	shl.b32 	%r324, %r70, 20;
	add.s32 	%r325, %r324, %r72;
	mov.b64 	%fd956, {%r71, %r325};
	{
	.reg .b32 %temp; 
	mov.b64 	{%temp, %r326}, %fd96;
	}
	mov.b32 	%f113, %r326;
	abs.f32 	%f49, %f113;
	setp.lt.f32 	%p47, %f49, 0f4086232B;
	@%p47 bra 	$L__BB17_78;
	setp.lt.f64 	%p48, %fd96, 0d0000000000000000;
	add.f64 	%fd497, %fd96, 0d7FF0000000000000;
	selp.f64 	%fd956, 0d0000000000000000, %fd497, %p48;
	setp.geu.f32 	%p49, %f49, 0f40874800;
	@%p49 bra 	$L__BB17_78;
	shr.u32 	%r327, %r70, 31;
	add.s32 	%r328, %r70, %r327;
	shr.s32 	%r329, %r328, 1;
	shl.b32 	%r330, %r329, 20;
	add.s32 	%r331, %r72, %r330;
	mov.b64 	%fd498, {%r71, %r331};
	sub.s32 	%r332, %r70, %r329;
	shl.b32 	%r333, %r332, 20;
	add.s32 	%r334, %r333, 1072693248;
	mov.b32 	%r335, 0;
	mov.b64 	%fd499, {%r335, %r334};
	mul.f64 	%fd956, %fd499, %fd498;
$L__BB17_78:
	cvt.rn.f32.f64 	%f114, %fd956;
	add.f32 	%f115, %f20, %f22;
	add.f32 	%f116, %f24, %f26;
	add.f32 	%f117, %f28, %f30;
	add.f32 	%f118, %f32, %f34;
	add.f32 	%f119, %f36, %f38;
	add.f32 	%f120, %f40, %f42;
	add.f32 	%f121, %f44, %f46;
	add.f32 	%f122, %f48, %f114;
	add.f32 	%f123, %f115, %f116;
	add.f32 	%f124, %f117, %f118;
	add.f32 	%f125, %f119, %f120;
	add.f32 	%f126, %f121, %f122;
	add.f32 	%f127, %f123, %f124;
	add.f32 	%f128, %f125, %f126;
	add.f32 	%f272, %f127, %f128;
	shl.b32 	%r336, %r140, 12;
	cvt.s64.s32 	%rd9, %r336;
	setp.lt.u64 	%p50, %rd4, %rd9;
	@%p50 bra 	$L__BB17_146;
	add.s64 	%rd58, %rd3, %rd9;
	mov.b32 	%r737, 0;
	cvt.u64.u32 	%rd13, %r24;
	mov.u64 	%rd59, %rd3;
$L__BB17_80:
	add.s64 	%rd59, %rd59, %rd9;
	add.s64 	%rd31, %rd25, -4096;
	setp.gt.u64 	%p51, %rd59, %rd31;
	@%p51 bra 	$L__BB17_130;
	add.s64 	%rd32, %rd59, %rd13;
	shl.b64 	%rd33, %rd32, 3;
	add.s64 	%rd16, %rd2, %rd33;
	ld.global.f64 	%fd101, [%rd16];
	fma.rn.f64 	%fd500, %fd101, 0d3FF71547652B82FE, 0d4338000000000000;
	{
	.reg .b32 %temp; 
	mov.b64 	{%r74, %temp}, %fd500;
	}
	mov.f64 	%fd501, 0dC338000000000000;
	add.rn.f64 	%fd502, %fd500, %fd501;
	fma.rn.f64 	%fd503, %fd502, 0dBFE62E42FEFA39EF, %fd101;
	fma.rn.f64 	%fd504, %fd502, 0dBC7ABC9E3B39803F, %fd503;
	fma.rn.f64 	%fd505, %fd504, 0d3E5ADE1569CE2BDF, 0d3E928AF3FCA213EA;
	fma.rn.f64 	%fd506, %fd505, %fd504, 0d3EC71DEE62401315;
	fma.rn.f64 	%fd507, %fd506, %fd504, 0d3EFA01997C89EB71;
	fma.rn.f64 	%fd508, %fd507, %fd504, 0d3F2A01A014761F65;
	fma.rn.f64 	%fd509, %fd508, %fd504, 0d3F56C16C1852B7AF;
	fma.rn.f64 	%fd510, %fd509, %fd504, 0d3F81111111122322;
	fma.rn.f64 	%fd511, %fd510, %fd504, 0d3FA55555555502A1;
	fma.rn.f64 	%fd512, %fd511, %fd504, 0d3FC5555555555511;
	fma.rn.f64 	%fd513, %fd512, %fd504, 0d3FE000000000000B;
	fma.rn.f64 	%fd514, %fd513, %fd504, 0d3FF0000000000000;
	fma.rn.f64 	%fd515, %fd514, %fd504, 0d3FF0000000000000;
	{
	.reg .b32 %temp; 
	mov.b64 	{%r75, %temp}, %fd515;
	}
	{
	.reg .b32 %temp; 
	mov.b64 	{%temp, %r76}, %fd515;
	}
	shl.b32 	%r339, %r74, 20;
	add.s32 	%r340, %r339, %r76;
	mov.b64 	%fd957, {%r75, %r340};
	{
	.reg .b32 %temp; 
	mov.b64 	{%temp, %r341}, %fd101;
	}
	mov.b32 	%f129, %r341;
	abs.f32 	%f52, %f129;
	setp.lt.f32 	%p52, %f52, 0f4086232B;
	@%p52 bra 	$L__BB17_84;
	setp.lt.f64 	%p53, %fd101, 0d0000000000000000;
	add.f64 	%fd516, %fd101, 0d7FF0000000000000;
	selp.f64 	%fd957, 0d0000000000000000, %fd516, %p53;
	setp.geu.f32 	%p54, %f52, 0f40874800;
	@%p54 bra 	$L__BB17_84;
	shr.u32 	%r342, %r74, 31;
	add.s32 	%r343, %r74, %r342;
	shr.s32 	%r344, %r343, 1;
	shl.b32 	%r345, %r344, 20;
	add.s32 	%r346, %r76, %r345;
	mov.b64 	%fd517, {%r75, %r346};
	sub.s32 	%r347, %r74, %r344;
	shl.b32 	%r348, %r347, 20;
	add.s32 	%r349, %r348, 1072693248;
	mov.b32 	%r350, 0;
	mov.b64 	%fd518, {%r350, %r349};
	mul.f64 	%fd957, %fd518, %fd517;
$L__BB17_84:
	cvt.rn.f32.f64 	%f53, %fd957;
	ld.global.f64 	%fd106, [%rd16+2048];
	fma.rn.f64 	%fd519, %fd106, 0d3FF71547652B82FE, 0d4338000000000000;
	{
	.reg .b32 %temp; 
	mov.b64 	{%r77, %temp}, %fd519;
	}
	mov.f64 	%fd520, 0dC338000000000000;
	add.rn.f64 	%fd521, %fd519, %fd520;
	fma.rn.f64 	%fd522, %fd521, 0dBFE62E42FEFA39EF, %fd106;
	fma.rn.f64 	%fd523, %fd521, 0dBC7ABC9E3B39803F, %fd522;
	fma.rn.f64 	%fd524, %fd523, 0d3E5ADE1569CE2BDF, 0d3E928AF3FCA213EA;
	fma.rn.f64 	%fd525, %fd524, %fd523, 0d3EC71DEE62401315;
	fma.rn.f64 	%fd526, %fd525, %fd523, 0d3EFA01997C89EB71;
	fma.rn.f64 	%fd527, %fd526, %fd523, 0d3F2A01A014761F65;
	fma.rn.f64 	%fd528, %fd527, %fd523, 0d3F56C16C1852B7AF;
	fma.rn.f64 	%fd529, %fd528, %fd523, 0d3F81111111122322;
	fma.rn.f64 	%fd530, %fd529, %fd523, 0d3FA55555555502A1;
	fma.rn.f64 	%fd531, %fd530, %fd523, 0d3FC5555555555511;
	fma.rn.f64 	%fd532, %fd531, %fd523, 0d3FE000000000000B;
	fma.rn.f64 	%fd533, %fd532, %fd523, 0d3FF0000000000000;
	fma.rn.f64 	%fd534, %fd533, %fd523, 0d3FF0000000000000;
	{
	.reg .b32 %temp; 
	mov.b64 	{%r78, %temp}, %fd534;
	}
	{
	.reg .b32 %temp; 
	mov.b64 	{%temp, %r79}, %fd534;
	}
	shl.b32 	%r351, %r77, 20;
	add.s32 	%r352, %r351, %r79;
	mov.b64 	%fd958, {%r78, %r352};
	{
	.reg .b32 %temp; 
	mov.b64 	{%temp, %r353}, %fd106;
	}
	mov.b32 	%f130, %r353;
	abs.f32 	%f54, %f130;
	setp.lt.f32 	%p55, %f54, 0f4086232B;
	@%p55 bra 	$L__BB17_87;
	setp.lt.f64 	%p56, %fd106, 0d0000000000000000;
	add.f64 	%fd535, %fd106, 0d7FF0000000000000;
	selp.f64 	%fd958, 0d0000000000000000, %fd535, %p56;
	setp.geu.f32 	%p57, %f54, 0f40874800;
	@%p57 bra 	$L__BB17_87;
	shr.u32 	%r354, %r77, 31;
	add.s32 	%r355, %r77, %r354;
	shr.s32 	%r356, %r355, 1;
	shl.b32 	%r357, %r356, 20;
	add.s32 	%r358, %r79, %r357;
	mov.b64 	%fd536, {%r78, %r358};
	sub.s32 	%r359, %r77, %r356;
	shl.b32 	%r360, %r359, 20;
	add.s32 	%r361, %r360, 1072693248;
	mov.b32 	%r362, 0;
	mov.b64 	%fd537, {%r362, %r361};
	mul.f64 	%fd958, %fd537, %fd536;
$L__BB17_87:
	cvt.rn.f32.f64 	%f55, %fd958;
	ld.global.f64 	%fd111, [%rd16+4096];
	fma.rn.f64 	%fd538, %fd111, 0d3FF71547652B82FE, 0d4338000000000000;
	{
	.reg .b32 %temp; 
	mov.b64 	{%r80, %temp}, %fd538;
	}
	mov.f64 	%fd539, 0dC338000000000000;
	add.rn.f64 	%fd540, %fd538, %fd539;
	fma.rn.f64 	%fd541, %fd540, 0dBFE62E42FEFA39EF, %fd111;
	fma.rn.f64 	%fd542, %fd540, 0dBC7ABC9E3B39803F, %fd541;
	fma.rn.f64 	%fd543, %fd542, 0d3E5ADE1569CE2BDF, 0d3E928AF3FCA213EA;
	fma.rn.f64 	%fd544, %fd543, %fd542, 0d3EC71DEE62401315;
	fma.rn.f64 	%fd545, %fd544, %fd542, 0d3EFA01997C89EB71;
	fma.rn.f64 	%fd546, %fd545, %fd542, 0d3F2A01A014761F65;
	fma.rn.f64 	%fd547, %fd546, %fd542, 0d3F56C16C1852B7AF;
	fma.rn.f64 	%fd548, %fd547, %fd542, 0d3F81111111122322;
	fma.rn.f64 	%fd549, %fd548, %fd542, 0d3FA55555555502A1;
	fma.rn.f64 	%fd550, %fd549, %fd542, 0d3FC5555555555511;
	fma.rn.f64 	%fd551, %fd550, %fd542, 0d3FE000000000000B;
	fma.rn.f64 	%fd552, %fd551, %fd542, 0d3FF0000000000000;
	fma.rn.f64 	%fd553, %fd552, %fd542, 0d3FF0000000000000;
	{
	.reg .b32 %temp; 
	mov.b64 	{%r81, %temp}, %fd553;
	}
	{
	.reg .b32 %temp; 
	mov.b64 	{%temp, %r82}, %fd553;
	}
	shl.b32 	%r363, %r80, 20;
	add.s32 	%r364, %r363, %r82;
	mov.b64 	%fd959, {%r81, %r364};
	{
	.reg .b32 %temp; 
	mov.b64 	{%temp, %r365}, %fd111;
	}
	mov.b32 	%f131, %r365;
	abs.f32 	%f56, %f131;
	setp.lt.f32 	%p58, %f56, 0f4086232B;
	@%p58 bra 	$L__BB17_90;
	setp.lt.f64 	%p59, %fd111, 0d0000000000000000;
	add.f64 	%fd554, %fd111, 0d7FF0000000000000;
	selp.f64 	%fd959, 0d0000000000000000, %fd554, %p59;
	setp.geu.f32 	%p60, %f56, 0f40874800;
	@%p60 bra 	$L__BB17_90;
	shr.u32 	%r366, %r80, 31;
	add.s32 	%r367, %r80, %r366;
	shr.s32 	%r368, %r367, 1;
	shl.b32 	%r369, %r368, 20;
	add.s32 	%r370, %r82, %r369;
	mov.b64 	%fd555, {%r81, %r370};
	sub.s32 	%r371, %r80, %r368;
	shl.b32 	%r372, %r371, 20;
	add.s32 	%r373, %r372, 1072693248;
	mov.b32 	%r374, 0;
	mov.b64 	%fd556, {%r374, %r373};
	mul.f64 	%fd959, %fd556, %fd555;
$L__BB17_90:
	cvt.rn.f32.f64 	%f57, %fd959;
	ld.global.f64 	%fd116, [%rd16+6144];
	fma.rn.f64 	%fd557, %fd116, 0d3FF71547652B82FE, 0d4338000000000000;
	{
	.reg .b32 %temp; 
	mov.b64 	{%r83, %temp}, %fd557;
	}
	mov.f64 	%fd558, 0dC338000000000000;
	add.rn.f64 	%fd559, %fd557, %fd558;
	fma.rn.f64 	%fd560, %fd559, 0dBFE62E42FEFA39EF, %fd116;
	fma.rn.f64 	%fd561, %fd559, 0dBC7ABC9E3B39803F, %fd560;
	fma.rn.f64 	%fd562, %fd561, 0d3E5ADE1569CE2BDF, 0d3E928AF3FCA213EA;
	fma.rn.f64 	%fd563, %fd562, %fd561, 0d3EC71DEE62401315;
	fma.rn.f64 	%fd564, %fd563, %fd561, 0d3EFA01997C89EB71;
	fma.rn.f64 	%fd565, %fd564, %fd561, 0d3F2A01A014761F65;
	fma.rn.f64 	%fd566, %fd565, %fd561, 0d3F56C16C1852B7AF;
	fma.rn.f64 	%fd567, %fd566, %fd561, 0d3F81111111122322;
	fma.rn.f64 	%fd568, %fd567, %fd561, 0d3FA55555555502A1;
	fma.rn.f64 	%fd569, %fd568, %fd561, 0d3FC5555555555511;
	fma.rn.f64 	%fd570, %fd569, %fd561, 0d3FE000000000000B;
	fma.rn.f64 	%fd571, %fd570, %fd561, 0d3FF0000000000000;
	fma.rn.f64 	%fd572, %fd571, %fd561, 0d3FF0000000000000;
	{
	.reg .b32 %temp; 
	mov.b64 	{%r84, %temp}, %fd572;
	}
	{
	.reg .b32 %temp; 
	mov.b64 	{%temp, %r85}, %fd572;
	}
	shl.b32 	%r375, %r83, 20;
	add.s32 	%r376, %r375, %r85;
	mov.b64 	%fd960, {%r84, %r376};
	{
	.reg .b32 %temp; 
	mov.b64 	{%temp, %r377}, %fd116;
	}
	mov.b32 	%f132, %r377;
	abs.f32 	%f58, %f132;
	setp.lt.f32 	%p61, %f58, 0f4086232B;
	@%p61 bra 	$L__BB17_93;
	setp.lt.f64 	%p62, %fd116, 0d0000000000000000;
	add.f64 	%fd573, %fd116, 0d7FF0000000000000;
	selp.f64 	%fd960, 0d0000000000000000, %fd573, %p62;
	setp.geu.f32 	%p63, %f58, 0f40874800;
	@%p63 bra 	$L__BB17_93;
	shr.u32 	%r378, %r83, 31;
	add.s32 	%r379, %r83, %r378;
	shr.s32 	%r380, %r379, 1;
	shl.b32 	%r381, %r380, 20;
	add.s32 	%r382, %r85, %r381;
	mov.b64 	%fd574, {%r84, %r382};
	sub.s32 	%r383, %r83, %r380;
	shl.b32 	%r384, %r383, 20;
	add.s32 	%r385, %r384, 1072693248;
	mov.b32 	%r386, 0;
	mov.b64 	%fd575, {%r386, %r385};
	mul.f64 	%fd960, %fd575, %fd574;
$L__BB17_93:
	cvt.rn.f32.f64 	%f59, %fd960;
	ld.global.f64 	%fd121, [%rd16+8192];
	fma.rn.f64 	%fd576, %fd121, 0d3FF71547652B82FE, 0d4338000000000000;
	{
	.reg .b32 %temp; 
	mov.b64 	{%r86, %temp}, %fd576;
	}
	mov.f64 	%fd577, 0dC338000000000000;
	add.rn.f64 	%fd578, %fd576, %fd577;
	fma.rn.f64 	%fd579, %fd578, 0dBFE62E42FEFA39EF, %fd121;
	fma.rn.f64 	%fd580, %fd578, 0dBC7ABC9E3B39803F, %fd579;
	fma.rn.f64 	%fd581, %fd580, 0d3E5ADE1569CE2BDF, 0d3E928AF3FCA213EA;
	fma.rn.f64 	%fd582, %fd581, %fd580, 0d3EC71DEE62401315;
	fma.rn.f64 	%fd583, %fd582, %fd580, 0d3EFA01997C89EB71;
	fma.rn.f64 	%fd584, %fd583, %fd580, 0d3F2A01A014761F65;
	fma.rn.f64 	%fd585, %fd584, %fd580, 0d3F56C16C1852B7AF;
	fma.rn.f64 	%fd586, %fd585, %fd580, 0d3F81111111122322;
	fma.rn.f64 	%fd587, %fd586, %fd580, 0d3FA55555555502A1;
	fma.rn.f64 	%fd588, %fd587, %fd580, 0d3FC5555555555511;
	fma.rn.f64 	%fd589, %fd588, %fd580, 0d3FE000000000000B;
	fma.rn.f64 	%fd590, %fd589, %fd580, 0d3FF0000000000000;
	fma.rn.f64 	%fd591, %fd590, %fd580, 0d3FF0000000000000;
	{
	.reg .b32 %temp; 
	mov.b64 	{%r87, %temp}, %fd591;
	}
	{
	.reg .b32 %temp; 
	mov.b64 	{%temp, %r88}, %fd591;
	}
	shl.b32 	%r387, %r86, 20;
	add.s32 	%r388, %r387, %r88;
	mov.b64 	%fd961, {%r87, %r388};
	{
	.reg .b32 %temp; 
	mov.b64 	{%temp, %r389}, %fd121;
	}
	mov.b32 	%f133, %r389;
	abs.f32 	%f60, %f133;
	setp.lt.f32 	%p64, %f60, 0f4086232B;
	@%p64 bra 	$L__BB17_96;
	setp.lt.f64 	%p65, %fd121, 0d0000000000000000;
	add.f64 	%fd592, %fd121, 0d7FF0000000000000;
	selp.f64 	%fd961, 0d0000000000000000, %fd592, %p65;
	setp.geu.f32 	%p66, %f60, 0f40874800;
	@%p66 bra 	$L__BB17_96;
	shr.u32 	%r390, %r86, 31;
	add.s32 	%r391, %r86, %r390;
	shr.s32 	%r392, %r391, 1;
	shl.b32 	%r393, %r392, 20;
	add.s32 	%r394, %r88, %r393;
	mov.b64 	%fd593, {%r87, %r394};
	sub.s32 	%r395, %r86, %r392;
	shl.b32 	%r396, %r395, 20;
	add.s32 	%r397, %r396, 1072693248;
	mov.b32 	%r398, 0;
	mov.b64 	%fd594, {%r398, %r397};
	mul.f64 	%fd961, %fd594, %fd593;
$L__BB17_96:
	cvt.rn.f32.f64 	%f61, %fd961;
	ld.global.f64 	%fd126, [%rd16+10240];
	fma.rn.f64 	%fd595, %fd126, 0d3FF71547652B82FE, 0d4338000000000000;
	{
	.reg .b32 %temp; 
	mov.b64 	{%r89, %temp}, %fd595;
	}
	mov.f64 	%fd596, 0dC338000000000000;
	add.rn.f64 	%fd597, %fd595, %fd596;
	fma.rn.f64 	%fd598, %fd597, 0dBFE62E42FEFA39EF, %fd126;
	fma.rn.f64 	%fd599, %fd597, 0dBC7ABC9E3B39803F, %fd598;
	fma.rn.f64 	%fd600, %fd599, 0d3E5ADE1569CE2BDF, 0d3E928AF3FCA213EA;
	fma.rn.f64 	%fd601, %fd600, %fd599, 0d3EC71DEE62401315;
	fma.rn.f64 	%fd602, %fd601, %fd599, 0d3EFA01997C89EB71;
	fma.rn.f64 	%fd603, %fd602, %fd599, 0d3F2A01A014761F65;
	fma.rn.f64 	%fd604, %fd603, %fd599, 0d3F56C16C1852B7AF;
	fma.rn.f64 	%fd605, %fd604, %fd599, 0d3F81111111122322;
	fma.rn.f64 	%fd606, %fd605, %fd599, 0d3FA55555555502A1;
	fma.rn.f64 	%fd607, %fd606, %fd599, 0d3FC5555555555511;
	fma.rn.f64 	%fd608, %fd607, %fd599, 0d3FE000000000000B;
	fma.rn.f64 	%fd609, %fd608, %fd599, 0d3FF0000000000000;
	fma.rn.f64 	%fd610, %fd609, %fd599, 0d3FF0000000000000;
	{
	.reg .b32 %temp; 
	mov.b64 	{%r90, %temp}, %fd610;
	}
	{
	.reg .b32 %temp; 
	mov.b64 	{%temp, %r91}, %fd610;
	}
	shl.b32 	%r399, %r89, 20;
	add.s32 	%r400, %r399, %r91;
	mov.b64 	%fd962, {%r90, %r400};
	{
	.reg .b32 %temp; 
	mov.b64 	{%temp, %r401}, %fd126;
	}
	mov.b32 	%f134, %r401;
	abs.f32 	%f62, %f134;
	setp.lt.f32 	%p67, %f62, 0f4086232B;
	@%p67 bra 	$L__BB17_99;
	setp.lt.f64 	%p68, %fd126, 0d0000000000000000;
	add.f64 	%fd611, %fd126, 0d7FF0000000000000;
	selp.f64 	%fd962, 0d0000000000000000, %fd611, %p68;
	setp.geu.f32 	%p69, %f62, 0f40874800;
	@%p69 bra 	$L__BB17_99;
	shr.u32 	%r402, %r89, 31;
	add.s32 	%r403, %r89, %r402;
	shr.s32 	%r404, %r403, 1;
	shl.b32 	%r405, %r404, 20;
	add.s32 	%r406, %r91, %r405;
	mov.b64 	%fd612, {%r90, %r406};
	sub.s32 	%r407, %r89, %r404;
	shl.b32 	%r408, %r407, 20;
	add.s32 	%r409, %r408, 1072693248;
	mov.b32 	%r410, 0;
	mov.b64 	%fd613, {%r410, %r409};
	mul.f64 	%fd962, %fd613, %fd612;
$L__BB17_99:
	cvt.rn.f32.f64 	%f63, %fd962;
	ld.global.f64 	%fd131, [%rd16+12288];
	fma.rn.f64 	%fd614, %fd131, 0d3FF71547652B82FE, 0d4338000000000000;
	{
	.reg .b32 %temp; 
	mov.b64 	{%r92, %temp}, %fd614;
	}
	mov.f64 	%fd615, 0dC338000000000000;
	add.rn.f64 	%fd616, %fd614, %fd615;
	fma.rn.f64 	%fd617, %fd616, 0dBFE62E42FEFA39EF, %fd131;
	fma.rn.f64 	%fd618, %fd616, 0dBC7ABC9E3B39803F, %fd617;
	fma.rn.f64 	%fd619, %fd618, 0d3E5ADE1569CE2BDF, 0d3E928AF3FCA213EA;
	fma.rn.f64 	%fd620, %fd619, %fd618, 0d3EC71DEE62401315;
	fma.rn.f64 	%fd621, %fd620, %fd618, 0d3EFA01997C89EB71;
	fma.rn.f64 	%fd622, %fd621, %fd618, 0d3F2A01A014761F65;
	fma.rn.f64 	%fd623, %fd622, %fd618, 0d3F56C16C1852B7AF;
	fma.rn.f64 	%fd624, %fd623, %fd618, 0d3F81111111122322;
	fma.rn.f64 	%fd625, %fd624, %fd618, 0d3FA55555555502A1;
	fma.rn.f64 	%fd626, %fd625, %fd618, 0d3FC5555555555511;
	fma.rn.f64 	%fd627, %fd626, %fd618, 0d3FE000000000000B;
	fma.rn.f64 	%fd628, %fd627, %fd618, 0d3FF0000000000000;
	fma.rn.f64 	%fd629, %fd628, %fd618, 0d3FF0000000000000;
	{
	.reg .b32 %temp; 
	mov.b64 	{%r93, %temp}, %fd629;
	}
	{
	.reg .b32 %temp; 
	mov.b64 	{%temp, %r94}, %fd629;
	}
	shl.b32 	%r411, %r92, 20;
	add.s32 	%r412, %r411, %r94;
	mov.b64 	%fd963, {%r93, %r412};
	{
	.reg .b32 %temp; 
	mov.b64 	{%temp, %r413}, %fd131;
	}
	mov.b32 	%f135, %r413;
	abs.f32 	%f64, %f135;
	setp.lt.f32 	%p70, %f64, 0f4086232B;
	@%p70 bra 	$L__BB17_102;
	setp.lt.f64 	%p71, %fd131, 0d0000000000000000;
	add.f64 	%fd630, %fd131, 0d7FF0000000000000;
	selp.f64 	%fd963, 0d0000000000000000, %fd630, %p71;
	setp.geu.f32 	%p72, %f64, 0f40874800;
	@%p72 bra 	$L__BB17_102;
	shr.u32 	%r414, %r92, 31;
	add.s32 	%r415, %r92, %r414;
	shr.s32 	%r416, %r415, 1;
	shl.b32 	%r417, %r416, 20;
	add.s32 	%r418, %r94, %r417;
	mov.b64 	%fd631, {%r93, %r418};
	sub.s32 	%r419, %r92, %r416;
	shl.b32 	%r420, %r419, 20;
	add.s32 	%r421, %r420, 1072693248;
	mov.b32 	%r422, 0;
	mov.b64 	%fd632, {%r422, %r421};
	mul.f64 	%fd963, %fd632, %fd631;
$L__BB17_102:
	cvt.rn.f32.f64 	%f65, %fd963;
	ld.global.f64 	%fd136, [%rd16+14336];
	fma.rn.f64 	%fd633, %fd136, 0d3FF71547652B82FE, 0d4338000000000000;
	{
	.reg .b32 %temp; 
	mov.b64 	{%r95, %temp}, %fd633;
	}
	mov.f64 	%fd634, 0dC338000000000000;
	add.rn.f64 	%fd635, %fd633, %fd634;
	fma.rn.f64 	%fd636, %fd635, 0dBFE62E42FEFA39EF, %fd136;
	fma.rn.f64 	%fd637, %fd635, 0dBC7ABC9E3B39803F, %fd636;
	fma.rn.f64 	%fd638, %fd637, 0d3E5ADE1569CE2BDF, 0d3E928AF3FCA213EA;
	fma.rn.f64 	%fd639, %fd638, %fd637, 0d3EC71DEE62401315;
	fma.rn.f64 	%fd640, %fd639, %fd637, 0d3EFA01997C89EB71;
	fma.rn.f64 	%fd641, %fd640, %fd637, 0d3F2A01A014761F65;
	fma.rn.f64 	%fd642, %fd641, %fd637, 0d3F56C16C1852B7AF;
	fma.rn.f64 	%fd643, %fd642, %fd637, 0d3F81111111122322;
	fma.rn.f64 	%fd644, %fd643, %fd637, 0d3FA55555555502A1;
	fma.rn.f64 	%fd645, %fd644, %fd637, 0d3FC5555555555511;
	fma.rn.f64 	%fd646, %fd645, %fd637, 0d3FE000000000000B;
	fma.rn.f64 	%fd647, %fd646, %fd637, 0d3FF0000000000000;
	fma.rn.f64 	%fd648, %fd647, %fd637, 0d3FF0000000000000;
	{
	.reg .b32 %temp; 
	mov.b64 	{%r96, %temp}, %fd648;
	}
	{
	.reg .b32 %temp; 
	mov.b64 	{%temp, %r97}, %fd648;
	}
	shl.b32 	%r423, %r95, 20;
	add.s32 	%r424, %r423, %r97;
	mov.b64 	%fd964, {%r96, %r424};
	{
	.reg .b32 %temp; 
	mov.b64 	{%temp, %r425}, %fd136;
	}
	mov.b32 	%f136, %r425;
	abs.f32 	%f66, %f136;
	setp.lt.f32 	%p73, %f66, 0f4086232B;
	@%p73 bra 	$L__BB17_105;
	setp.lt.f64 	%p74, %fd136, 0d0000000000000000;
	add.f64 	%fd649, %fd136, 0d7FF0000000000000;
	selp.f64 	%fd964, 0d0000000000000000, %fd649, %p74;
	setp.geu.f32 	%p75, %f66, 0f40874800;
	@%p75 bra 	$L__BB17_105;
	shr.u32 	%r426, %r95, 31;
	add.s32 	%r427, %r95, %r426;
	shr.s32 	%r428, %r427, 1;
	shl.b32 	%r429, %r428, 20;
	add.s32 	%r430, %r97, %r429;
	mov.b64 	%fd650, {%r96, %r430};
	sub.s32 	%r431, %r95, %r428;
	shl.b32 	%r432, %r431, 20;
	add.s32 	%r433, %r432, 1072693248;
	mov.b32 	%r434, 0;
	mov.b64 	%fd651, {%r434, %r433};
	mul.f64 	%fd964, %fd651, %fd650;
$L__BB17_105:
	cvt.rn.f32.f64 	%f67, %fd964;
	ld.global.f64 	%fd141, [%rd16+16384];
	fma.rn.f64 	%fd652, %fd141, 0d3FF71547652B82FE, 0d4338000000000000;
	{
	.reg .b32 %temp; 
	mov.b64 	{%r98, %temp}, %fd652;
	}
	mov.f64 	%fd653, 0dC338000000000000;
	add.rn.f64 	%fd654, %fd652, %fd653;
	fma.rn.f64 	%fd655, %fd654, 0dBFE62E42FEFA39EF, %fd141;
	fma.rn.f64 	%fd656, %fd654, 0dBC7ABC9E3B39803F, %fd655;
	fma.rn.f64 	%fd657, %fd656, 0d3E5ADE1569CE2BDF, 0d3E928AF3FCA213EA;
	fma.rn.f64 	%fd658, %fd657, %fd656, 0d3EC71DEE62401315;
	fma.rn.f64 	%fd659, %fd658, %fd656, 0d3EFA01997C89EB71;
	fma.rn.f64 	%fd660, %fd659, %fd656, 0d3F2A01A014761F65;
	fma.rn.f64 	%fd661, %fd660, %fd656, 0d3F56C16C1852B7AF;
	fma.rn.f64 	%fd662, %fd661, %fd656, 0d3F81111111122322;
	fma.rn.f64 	%fd663, %fd662, %fd656, 0d3FA55555555502A1;
	fma.rn.f64 	%fd664, %fd663, %fd656, 0d3FC5555555555511;
	fma.rn.f64 	%fd665, %fd664, %fd656, 0d3FE000000000000B;
	fma.rn.f64 	%fd666, %fd665, %fd656, 0d3FF0000000000000;
	fma.rn.f64 	%fd667, %fd666, %fd656, 0d3FF0000000000000;
	{
	.reg .b32 %temp; 
	mov.b64 	{%r99, %temp}, %fd667;
	}
	{
	.reg .b32 %temp; 
	mov.b64 	{%temp, %r100}, %fd667;
	}
	shl.b32 	%r435, %r98, 20;
	add.s32 	%r436, %r435, %r100;
	mov.b64 	%fd965, {%r99, %r436};
	{
	.reg .b32 %temp; 
	mov.b64 	{%temp, %r437}, %fd141;
	}
	mov.b32 	%f137, %r437;
	abs.f32 	%f68, %f137;
	setp.lt.f32 	%p76, %f68, 0f4086232B;
	@%p76 bra 	$L__BB17_108;
	setp.lt.f64 	%p77, %fd141, 0d0000000000000000;
	add.f64 	%fd668, %fd141, 0d7FF0000000000000;
	selp.f64 	%fd965, 0d0000000000000000, %fd668, %p77;
	setp.geu.f32 	%p78, %f68, 0f40874800;
	@%p78 bra 	$L__BB17_108;
	shr.u32 	%r438, %r98, 31;
	add.s32 	%r439, %r98, %r438;
	shr.s32 	%r440, %r439, 1;
	shl.b32 	%r441, %r440, 20;
	add.s32 	%r442, %r100, %r441;
	mov.b64 	%fd669, {%r99, %r442};
	sub.s32 	%r443, %r98, %r440;
	shl.b32 	%r444, %r443, 20;
	add.s32 	%r445, %r444, 1072693248;
	mov.b32 	%r446, 0;
	mov.b64 	%fd670, {%r446, %r445};
	mul.f64 	%fd965, %fd670, %fd669;
$L__BB17_108:
	cvt.rn.f32.f64 	%f69, %fd965;
	ld.global.f64 	%fd146, [%rd16+18432];
	fma.rn.f64 	%fd671, %fd146, 0d3FF71547652B82FE, 0d4338000000000000;
	{
	.reg .b32 %temp; 
	mov.b64 	{%r101, %temp}, %fd671;
	}
	mov.f64 	%fd672, 0dC338000000000000;
	add.rn.f64 	%fd673, %fd671, %fd672;
	fma.rn.f64 	%fd674, %fd673, 0dBFE62E42FEFA39EF, %fd146;
	fma.rn.f64 	%fd675, %fd673, 0dBC7ABC9E3B39803F, %fd674;
	fma.rn.f64 	%fd676, %fd675, 0d3E5ADE1569CE2BDF, 0d3E928AF3FCA213EA;
	fma.rn.f64 	%fd677, %fd676, %fd675, 0d3EC71DEE62401315;
	fma.rn.f64 	%fd678, %fd677, %fd675, 0d3EFA01997C89EB71;
	fma.rn.f64 	%fd679, %fd678, %fd675, 0d3F2A01A014761F65;
	fma.rn.f64 	%fd680, %fd679, %fd675, 0d3F56C16C1852B7AF;
	fma.rn.f64 	%fd681, %fd680, %fd675, 0d3F81111111122322;
	fma.rn.f64 	%fd682, %fd681, %fd675, 0d3FA55555555502A1;
	fma.rn.f64 	%fd683, %fd682, %fd675, 0d3FC5555555555511;
	fma.rn.f64 	%fd684, %fd683, %fd675, 0d3FE000000000000B;
	fma.rn.f64 	%fd685, %fd684, %fd675, 0d3FF0000000000000;
	fma.rn.f64 	%fd686, %fd685, %fd675, 0d3FF0000000000000;
	{
	.reg .b32 %temp; 
	mov.b64 	{%r102, %temp}, %fd686;
	}
	{
	.reg .b32 %temp; 
	mov.b64 	{%temp, %r103}, %fd686;
	}
	shl.b32 	%r447, %r101, 20;
	add.s32 	%r448, %r447, %r103;
	mov.b64 	%fd966, {%r102, %r448};
	{
	.reg .b32 %temp; 
	mov.b64 	{%temp, %r449}, %fd146;
	}
	mov.b32 	%f138, %r449;
	abs.f32 	%f70, %f138;
	setp.lt.f32 	%p79, %f70, 0f4086232B;
	@%p79 bra 	$L__BB17_111;
	setp.lt.f64 	%p80, %fd146, 0d0000000000000000;
	add.f64 	%fd687, %fd146, 0d7FF0000000000000;
	selp.f64 	%fd966, 0d0000000000000000, %fd687, %p80;
	setp.geu.f32 	%p81, %f70, 0f40874800;
	@%p81 bra 	$L__BB17_111;
	shr.u32 	%r450, %r101, 31;
	add.s32 	%r451, %r101, %r450;
	shr.s32 	%r452, %r451, 1;
	shl.b32 	%r453, %r452, 20;
	add.s32 	%r454, %r103, %r453;
	mov.b64 	%fd688, {%r102, %r454};
	sub.s32 	%r455, %r101, %r452;
	shl.b32 	%r456, %r455, 20;
	add.s32 	%r457, %r456, 1072693248;
	mov.b32 	%r458, 0;
	mov.b64 	%fd689, {%r458, %r457};
	mul.f64 	%fd966, %fd689, %fd688;
$L__BB17_111:
	cvt.rn.f32.f64 	%f71, %fd966;
	ld.global.f64 	%fd151, [%rd16+20480];
	fma.rn.f64 	%fd690, %fd151, 0d3FF71547652B82FE, 0d4338000000000000;
	{
	.reg .b32 %temp; 
	mov.b64 	{%r104, %temp}, %fd690;
	}
	mov.f64 	%fd691, 0dC338000000000000;
	add.rn.f64 	%fd692, %fd690, %fd691;
	fma.rn.f64 	%fd693, %fd692, 0dBFE62E42FEFA39EF, %fd151;
	fma.rn.f64 	%fd694, %fd692, 0dBC7ABC9E3B39803F, %fd693;
	fma.rn.f64 	%fd695, %fd694, 0d3E5ADE1569CE2BDF, 0d3E928AF3FCA213EA;
	fma.rn.f64 	%fd696, %fd695, %fd694, 0d3EC71DEE62401315;
	fma.rn.f64 	%fd697, %fd696, %fd694, 0d3EFA01997C89EB71;
	fma.rn.f64 	%fd698, %fd697, %fd694, 0d3F2A01A014761F65;
	fma.rn.f64 	%fd699, %fd698, %fd694, 0d3F56C16C1852B7AF;
	fma.rn.f64 	%fd700, %fd699, %fd694, 0d3F81111111122322;
	fma.rn.f64 	%fd701, %fd700, %fd694, 0d3FA55555555502A1;
	fma.rn.f64 	%fd702, %fd701, %fd694, 0d3FC5555555555511;
	fma.rn.f64 	%fd703, %fd702, %fd694, 0d3FE000000000000B;
	fma.rn.f64 	%fd704, %fd703, %fd694, 0d3FF0000000000000;
	fma.rn.f64 	%fd705, %fd704, %fd694, 0d3FF0000000000000;
	{
	.reg .b32 %temp; 
	mov.b64 	{%r105, %temp}, %fd705;
	}
	{
	.reg .b32 %temp; 
	mov.b64 	{%temp, %r106}, %fd705;
	}
	shl.b32 	%r459, %r104, 20;
	add.s32 	%r460, %r459, %r106;
	mov.b64 	%fd967, {%r105, %r460};
	{
	.reg .b32 %temp; 
	mov.b64 	{%temp, %r461}, %fd151;
	}
	mov.b32 	%f139, %r461;
	abs.f32 	%f72, %f139;
	setp.lt.f32 	%p82, %f72, 0f4086232B;
	@%p82 bra 	$L__BB17_114;
	setp.lt.f64 	%p83, %fd151, 0d0000000000000000;
	add.f64 	%fd706, %fd151, 0d7FF0000000000000;
	selp.f64 	%fd967, 0d0000000000000000, %fd706, %p83;
	setp.geu.f32 	%p84, %f72, 0f40874800;
	@%p84 bra 	$L__BB17_114;
	shr.u32 	%r462, %r104, 31;
	add.s32 	%r463, %r104, %r462;
	shr.s32 	%r464, %r463, 1;
	shl.b32 	%r465, %r464, 20;
	add.s32 	%r466, %r106, %r465;
	mov.b64 	%fd707, {%r105, %r466};
	sub.s32 	%r467, %r104, %r464;
	shl.b32 	%r468, %r467, 20;
	add.s32 	%r469, %r468, 1072693248;
	mov.b32 	%r470, 0;
	mov.b64 	%fd708, {%r470, %r469};
	mul.f64 	%fd967, %fd708, %fd707;
$L__BB17_114:
	cvt.rn.f32.f64 	%f73, %fd967;
	ld.global.f64 	%fd156, [%rd16+22528];
	fma.rn.f64 	%fd709, %fd156, 0d3FF71547652B82FE, 0d4338000000000000;
	{
	.reg .b32 %temp; 
	mov.b64 	{%r107, %temp}, %fd709;
	}
	mov.f64 	%fd710, 0dC338000000000000;
	add.rn.f64 	%fd711, %fd709, %fd710;
	fma.rn.f64 	%fd712, %fd711, 0dBFE62E42FEFA39EF, %fd156;
	fma.rn.f64 	%fd713, %fd711, 0dBC7ABC9E3B39803F, %fd712;
	fma.rn.f64 	%fd714, %fd713, 0d3E5ADE1569CE2BDF, 0d3E928AF3FCA213EA;
	fma.rn.f64 	%fd715, %fd714, %fd713, 0d3EC71DEE62401315;
	fma.rn.f64 	%fd716, %fd715, %fd713, 0d3EFA01997C89EB71;
	fma.rn.f64 	%fd717, %fd716, %fd713, 0d3F2A01A014761F65;
	fma.rn.f64 	%fd718, %fd717, %fd713, 0d3F56C16C1852B7AF;
	fma.rn.f64 	%fd719, %fd718, %fd713, 0d3F81111111122322;
	fma.rn.f64 	%fd720, %fd719, %fd713, 0d3FA55555555502A1;
	fma.rn.f64 	%fd721, %fd720, %fd713, 0d3FC5555555555511;
	fma.rn.f64 	%fd722, %fd721, %fd713, 0d3FE000000000000B;
	fma.rn.f64 	%fd723, %fd722, %fd713, 0d3FF0000000000000;
	fma.rn.f64 	%fd724, %fd723, %fd713, 0d3FF0000000000000;
	{
	.reg .b32 %temp; 
	mov.b64 	{%r108, %temp}, %fd724;
	}
	{
	.reg .b32 %temp; 
	mov.b64 	{%temp, %r109}, %fd724;
	}
	shl.b32 	%r471, %r107, 20;
	add.s32 	%r472, %r471, %r109;
	mov.b64 	%fd968, {%r108, %r472};
	{
	.reg .b32 %temp; 
	mov.b64 	{%temp, %r473}, %fd156;
	}
	mov.b32 	%f140, %r473;
	abs.f32 	%f74, %f140;
	setp.lt.f32 	%p85, %f74, 0f4086232B;
	@%p85 bra 	$L__BB17_117;
	setp.lt.f64 	%p86, %fd156, 0d0000000000000000;
	add.f64 	%fd725, %fd156, 0d7FF0000000000000;
	selp.f64 	%fd968, 0d0000000000000000, %fd725, %p86;
	setp.geu.f32 	%p87, %f74, 0f40874800;
	@%p87 bra 	$L__BB17_117;
	shr.u32 	%r474, %r107, 31;
	add.s32 	%r475, %r107, %r474;
	shr.s32 	%r476, %r475, 1;
	shl.b32 	%r477, %r476, 20;
	add.s32 	%r478, %r109, %r477;
	mov.b64 	%fd726, {%r108, %r478};
	sub.s32 	%r479, %r107, %r476;
	shl.b32 	%r480, %r479, 20;
	add.s32 	%r481, %r480, 1072693248;
	mov.b32 	%r482, 0;
	mov.b64 	%fd727, {%r482, %r481};
	mul.f64 	%fd968, %fd727, %fd726;
$L__BB17_117:
	cvt.rn.f32.f64 	%f75, %fd968;
	ld.global.f64 	%fd161, [%rd16+24576];
	fma.rn.f64 	%fd728, %fd161, 0d3FF71547652B82FE, 0d4338000000000000;
	{
	.reg .b32 %temp; 
	mov.b64 	{%r110, %temp}, %fd728;
	}
	mov.f64 	%fd729, 0dC338000000000000;
	add.rn.f64 	%fd730, %fd728, %fd729;
	fma.rn.f64 	%fd731, %fd730, 0dBFE62E42FEFA39EF, %fd161;
	fma.rn.f64 	%fd732, %fd730, 0dBC7ABC9E3B39803F, %fd731;
	fma.rn.f64 	%fd733, %fd732, 0d3E5ADE1569CE2BDF, 0d3E928AF3FCA213EA;
	fma.rn.f64 	%fd734, %fd733, %fd732, 0d3EC71DEE62401315;
	fma.rn.f64 	%fd735, %fd734, %fd732, 0d3EFA01997C89EB71;
	fma.rn.f64 	%fd736, %fd735, %fd732, 0d3F2A01A014761F65;
	fma.rn.f64 	%fd737, %fd736, %fd732, 0d3F56C16C1852B7AF;
	fma.rn.f64 	%fd738, %fd737, %fd732, 0d3F81111111122322;
	fma.rn.f64 	%fd739, %fd738, %fd732, 0d3FA55555555502A1;
	fma.rn.f64 	%fd740, %fd739, %fd732, 0d3FC5555555555511;
	fma.rn.f64 	%fd741, %fd740, %fd732, 0d3FE000000000000B;
	fma.rn.f64 	%fd742, %fd741, %fd732, 0d3FF0000000000000;
	fma.rn.f64 	%fd743, %fd742, %fd732, 0d3FF0000000000000;
	{
	.reg .b32 %temp; 
	mov.b64 	{%r111, %temp}, %fd743;
	}
	{
	.reg .b32 %temp; 
	mov.b64 	{%temp, %r112}, %fd743;
	}
	shl.b32 	%r483, %r110, 20;
	add.s32 	%r484, %r483, %r112;
	mov.b64 	%fd969, {%r111, %r484};
	{
	.reg .b32 %temp; 
	mov.b64 	{%temp, %r485}, %fd161;
	}
	mov.b32 	%f141, %r485;
	abs.f32 	%f76, %f141;
	setp.lt.f32 	%p88, %f76, 0f4086232B;
	@%p88 bra 	$L__BB17_120;
	setp.lt.f64 	%p89, %fd161, 0d0000000000000000;
	add.f64 	%fd744, %fd161, 0d7FF0000000000000;
	selp.f64 	%fd969, 0d0000000000000000, %fd744, %p89;
	setp.geu.f32 	%p90, %f76, 0f40874800;
	@%p90 bra 	$L__BB17_120;
	shr.u32 	%r486, %r110, 31;
	add.s32 	%r487, %r110, %r486;
	shr.s32 	%r488, %r487, 1;
	shl.b32 	%r489, %r488, 20;
	add.s32 	%r490, %r112, %r489;
	mov.b64 	%fd745, {%r111, %r490};
	sub.s32 	%r491, %r110, %r488;
	shl.b32 	%r492, %r491, 20;
	add.s32 	%r493, %r492, 1072693248;
	mov.b32 	%r494, 0;
	mov.b64 	%fd746, {%r494, %r493};
	mul.f64 	%fd969, %fd746, %fd745;
$L__BB17_120:
	cvt.rn.f32.f64 	%f77, %fd969;
	ld.global.f64 	%fd166, [%rd16+26624];
	fma.rn.f64 	%fd747, %fd166, 0d3FF71547652B82FE, 0d4338000000000000;
	{
	.reg .b32 %temp; 
	mov.b64 	{%r113, %temp}, %fd747;
	}
	mov.f64 	%fd748, 0dC338000000000000;
	add.rn.f64 	%fd749, %fd747, %fd748;
	fma.rn.f64 	%fd750, %fd749, 0dBFE62E42FEFA39EF, %fd166;
	fma.rn.f64 	%fd751, %fd749, 0dBC7ABC9E3B39803F, %fd750;
	fma.rn.f64 	%fd752, %fd751, 0d3E5ADE1569CE2BDF, 0d3E928AF3FCA213EA;
	fma.rn.f64 	%fd753, %fd752, %fd751, 0d3EC71DEE62401315;
	fma.rn.f64 	%fd754, %fd753, %fd751, 0d3EFA01997C89EB71;
	fma.rn.f64 	%fd755, %fd754, %fd751, 0d3F2A01A014761F65;
	fma.rn.f64 	%fd756, %fd755, %fd751, 0d3F56C16C1852B7AF;
	fma.rn.f64 	%fd757, %fd756, %fd751, 0d3F81111111122322;
	fma.rn.f64 	%fd758, %fd757, %fd751, 0d3FA55555555502A1;
	fma.rn.f64 	%fd759, %fd758, %fd751, 0d3FC5555555555511;
	fma.rn.f64 	%fd760, %fd759, %fd751, 0d3FE000000000000B;
	fma.rn.f64 	%fd761, %fd760, %fd751, 0d3FF0000000000000;
	fma.rn.f64 	%fd762, %fd761, %fd751, 0d3FF0000000000000;
	{
	.reg .b32 %temp; 
	mov.b64 	{%r114, %temp}, %fd762;
	}
	{
	.reg .b32 %temp; 
	mov.b64 	{%temp, %r115}, %fd762;
	}
	shl.b32 	%r495, %r113, 20;
	add.s32 	%r496, %r495, %r115;
	mov.b64 	%fd970, {%r114, %r496};
	{
	.reg .b32 %temp; 
	mov.b64 	{%temp, %r497}, %fd166;
	}
	mov.b32 	%f142, %r497;
	abs.f32 	%f78, %f142;
	setp.lt.f32 	%p91, %f78, 0f4086232B;
	@%p91 bra 	$L__BB17_123;
	setp.lt.f64 	%p92, %fd166, 0d0000000000000000;
	add.f64 	%fd763, %fd166, 0d7FF0000000000000;
	selp.f64 	%fd970, 0d0000000000000000, %fd763, %p92;
	setp.geu.f32 	%p93, %f78, 0f40874800;
	@%p93 bra 	$L__BB17_123;
	shr.u32 	%r498, %r113, 31;
	add.s32 	%r499, %r113, %r498;
	shr.s32 	%r500, %r499, 1;
	shl.b32 	%r501, %r500, 20;
	add.s32 	%r502, %r115, %r501;
	mov.b64 	%fd764, {%r114, %r502};
	sub.s32 	%r503, %r113, %r500;
	shl.b32 	%r504, %r503, 20;
	add.s32 	%r505, %r504, 1072693248;
	mov.b32 	%r506, 0;
	mov.b64 	%fd765, {%r506, %r505};
	mul.f64 	%fd970, %fd765, %fd764;
$L__BB17_123:
	cvt.rn.f32.f64 	%f79, %fd970;
	ld.global.f64 	%fd171, [%rd16+28672];
	fma.rn.f64 	%fd766, %fd171, 0d3FF71547652B82FE, 0d4338000000000000;
	{
	.reg .b32 %temp; 
	mov.b64 	{%r116, %temp}, %fd766;
	}
	mov.f64 	%fd767, 0dC338000000000000;
	add.rn.f64 	%fd768, %fd766, %fd767;
	fma.rn.f64 	%fd769, %fd768, 0dBFE62E42FEFA39EF, %fd171;
	fma.rn.f64 	%fd770, %fd768, 0dBC7ABC9E3B39803F, %fd769;
	fma.rn.f64 	%fd771, %fd770, 0d3E5ADE1569CE2BDF, 0d3E928AF3FCA213EA;
	fma.rn.f64 	%fd772, %fd771, %fd770, 0d3EC71DEE62401315;
	fma.rn.f64 	%fd773, %fd772, %fd770, 0d3EFA01997C89EB71;
	fma.rn.f64 	%fd774, %fd773, %fd770, 0d3F2A01A014761F65;
	fma.rn.f64 	%fd775, %fd774, %fd770, 0d3F56C16C1852B7AF;
	fma.rn.f64 	%fd776, %fd775, %fd770, 0d3F81111111122322;
	fma.rn.f64 	%fd777, %fd776, %fd770, 0d3FA55555555502A1;
	fma.rn.f64 	%fd778, %fd777, %fd770, 0d3FC5555555555511;
	fma.rn.f64 	%fd779, %fd778, %fd770, 0d3FE000000000000B;
	fma.rn.f64 	%fd780, %fd779, %fd770, 0d3FF0000000000000;
	fma.rn.f64 	%fd781, %fd780, %fd770, 0d3FF0000000000000;
	{
	.reg .b32 %temp; 
	mov.b64 	{%r117, %temp}, %fd781;
	}
	{
	.reg .b32 %temp; 
	mov.b64 	{%temp, %r118}, %fd781;
	}
	shl.b32 	%r507, %r116, 20;
	add.s32 	%r508, %r507, %r118;
	mov.b64 	%fd971, {%r117, %r508};
	{
	.reg .b32 %temp; 
	mov.b64 	{%temp, %r509}, %fd171;
	}
	mov.b32 	%f143, %r509;
	abs.f32 	%f80, %f143;
	setp.lt.f32 	%p94, %f80, 0f4086232B;
	@%p94 bra 	$L__BB17_126;
	setp.lt.f64 	%p95, %fd171, 0d0000000000000000;
	add.f64 	%fd782, %fd171, 0d7FF0000000000000;
	selp.f64 	%fd971, 0d0000000000000000, %fd782, %p95;
	setp.geu.f32 	%p96, %f80, 0f40874800;
	@%p96 bra 	$L__BB17_126;
	shr.u32 	%r510, %r116, 31;
	add.s32 	%r511, %r116, %r510;
	shr.s32 	%r512, %r511, 1;
	shl.b32 	%r513, %r512, 20;
	add.s32 	%r514, %r118, %r513;
	mov.b64 	%fd783, {%r117, %r514};
	sub.s32 	%r515, %r116, %r512;
	shl.b32 	%r516, %r515, 20;
	add.s32 	%r517, %r516, 1072693248;
	mov.b32 	%r518, 0;
	mov.b64 	%fd784, {%r518, %r517};
	mul.f64 	%fd971, %fd784, %fd783;
$L__BB17_126:
	cvt.rn.f32.f64 	%f81, %fd971;
	ld.global.f64 	%fd176, [%rd16+30720];
	fma.rn.f64 	%fd785, %fd176, 0d3FF71547652B82FE, 0d4338000000000000;
	{
	.reg .b32 %temp; 
	mov.b64 	{%r119, %temp}, %fd785;
	}
	mov.f64 	%fd786, 0dC338000000000000;
	add.rn.f64 	%fd787, %fd785, %fd786;
	fma.rn.f64 	%fd788, %fd787, 0dBFE62E42FEFA39EF, %fd176;
	fma.rn.f64 	%fd789, %fd787, 0dBC7ABC9E3B39803F, %fd788;
	fma.rn.f64 	%fd790, %fd789, 0d3E5ADE1569CE2BDF, 0d3E928AF3FCA213EA;
	fma.rn.f64 	%fd791, %fd790, %fd789, 0d3EC71DEE62401315;
	fma.rn.f64 	%fd792, %fd791, %fd789, 0d3EFA01997C89EB71;
	fma.rn.f64 	%fd793, %fd792, %fd789, 0d3F2A01A014761F65;
	fma.rn.f64 	%fd794, %fd793, %fd789, 0d3F56C16C1852B7AF;
	fma.rn.f64 	%fd795, %fd794, %fd789, 0d3F81111111122322;
	fma.rn.f64 	%fd796, %fd795, %fd789, 0d3FA55555555502A1;
	fma.rn.f64 	%fd797, %fd796, %fd789, 0d3FC5555555555511;
	fma.rn.f64 	%fd798, %fd797, %fd789, 0d3FE000000000000B;
	fma.rn.f64 	%fd799, %fd798, %fd789, 0d3FF0000000000000;
	fma.rn.f64 	%fd800, %fd799, %fd789, 0d3FF0000000000000;
	{
	.reg .b32 %temp; 
	mov.b64 	{%r120, %temp}, %fd800;
	}
	{
	.reg .b32 %temp; 
	mov.b64 	{%temp, %r121}, %fd800;
	}
	shl.b32 	%r519, %r119, 20;
	add.s32 	%r520, %r519, %r121;
	mov.b64 	%fd972, {%r120, %r520};
	{
	.reg .b32 %temp; 
	mov.b64 	{%temp, %r521}, %fd176;
	}
	mov.b32 	%f144, %r521;
	abs.f32 	%f82, %f144;
	setp.lt.f32 	%p97, %f82, 0f4086232B;
	@%p97 bra 	$L__BB17_129;
	setp.lt.f64 	%p98, %fd176, 0d0000000000000000;
	add.f64 	%fd801, %fd176, 0d7FF0000000000000;
	selp.f64 	%fd972, 0d0000000000000000, %fd801, %p98;
	setp.geu.f32 	%p99, %f82, 0f40874800;
	@%p99 bra 	$L__BB17_129;
	shr.u32 	%r522, %r119, 31;
	add.s32 	%r523, %r119, %r522;
	shr.s32 	%r524, %r523, 1;
	shl.b32 	%r525, %r524, 20;
	add.s32 	%r526, %r121, %r525;
	mov.b64 	%fd802, {%r120, %r526};
	sub.s32 	%r527, %r119, %r524;
	shl.b32 	%r528, %r527, 20;
	add.s32 	%r529, %r528, 1072693248;
	mov.b32 	%r530, 0;
	mov.b64 	%fd803, {%r530, %r529};
	mul.f64 	%fd972, %fd803, %fd802;
$L__BB17_129:
	cvt.rn.f32.f64 	%f145, %fd972;
	add.f32 	%f146, %f272, %f53;
	add.f32 	%f147, %f55, %f57;
	add.f32 	%f148, %f59, %f61;
	add.f32 	%f149, %f63, %f65;
	add.f32 	%f150, %f67, %f69;
	add.f32 	%f151, %f71, %f73;
	add.f32 	%f152, %f75, %f77;
	add.f32 	%f153, %f79, %f81;
	add.f32 	%f154, %f146, %f147;
	add.f32 	%f155, %f148, %f149;
	add.f32 	%f156, %f150, %f151;
	add.f32 	%f157, %f152, %f153;
	add.f32 	%f158, %f154, %f155;
	add.f32 	%f159, %f156, %f157;
	add.f32 	%f160, %f158, %f159;
	add.f32 	%f272, %f160, %f145;
	sub.s64 	%rd34, %rd25, %rd59;
	shl.b32 	%r531, %r140, 12;
	cvt.s64.s32 	%rd35, %r531;
	setp.lt.u64 	%p100, %rd34, %rd35;
	add.s32 	%r737, %r737, 1;
	add.s64 	%rd58, %rd58, %rd35;
	@%p100 bra 	$L__BB17_146;
	bra.uni 	$L__BB17_80;
$L__BB17_130:
	setp.le.u64 	%p101, %rd25, %rd59;
	@%p101 bra 	$L__BB17_146;
	cvt.u32.u64 	%r532, %rd59;
	cvt.u32.u64 	%r533, %rd25;
	sub.s32 	%r123, %r533, %r532;
	setp.ge.s32 	%p102, %r24, %r123;
	@%p102 bra 	$L__BB17_146;
	cvt.u32.u64 	%r534, %rd3;
	cvt.u32.u64 	%r535, %rd9;
	not.b32 	%r537, %r24;
	add.s32 	%r538, %r537, %r533;
	add.s32 	%r539, %r535, %r534;
	sub.s32 	%r540, %r538, %r539;
	mul.lo.s32 	%r541, %r140, %r737;
	shl.b32 	%r542, %r541, 12;
	sub.s32 	%r124, %r540, %r542;
	and.b32  	%r543, %r538, 256;
	setp.ne.s32 	%p103, %r543, 0;
	mov.u32 	%r739, %r24;
	@%p103 bra 	$L__BB17_137;
	add.s64 	%rd36, %rd59, %rd13;
	shl.b64 	%rd37, %rd36, 3;
	add.s64 	%rd38, %rd2, %rd37;
	ld.global.f64 	%fd181, [%rd38];
	fma.rn.f64 	%fd804, %fd181, 0d3FF71547652B82FE, 0d4338000000000000;
	{
	.reg .b32 %temp; 
	mov.b64 	{%r125, %temp}, %fd804;
	}
	mov.f64 	%fd805, 0dC338000000000000;
	add.rn.f64 	%fd806, %fd804, %fd805;
	fma.rn.f64 	%fd807, %fd806, 0dBFE62E42FEFA39EF, %fd181;
	fma.rn.f64 	%fd808, %fd806, 0dBC7ABC9E3B39803F, %fd807;
	fma.rn.f64 	%fd809, %fd808, 0d3E5ADE1569CE2BDF, 0d3E928AF3FCA213EA;
	fma.rn.f64 	%fd810, %fd809, %fd808, 0d3EC71DEE62401315;
	fma.rn.f64 	%fd811, %fd810, %fd808, 0d3EFA01997C89EB71;
	fma.rn.f64 	%fd812, %fd811, %fd808, 0d3F2A01A014761F65;
	fma.rn.f64 	%fd813, %fd812, %fd808, 0d3F56C16C1852B7AF;
	fma.rn.f64 	%fd814, %fd813, %fd808, 0d3F81111111122322;
	fma.rn.f64 	%fd815, %fd814, %fd808, 0d3FA55555555502A1;
	fma.rn.f64 	%fd816, %fd815, %fd808, 0d3FC5555555555511;
	fma.rn.f64 	%fd817, %fd816, %fd808, 0d3FE000000000000B;
	fma.rn.f64 	%fd818, %fd817, %fd808, 0d3FF0000000000000;
	fma.rn.f64 	%fd819, %fd818, %fd808, 0d3FF0000000000000;
	{
	.reg .b32 %temp; 
	mov.b64 	{%r126, %temp}, %fd819;
	}
	{
	.reg .b32 %temp; 
	mov.b64 	{%temp, %r127}, %fd819;
	}
	shl.b32 	%r544, %r125, 20;
	add.s32 	%r545, %r544, %r127;
	mov.b64 	%fd973, {%r126, %r545};
	{
	.reg .b32 %temp; 
	mov.b64 	{%temp, %r546}, %fd181;
	}
	mov.b32 	%f162, %r546;
	abs.f32 	%f84, %f162;
	setp.lt.f32 	%p104, %f84, 0f4086232B;
	@%p104 bra 	$L__BB17_136;
	setp.lt.f64 	%p105, %fd181, 0d0000000000000000;
	add.f64 	%fd820, %fd181, 0d7FF0000000000000;
	selp.f64 	%fd973, 0d0000000000000000, %fd820, %p105;
	setp.geu.f32 	%p106, %f84, 0f40874800;
	@%p106 bra 	$L__BB17_136;
	shr.u32 	%r547, %r125, 31;
	add.s32 	%r548, %r125, %r547;
	shr.s32 	%r549, %r548, 1;
	shl.b32 	%r550, %r549, 20;
	add.s32 	%r551, %r127, %r550;
	mov.b64 	%fd821, {%r126, %r551};
	sub.s32 	%r552, %r125, %r549;
	shl.b32 	%r553, %r552, 20;
	add.s32 	%r554, %r553, 1072693248;
	mov.b32 	%r555, 0;
	mov.b64 	%fd822, {%r555, %r554};
	mul.f64 	%fd973, %fd822, %fd821;
$L__BB17_136:
	cvt.rn.f32.f64 	%f163, %fd973;
	add.f32 	%f272, %f272, %f163;
	add.s32 	%r739, %r24, 256;
$L__BB17_137:
	setp.lt.u32 	%p107, %r124, 256;
	@%p107 bra 	$L__BB17_146;
	cvt.u64.u32 	%rd39, %r739;
	add.s64 	%rd40, %rd39, %rd58;
	shl.b64 	%rd41, %rd40, 3;
	add.s64 	%rd42, %rd2, %rd41;
	add.s64 	%rd60, %rd42, 2048;
$L__BB17_139:
	ld.global.f64 	%fd186, [%rd60+-2048];
	fma.rn.f64 	%fd823, %fd186, 0d3FF71547652B82FE, 0d4338000000000000;
	{
	.reg .b32 %temp; 
	mov.b64 	{%r131, %temp}, %fd823;
	}
	mov.f64 	%fd824, 0dC338000000000000;
	add.rn.f64 	%fd825, %fd823, %fd824;
	fma.rn.f64 	%fd826, %fd825, 0dBFE62E42FEFA39EF, %fd186;
	fma.rn.f64 	%fd827, %fd825, 0dBC7ABC9E3B39803F, %fd826;
	fma.rn.f64 	%fd828, %fd827, 0d3E5ADE1569CE2BDF, 0d3E928AF3FCA213EA;
	fma.rn.f64 	%fd829, %fd828, %fd827, 0d3EC71DEE62401315;
	fma.rn.f64 	%fd830, %fd829, %fd827, 0d3EFA01997C89EB71;
	fma.rn.f64 	%fd831, %fd830, %fd827, 0d3F2A01A014761F65;
	fma.rn.f64 	%fd832, %fd831, %fd827, 0d3F56C16C1852B7AF;
	fma.rn.f64 	%fd833, %fd832, %fd827, 0d3F81111111122322;
	fma.rn.f64 	%fd834, %fd833, %fd827, 0d3FA55555555502A1;
	fma.rn.f64 	%fd835, %fd834, %fd827, 0d3FC5555555555511;
	fma.rn.f64 	%fd836, %fd835, %fd827, 0d3FE000000000000B;
	fma.rn.f64 	%fd837, %fd836, %fd827, 0d3FF0000000000000;
	fma.rn.f64 	%fd838, %fd837, %fd827, 0d3FF0000000000000;
	{
	.reg .b32 %temp; 
	mov.b64 	{%r132, %temp}, %fd838;
	}
	{
	.reg .b32 %temp; 
	mov.b64 	{%temp, %r133}, %fd838;
	}
	shl.b32 	%r556, %r131, 20;
	add.s32 	%r557, %r556, %r133;
	mov.b64 	%fd974, {%r132, %r557};
	{
	.reg .b32 %temp; 
	mov.b64 	{%temp, %r558}, %fd186;
	}
	mov.b32 	%f164, %r558;
	abs.f32 	%f89, %f164;
	setp.lt.f32 	%p108, %f89, 0f4086232B;
	@%p108 bra 	$L__BB17_142;
	setp.lt.f64 	%p109, %fd186, 0d0000000000000000;
	add.f64 	%fd839, %fd186, 0d7FF0000000000000;
	selp.f64 	%fd974, 0d0000000000000000, %fd839, %p109;
	setp.geu.f32 	%p110, %f89, 0f40874800;
	@%p110 bra 	$L__BB17_142;
	shr.u32 	%r559, %r131, 31;
	add.s32 	%r560, %r131, %r559;
	shr.s32 	%r561, %r560, 1;
	shl.b32 	%r562, %r561, 20;
	add.s32 	%r563, %r133, %r562;
	mov.b64 	%fd840, {%r132, %r563};
	sub.s32 	%r564, %r131, %r561;
	shl.b32 	%r565, %r564, 20;
	add.s32 	%r566, %r565, 1072693248;
	mov.b32 	%r567, 0;
	mov.b64 	%fd841, {%r567, %r566};
	mul.f64 	%fd974, %fd841, %fd840;
$L__BB17_142:
	cvt.rn.f32.f64 	%f165, %fd974;
	add.f32 	%f90, %f272, %f165;
	ld.global.f64 	%fd191, [%rd60];
	fma.rn.f64 	%fd842, %fd191, 0d3FF71547652B82FE, 0d4338000000000000;
	{
	.reg .b32 %temp; 
	mov.b64 	{%r134, %temp}, %fd842;
	}
	mov.f64 	%fd843, 0dC338000000000000;
	add.rn.f64 	%fd844, %fd842, %fd843;
	fma.rn.f64 	%fd845, %fd844, 0dBFE62E42FEFA39EF, %fd191;
	fma.rn.f64 	%fd846, %fd844, 0dBC7ABC9E3B39803F, %fd845;
	fma.rn.f64 	%fd847, %fd846, 0d3E5ADE1569CE2BDF, 0d3E928AF3FCA213EA;
	fma.rn.f64 	%fd848, %fd847, %fd846, 0d3EC71DEE62401315;
	fma.rn.f64 	%fd849, %fd848, %fd846, 0d3EFA01997C89EB71;
	fma.rn.f64 	%fd850, %fd849, %fd846, 0d3F2A01A014761F65;
	fma.rn.f64 	%fd851, %fd850, %fd846, 0d3F56C16C1852B7AF;
	fma.rn.f64 	%fd852, %fd851, %fd846, 0d3F81111111122322;
	fma.rn.f64 	%fd853, %fd852, %fd846, 0d3FA55555555502A1;
	fma.rn.f64 	%fd854, %fd853, %fd846, 0d3FC5555555555511;
	fma.rn.f64 	%fd855, %fd854, %fd846, 0d3FE000000000000B;
	fma.rn.f64 	%fd856, %fd855, %fd846, 0d3FF0000000000000;
	fma.rn.f64 	%fd857, %fd856, %fd846, 0d3FF0000000000000;
	{
	.reg .b32 %temp; 
	mov.b64 	{%r135, %temp}, %fd857;
	}
	{
	.reg .b32 %temp; 
	mov.b64 	{%temp, %r136}, %fd857;
	}
	shl.b32 	%r568, %r134, 20;
	add.s32 	%r569, %r568, %r136;
	mov.b64 	%fd975, {%r135, %r569};
	{
	.reg .b32 %temp; 
	mov.b64 	{%temp, %r570}, %fd191;
	}
	mov.b32 	%f166, %r570;
	abs.f32 	%f91, %f166;
	setp.lt.f32 	%p111, %f91, 0f4086232B;
	@%p111 bra 	$L__BB17_145;
	setp.lt.f64 	%p112, %fd191, 0d0000000000000000;
	add.f64 	%fd858, %fd191, 0d7FF0000000000000;
	selp.f64 	%fd975, 0d0000000000000000, %fd858, %p112;
	setp.geu.f32 	%p113, %f91, 0f40874800;
	@%p113 bra 	$L__BB17_145;
	shr.u32 	%r571, %r134, 31;
	add.s32 	%r572, %r134, %r571;
	shr.s32 	%r573, %r572, 1;
	shl.b32 	%r574, %r573, 20;
	add.s32 	%r575, %r136, %r574;
	mov.b64 	%fd859, {%r135, %r575};
	sub.s32 	%r576, %r134, %r573;
	shl.b32 	%r577, %r576, 20;
	add.s32 	%r578, %r577, 1072693248;
	mov.b32 	%r579, 0;
	mov.b64 	%fd860, {%r579, %r578};
	mul.f64 	%fd975, %fd860, %fd859;
$L__BB17_145:
	cvt.rn.f32.f64 	%f167, %fd975;
	add.f32 	%f272, %f90, %f167;
	add.s32 	%r739, %r739, 512;
	add.s64 	%rd60, %rd60, 4096;
	setp.lt.s32 	%p114, %r739, %r123;
	@%p114 bra 	$L__BB17_139;
$L__BB17_146:
	// begin inline asm
	mov.u32 %r580, %laneid;
	// end inline asm
	mov.b32 	%r582, %f272;
	mov.b32 	%r583, 1;
	mov.b32 	%r604, 31;
	mov.b32 	%r605, -1;
	// begin inline asm
	shfl.sync.down.b32 %r581, %r582, %r583, %r604, %r605;
	// end inline asm
	setp.gt.s32 	%p115, %r580, 30;
	mov.b32 	%f168, %r581;
	add.f32 	%f169, %f272, %f168;
	selp.f32 	%f170, %f272, %f169, %p115;
	mov.b32 	%r587, %f170;
	mov.b32 	%r588, 2;
	// begin inline asm
	shfl.sync.down.b32 %r586, %r587, %r588, %r604, %r605;
	// end inline asm
	setp.gt.s32 	%p116, %r580, 29;
	mov.b32 	%f171, %r586;
	add.f32 	%f172, %f170, %f171;
	selp.f32 	%f173, %f170, %f172, %p116;
	mov.b32 	%r592, %f173;
	mov.b32 	%r593, 4;
	// begin inline asm
	shfl.sync.down.b32 %r591, %r592, %r593, %r604, %r605;
	// end inline asm
	setp.gt.s32 	%p117, %r580, 27;
	mov.b32 	%f174, %r591;
	add.f32 	%f175, %f173, %f174;
	selp.f32 	%f176, %f173, %f175, %p117;
	mov.b32 	%r597, %f176;
	mov.b32 	%r598, 8;
	// begin inline asm
	shfl.sync.down.b32 %r596, %r597, %r598, %r604, %r605;
	// end inline asm
	setp.gt.s32 	%p118, %r580, 23;
	mov.b32 	%f177, %r596;
	add.f32 	%f178, %f176, %f177;
	selp.f32 	%f179, %f176, %f178, %p118;
	mov.b32 	%r602, %f179;
	mov.b32 	%r603, 16;
	// begin inline asm
	shfl.sync.down.b32 %r601, %r602, %r603, %r604, %r605;
	// end inline asm
	setp.gt.s32 	%p119, %r580, 15;
	mov.b32 	%f180, %r601;
	add.f32 	%f94, %f179, %f180;
	selp.f32 	%f273, %f179, %f94, %p119;
	setp.ne.s32 	%p120, %r580, 0;
	@%p120 bra 	$L__BB17_148;
	shr.u32 	%r606, %r24, 3;
	and.b32  	%r607, %r606, 124;
	mov.u32 	%r608, _ZZN3cub18CUB_300001_SM_10006detail6reduce18DeviceReduceKernelINS2_10policy_hubIfyN4cuda3std3__44plusIfEEE10Policy1000EN6thrust24THRUST_300001_SM_1000_NS6detail15normal_iteratorINSD_10device_ptrIdEEEEyS9_f3ExpEEvT0_PT3_T1_NS0_13GridEvenShareISN_EET2_T4_E12temp_storage;
	add.s32 	%r609, %r608, %r607;
	st.shared.f32 	[%r609+8], %f94;
$L__BB17_148:
	bar.sync 	0;
	setp.ne.s32 	%p121, %r24, 0;
	@%p121 bra 	$L__BB17_150;
	ld.shared.f32 	%f181, [_ZZN3cub18CUB_300001_SM_10006detail6reduce18DeviceReduceKernelINS2_10policy_hubIfyN4cuda3std3__44plusIfEEE10Policy1000EN6thrust24THRUST_300001_SM_1000_NS6detail15normal_iteratorINSD_10device_ptrIdEEEEyS9_f3ExpEEvT0_PT3_T1_NS0_13GridEvenShareISN_EET2_T4_E12temp_storage+12];
	add.f32 	%f182, %f273, %f181;
	ld.shared.f32 	%f183, [_ZZN3cub18CUB_300001_SM_10006detail6reduce18DeviceReduceKernelINS2_10policy_hubIfyN4cuda3std3__44plusIfEEE10Policy1000EN6thrust24THRUST_300001_SM_1000_NS6detail15normal_iteratorINSD_10device_ptrIdEEEEyS9_f3ExpEEvT0_PT3_T1_NS0_13GridEvenShareISN_EET2_T4_E12temp_storage+16];
	add.f32 	%f184, %f182, %f183;
	ld.shared.f32 	%f185, [_ZZN3cub18CUB_300001_SM_10006detail6reduce18DeviceReduceKernelINS2_10policy_hubIfyN4cuda3std3__44plusIfEEE10Policy1000EN6thrust24THRUST_300001_SM_1000_NS6detail15normal_iteratorINSD_10device_ptrIdEEEEyS9_f3ExpEEvT0_PT3_T1_NS0_13GridEvenShareISN_EET2_T4_E12temp_storage+20];
	add.f32 	%f186, %f184, %f185;
	ld.shared.f32 	%f187, [_ZZN3cub18CUB_300001_SM_10006detail6reduce18DeviceReduceKernelINS2_10policy_hubIfyN4cuda3std3__44plusIfEEE10Policy1000EN6thrust24THRUST_300001_SM_1000_NS6detail15normal_iteratorINSD_10device_ptrIdEEEEyS9_f3ExpEEvT0_PT3_T1_NS0_13GridEvenShareISN_EET2_T4_E12temp_storage+24];
	add.f32 	%f188, %f186, %f187;
	ld.shared.f32 	%f189, [_ZZN3cub18CUB_300001_SM_10006detail6reduce18DeviceReduceKernelINS2_10policy_hubIfyN4cuda3std3__44plusIfEEE10Policy1000EN6thrust24THRUST_300001_SM_1000_NS6detail15normal_iteratorINSD_10device_ptrIdEEEEyS9_f3ExpEEvT0_PT3_T1_NS0_13GridEvenShareISN_EET2_T4_E12temp_storage+28];
	add.f32 	%f190, %f188, %f189;
	ld.shared.f32 	%f191, [_ZZN3cub18CUB_300001_SM_10006detail6reduce18DeviceReduceKernelINS2_10policy_hubIfyN4cuda3std3__44plusIfEEE10Policy1000EN6thrust24THRUST_300001_SM_1000_NS6detail15normal_iteratorINSD_10device_ptrIdEEEEyS9_f3ExpEEvT0_PT3_T1_NS0_13GridEvenShareISN_EET2_T4_E12temp_storage+32];
	add.f32 	%f192, %f190, %f191;
	ld.shared.f32 	%f193, [_ZZN3cub18CUB_300001_SM_10006detail6reduce18DeviceReduceKernelINS2_10policy_hubIfyN4cuda3std3__44plusIfEEE10Policy1000EN6thrust24THRUST_300001_SM_1000_NS6detail15normal_iteratorINSD_10device_ptrIdEEEEyS9_f3ExpEEvT0_PT3_T1_NS0_13GridEvenShareISN_EET2_T4_E12temp_storage+36];
	add.f32 	%f273, %f192, %f193;
$L__BB17_150:
	mov.u32 	%r733, %tid.x;
	setp.ne.s32 	%p162, %r733, 0;
	@%p162 bra 	$L__BB17_152;
	ld.param.u64 	%rd56, [_ZN3cub18CUB_300001_SM_10006detail6reduce18DeviceReduceKernelINS2_10policy_hubIfyN4cuda3std3__44plusIfEEE10Policy1000EN6thrust24THRUST_300001_SM_1000_NS6detail15normal_iteratorINSD_10device_ptrIdEEEEyS9_f3ExpEEvT0_PT3_T1_NS0_13GridEvenShareISN_EET2_T4__param_1];
	cvta.to.global.u64 	%rd53, %rd56;
	mul.wide.u32 	%rd54, %r1, 4;
	add.s64 	%rd55, %rd53, %rd54;
	st.global.f32 	[%rd55], %f273;
$L__BB17_152:
	ret;

}
	// .globl	_ZN3cub18CUB_300001_SM_10006detail6reduce28DeviceReduceSingleTileKernelINS2_10policy_hubIfyN4cuda3std3__44plusIfEEE10Policy1000EPfPdiS9_dfNS7_10__identityEEEvT0_T1_T2_T3_T4_T6_
.visible .entry _ZN3cub18CUB_300001_SM_10006detail6reduce28DeviceReduceSingleTileKernelINS2_10policy_hubIfyN4cuda3std3__44plusIfEEE10Policy1000EPfPdiS9_dfNS7_10__identityEEEvT0_T1_T2_T3_T4_T6_(
	.param .u64 .ptr .align 1 _ZN3cub18CUB_300001_SM_10006detail6reduce28DeviceReduceSingleTileKernelINS2_10policy_hubIfyN4cuda3std3__44plusIfEEE10Policy1000EPfPdiS9_dfNS7_10__identityEEEvT0_T1_T2_T3_T4_T6__param_0,
	.param .u64 .ptr .align 1 _ZN3cub18CUB_300001_SM_10006detail6reduce28DeviceReduceSingleTileKernelINS2_10policy_hubIfyN4cuda3std3__44plusIfEEE10Policy1000EPfPdiS9_dfNS7_10__identityEEEvT0_T1_T2_T3_T4_T6__param_1,
	.param .u32 _ZN3cub18CUB_300001_SM_10006detail6reduce28DeviceReduceSingleTileKernelINS2_10policy_hubIfyN4cuda3std3__44plusIfEEE10Policy1000EPfPdiS9_dfNS7_10__identityEEEvT0_T1_T2_T3_T4_T6__param_2,
	.param .align 1 .b8 _ZN3cub18CUB_300001_SM_10006detail6reduce28DeviceReduceSingleTileKernelINS2_10policy_hubIfyN4cuda3std3__44plusIfEEE10Policy1000EPfPdiS9_dfNS7_10__identityEEEvT0_T1_T2_T3_T4_T6__param_3[1],
	.param .f64 _ZN3cub18CUB_300001_SM_10006detail6reduce28DeviceReduceSingleTileKernelINS2_10policy_hubIfyN4cuda3std3__44plusIfEEE10Policy1000EPfPdiS9_dfNS7_10__identityEEEvT0_T1_T2_T3_T4_T6__param_4,
	.param .align 1 .b8 _ZN3cub18CUB_300001_SM_10006detail6reduce28DeviceReduceSingleTileKernelINS2_10policy_hubIfyN4cuda3std3__44plusIfEEE10Policy1000EPfPdiS9_dfNS7_10__identityEEEvT0_T1_T2_T3_T4_T6__param_5[1]
)
.maxntid 256
.minnctapersm 1
{
	.reg .pred 	%p<97>;
	.reg .b32 	%r<407>;
	.reg .b32 	%f<419>;
	.reg .b64 	%rd<125>;
	.reg .b64 	%fd<3>;
	// demoted variable
	.shared .align 4 .b8 _ZZN3cub18CUB_300001_SM_10006detail6reduce28DeviceReduceSingleTileKernelINS2_10policy_hubIfyN4cuda3std3__44plusIfEEE10Policy1000EPfPdiS9_dfNS7_10__identityEEEvT0_T1_T2_T3_T4_T6_E12temp_storage[44];
	ld.param.u64 	%rd16, [_ZN3cub18CUB_300001_SM_10006detail6reduce28DeviceReduceSingleTileKernelINS2_10policy_hubIfyN4cuda3std3__44plusIfEEE10Policy1000EPfPdiS9_dfNS7_10__identityEEEvT0_T1_T2_T3_T4_T6__param_0];
	ld.param.u64 	%rd17, [_ZN3cub18CUB_300001_SM_10006detail6reduce28DeviceReduceSingleTileKernelINS2_10policy_hubIfyN4cuda3std3__44plusIfEEE10Policy1000EPfPdiS9_dfNS7_10__identityEEEvT0_T1_T2_T3_T4_T6__param_1];
	ld.param.u32 	%r67, [_ZN3cub18CUB_300001_SM_10006detail6reduce28DeviceReduceSingleTileKernelINS2_10policy_hubIfyN4cuda3std3__44plusIfEEE10Policy1000EPfPdiS9_dfNS7_10__identityEEEvT0_T1_T2_T3_T4_T6__param_2];
	ld.param.f64 	%fd1, [_ZN3cub18CUB_300001_SM_10006detail6reduce28DeviceReduceSingleTileKernelINS2_10policy_hubIfyN4cuda3std3__44plusIfEEE10Policy1000EPfPdiS9_dfNS7_10__identityEEEvT0_T1_T2_T3_T4_T6__param_4];
	cvta.to.global.u64 	%rd1, %rd17;
	setp.ne.s32 	%p1, %r67, 0;
	@%p1 bra 	$L__BB18_3;
	mov.u32 	%r380, %tid.x;
	setp.ne.s32 	%p96, %r380, 0;
	@%p96 bra 	$L__BB18_74;
	st.global.f64 	[%rd1], %fd1;
	bra.uni 	$L__BB18_74;
$L__BB18_3:
	and.b64  	%rd18, %rd16, 15;
	setp.ne.s64 	%p2, %rd18, 0;
	@%p2 bra 	$L__BB18_38;
	setp.gt.s32 	%p49, %r67, 4095;
	@%p49 bra 	$L__BB18_22;
	mov.u32 	%r1, %tid.x;
	setp.ge.s32 	%p66, %r1, %r67;
	mov.f32 	%f397, 0f00000000;
	mov.u32 	%r384, %r1;
	@%p66 bra 	$L__BB18_7;
	mul.wide.u32 	%rd113, %r1, 4;
	add.s64 	%rd112, %rd16, %rd113;
	// begin inline asm
	ld.global.nc.u32 %r300, [%rd112];
	// end inline asm
	mov.b32 	%f397, %r300;
	add.s32 	%r384, %r1, 256;
$L__BB18_7:
	setp.ge.s32 	%p67, %r384, %r67;
	@%p67 bra 	$L__BB18_13;
	not.b32 	%r301, %r384;
	add.s32 	%r4, %r67, %r301;
	and.b32  	%r302, %r4, 768;
	setp.eq.s32 	%p68, %r302, 768;
	@%p68 bra 	$L__BB18_11;
	mul.wide.u32 	%rd114, %r384, 4;
	add.s64 	%rd121, %rd16, %rd114;
	shr.u32 	%r303, %r4, 8;
	add.s32 	%r304, %r303, 1;
	and.b32  	%r305, %r304, 3;
	neg.s32 	%r382, %r305;
$L__BB18_10:
	.pragma "nounroll";
	// begin inline asm
	ld.global.nc.u32 %r306, [%rd121];
	// end inline asm
	mov.b32 	%f322, %r306;
	add.f32 	%f397, %f397, %f322;
	add.s32 	%r384, %r384, 256;
	add.s64 	%rd121, %rd121, 1024;
	add.s32 	%r382, %r382, 1;
	setp.ne.s32 	%p69, %r382, 0;
	@%p69 bra 	$L__BB18_10;
$L__BB18_11:
	setp.lt.u32 	%p70, %r4, 768;
	@%p70 bra 	$L__BB18_13;
$L__BB18_12:
	mul.wide.s32 	%rd120, %r384, 4;
	add.s64 	%rd116, %rd16, %rd120;
	// begin inline asm
	ld.global.nc.u32 %r307, [%rd116];
	// end inline asm
	mov.b32 	%f323, %r307;
	add.f32 	%f324, %f397, %f323;
	add.s64 	%rd117, %rd116, 1024;
	// begin inline asm
	ld.global.nc.u32 %r308, [%rd117];
	// end inline asm
	mov.b32 	%f325, %r308;
	add.f32 	%f326, %f324, %f325;
	add.s64 	%rd118, %rd116, 2048;
	// begin inline asm
	ld.global.nc.u32 %r309, [%rd118];
	// end inline asm
	mov.b32 	%f327, %r309;
	add.f32 	%f328, %f326, %f327;
	add.s64 	%rd119, %rd116, 3072;
	// begin inline asm
	ld.global.nc.u32 %r310, [%rd119];
	// end inline asm
	mov.b32 	%f329, %r310;
	add.f32 	%f397, %f328, %f329;
	add.s32 	%r384, %r384, 1024;
	setp.lt.s32 	%p71, %r384, %r67;
	@%p71 bra 	$L__BB18_12;
$L__BB18_13:
	setp.lt.s32 	%p72, %r67, 256;
	@%p72 bra 	$L__BB18_18;
	// begin inline asm
	mov.u32 %r349, %laneid;
	// end inline asm
	mov.b32 	%r351, %f397;
	mov.b32 	%r352, 1;
	mov.b32 	%r373, 31;
	mov.b32 	%r374, -1;
	// begin inline asm
	shfl.sync.down.b32 %r350, %r351, %r352, %r373, %r374;
	// end inline asm
	setp.gt.s32 	%p88, %r349, 30;
	mov.b32 	%f364, %r350;
	add.f32 	%f365, %f397, %f364;
	selp.f32 	%f366, %f397, %f365, %p88;
	mov.b32 	%r356, %f366;
	mov.b32 	%r357, 2;
	// begin inline asm
	shfl.sync.down.b32 %r355, %r356, %r357, %r373, %r374;
	// end inline asm
	setp.gt.s32 	%p89, %r349, 29;
	mov.b32 	%f367, %r355;
	add.f32 	%f368, %f366, %f367;
	selp.f32 	%f369, %f366, %f368, %p89;
	mov.b32 	%r361, %f369;
	mov.b32 	%r362, 4;
	// begin inline asm
	shfl.sync.down.b32 %r360, %r361, %r362, %r373, %r374;
	// end inline asm
	setp.gt.s32 	%p90, %r349, 27;
	mov.b32 	%f370, %r360;
	add.f32 	%f371, %f369, %f370;
	selp.f32 	%f372, %f369, %f371, %p90;
	mov.b32 	%r366, %f372;
	mov.b32 	%r367, 8;
	// begin inline asm
	shfl.sync.down.b32 %r365, %r366, %r367, %r373, %r374;
	// end inline asm
	setp.gt.s32 	%p91, %r349, 23;
	mov.b32 	%f373, %r365;
	add.f32 	%f374, %f372, %f373;
	selp.f32 	%f375, %f372, %f374, %p91;
	mov.b32 	%r371, %f375;
	mov.b32 	%r372, 16;
	// begin inline asm
	shfl.sync.down.b32 %r370, %r371, %r372, %r373, %r374;
	// end inline asm
	setp.gt.s32 	%p92, %r349, 15;
	mov.b32 	%f376, %r370;
	add.f32 	%f10, %f375, %f376;
	selp.f32 	%f418, %f375, %f10, %p92;
	setp.ne.s32 	%p93, %r349, 0;
	@%p93 bra 	$L__BB18_16;
	shr.u32 	%r375, %r1, 3;
	and.b32  	%r376, %r375, 124;
	mov.u32 	%r377, _ZZN3cub18CUB_300001_SM_10006detail6reduce28DeviceReduceSingleTileKernelINS2_10policy_hubIfyN4cuda3std3__44plusIfEEE10Policy1000EPfPdiS9_dfNS7_10__identityEEEvT0_T1_T2_T3_T4_T6_E12temp_storage;
	add.s32 	%r378, %r377, %r376;
	st.shared.f32 	[%r378+8], %f10;
$L__BB18_16:
	bar.sync 	0;
	setp.ne.s32 	%p94, %r1, 0;
	@%p94 bra 	$L__BB18_72;
	ld.shared.f32 	%f377, [_ZZN3cub18CUB_300001_SM_10006detail6reduce28DeviceReduceSingleTileKernelINS2_10policy_hubIfyN4cuda3std3__44plusIfEEE10Policy1000EPfPdiS9_dfNS7_10__identityEEEvT0_T1_T2_T3_T4_T6_E12temp_storage+12];
	add.f32 	%f378, %f418, %f377;
	ld.shared.f32 	%f379, [_ZZN3cub18CUB_300001_SM_10006detail6reduce28DeviceReduceSingleTileKernelINS2_10policy_hubIfyN4cuda3std3__44plusIfEEE10Policy1000EPfPdiS9_dfNS7_10__identityEEEvT0_T1_T2_T3_T4_T6_E12temp_storage+16];
	add.f32 	%f380, %f378, %f379;
	ld.shared.f32 	%f381, [_ZZN3cub18CUB_300001_SM_10006detail6reduce28DeviceReduceSingleTileKernelINS2_10policy_hubIfyN4cuda3std3__44plusIfEEE10Policy1000EPfPdiS9_dfNS7_10__identityEEEvT0_T1_T2_T3_T4_T6_E12temp_storage+20];
	add.f32 	%f382, %f380, %f381;
	ld.shared.f32 	%f383, [_ZZN3cub18CUB_300001_SM_10006detail6reduce28DeviceReduceSingleTileKernelINS2_10policy_hubIfyN4cuda3std3__44plusIfEEE10Policy1000EPfPdiS9_dfNS7_10__identityEEEvT0_T1_T2_T3_T4_T6_E12temp_storage+24];
	add.f32 	%f384, %f382, %f383;
	ld.shared.f32 	%f385, [_ZZN3cub18CUB_300001_SM_10006detail6reduce28DeviceReduceSingleTileKernelINS2_10policy_hubIfyN4cuda3std3__44plusIfEEE10Policy1000EPfPdiS9_dfNS7_10__identityEEEvT0_T1_T2_T3_T4_T6_E12temp_storage+28];
	add.f32 	%f386, %f384, %f385;
	ld.shared.f32 	%f387, [_ZZN3cub18CUB_300001_SM_10006detail6reduce28DeviceReduceSingleTileKernelINS2_10policy_hubIfyN4cuda3std3__44plusIfEEE10Policy1000EPfPdiS9_dfNS7_10__identityEEEvT0_T1_T2_T3_T4_T6_E12temp_storage+32];
	add.f32 	%f388, %f386, %f387;
	ld.shared.f32 	%f389, [_ZZN3cub18CUB_300001_SM_10006detail6reduce28DeviceReduceSingleTileKernelINS2_10policy_hubIfyN4cuda3std3__44plusIfEEE10Policy1000EPfPdiS9_dfNS7_10__identityEEEvT0_T1_T2_T3_T4_T6_E12temp_storage+36];
	add.f32 	%f418, %f388, %f389;
	bra.uni 	$L__BB18_72;
$L__BB18_18:
	// begin inline asm
	mov.u32 %r311, %laneid;
	// end inline asm
	and.b32  	%r337, %r1, 992;
	add.s32 	%r338, %r337, 32;
	setp.gt.s32 	%p73, %r338, %r67;
	not.b32 	%r339, %r337;
	add.s32 	%r340, %r67, %r339;
	selp.b32 	%r335, %r340, 31, %p73;
	mov.b32 	%r313, %f397;
	mov.b32 	%r314, 1;
	mov.b32 	%r336, -1;
	// begin inline asm
	shfl.sync.down.b32 %r312, %r313, %r314, %r335, %r336;
	// end inline asm
	setp.lt.s32 	%p74, %r311, %r335;
	mov.b32 	%f330, %r312;
	add.f32 	%f331, %f397, %f330;
	selp.f32 	%f332, %f331, %f397, %p74;
	mov.b32 	%r318, %f332;
	mov.b32 	%r319, 2;
	// begin inline asm
	shfl.sync.down.b32 %r317, %r318, %r319, %r335, %r336;
	// end inline asm
	add.s32 	%r341, %r311, 2;
	setp.gt.s32 	%p75, %r341, %r335;
	mov.b32 	%f333, %r317;
	add.f32 	%f334, %f332, %f333;
	selp.f32 	%f335, %f332, %f334, %p75;
	mov.b32 	%r323, %f335;
	mov.b32 	%r324, 4;
	// begin inline asm
	shfl.sync.down.b32 %r322, %r323, %r324, %r335, %r336;
	// end inline asm
	add.s32 	%r342, %r311, 4;
	setp.gt.s32 	%p76, %r342, %r335;
	mov.b32 	%f336, %r322;
	add.f32 	%f337, %f335, %f336;
	selp.f32 	%f338, %f335, %f337, %p76;
	mov.b32 	%r328, %f338;
	mov.b32 	%r329, 8;
	// begin inline asm
	shfl.sync.down.b32 %r327, %r328, %r329, %r335, %r336;
	// end inline asm
	add.s32 	%r343, %r311, 8;
	setp.gt.s32 	%p77, %r343, %r335;
	mov.b32 	%f339, %r327;
	add.f32 	%f340, %f338, %f339;
	selp.f32 	%f341, %f338, %f340, %p77;
	mov.b32 	%r333, %f341;
	mov.b32 	%r334, 16;
	// begin inline asm
	shfl.sync.down.b32 %r332, %r333, %r334, %r335, %r336;
	// end inline asm
	add.s32 	%r344, %r311, 16;
	setp.gt.s32 	%p78, %r344, %r335;
	mov.b32 	%f342, %r332;
	add.f32 	%f343, %f341, %f342;
	selp.f32 	%f418, %f341, %f343, %p78;
	setp.ne.s32 	%p79, %r311, 0;
	@%p79 bra 	$L__BB18_20;
	shr.u32 	%r345, %r1, 3;
	and.b32  	%r346, %r345, 124;
	mov.u32 	%r347, _ZZN3cub18CUB_300001_SM_10006detail6reduce28DeviceReduceSingleTileKernelINS2_10policy_hubIfyN4cuda3std3__44plusIfEEE10Policy1000EPfPdiS9_dfNS7_10__identityEEEvT0_T1_T2_T3_T4_T6_E12temp_storage;
	add.s32 	%r348, %r347, %r346;
	st.shared.f32 	[%r348+8], %f418;
$L__BB18_20:
	bar.sync 	0;
	setp.ne.s32 	%p80, %r1, 0;
	@%p80 bra 	$L__BB18_72;
	setp.gt.s32 	%p81, %r67, 32;
	ld.shared.f32 	%f344, [_ZZN3cub18CUB_300001_SM_10006detail6reduce28DeviceReduceSingleTileKernelINS2_10policy_hubIfyN4cuda3std3__44plusIfEEE10Policy1000EPfPdiS9_dfNS7_10__identityEEEvT0_T1_T2_T3_T4_T6_E12temp_storage+12];
	add.f32 	%f345, %f418, %f344;
	selp.f32 	%f346, %f345, %f418, %p81;
	setp.gt.s32 	%p82, %r67, 64;
	ld.shared.f32 	%f347, [_ZZN3cub18CUB_300001_SM_10006detail6reduce28DeviceReduceSingleTileKernelINS2_10policy_hubIfyN4cuda3std3__44plusIfEEE10Policy1000EPfPdiS9_dfNS7_10__identityEEEvT0_T1_T2_T3_T4_T6_E12temp_storage+16];
	add.f32 	%f348, %f347, %f346;
	selp.f32 	%f349, %f348, %f346, %p82;
	setp.gt.s32 	%p83, %r67, 96;
	ld.shared.f32 	%f350, [_ZZN3cub18CUB_300001_SM_10006detail6reduce28DeviceReduceSingleTileKernelINS2_10policy_hubIfyN4cuda3std3__44plusIfEEE10Policy1000EPfPdiS9_dfNS7_10__identityEEEvT0_T1_T2_T3_T4_T6_E12temp_storage+20];
	add.f32 	%f351, %f350, %f349;
	selp.f32 	%f352, %f351, %f349, %p83;
	setp.gt.s32 	%p84, %r67, 128;
	ld.shared.f32 	%f353, [_ZZN3cub18CUB_300001_SM_10006detail6reduce28DeviceReduceSingleTileKernelINS2_10policy_hubIfyN4cuda3std3__44plusIfEEE10Policy1000EPfPdiS9_dfNS7_10__identityEEEvT0_T1_T2_T3_T4_T6_E12temp_storage+24];
	add.f32 	%f354, %f353, %f352;
	selp.f32 	%f355, %f354, %f352, %p84;
	setp.gt.s32 	%p85, %r67, 160;
	ld.shared.f32 	%f356, [_ZZN3cub18CUB_300001_SM_10006detail6reduce28DeviceReduceSingleTileKernelINS2_10policy_hubIfyN4cuda3std3__44plusIfEEE10Policy1000EPfPdiS9_dfNS7_10__identityEEEvT0_T1_T2_T3_T4_T6_E12temp_storage+28];
	add.f32 	%f357, %f356, %f355;
	selp.f32 	%f358, %f357, %f355, %p85;
	setp.gt.s32 	%p86, %r67, 192;
	ld.shared.f32 	%f359, [_ZZN3cub18CUB_300001_SM_10006detail6reduce28DeviceReduceSingleTileKernelINS2_10policy_hubIfyN4cuda3std3__44plusIfEEE10Policy1000EPfPdiS9_dfNS7_10__identityEEEvT0_T1_T2_T3_T4_T6_E12temp_storage+32];
	add.f32 	%f360, %f359, %f358;
	selp.f32 	%f361, %f360, %f358, %p86;
	setp.gt.s32 	%p87, %r67, 224;
	ld.shared.f32 	%f362, [_ZZN3cub18CUB_300001_SM_10006detail6reduce28DeviceReduceSingleTileKernelINS2_10policy_hubIfyN4cuda3std3__44plusIfEEE10Policy1000EPfPdiS9_dfNS7_10__identityEEEvT0_T1_T2_T3_T4_T6_E12temp_storage+36];
	add.f32 	%f363, %f362, %f361;
	selp.f32 	%f418, %f363, %f361, %p87;
	bra.uni 	$L__BB18_72;
$L__BB18_22:
	mov.u32 	%r13, %tid.x;
	shl.b32 	%r224, %r13, 2;
	mul.wide.u32 	%rd86, %r224, 4;
	add.s64 	%rd76, %rd16, %rd86;
	// begin inline asm
	ld.global.nc.v2.u64 {%rd74, %rd75}, [%rd76];
	// end inline asm
	mov.b64 	{%r225, %r226}, %rd75;
	mov.b64 	{%r227, %r228}, %rd74;
	mov.b32 	%f224, %r228;
	mov.b32 	%f225, %r227;
	mov.b32 	%f226, %r226;
	mov.b32 	%f227, %r225;
	add.s64 	%rd79, %rd76, 4096;
	// begin inline asm
	ld.global.nc.v2.u64 {%rd77, %rd78}, [%rd79];
	// end inline asm
	mov.b64 	{%r229, %r230}, %rd78;
	mov.b64 	{%r231, %r232}, %rd77;
	mov.b32 	%f228, %r232;
	mov.b32 	%f229, %r231;
	mov.b32 	%f230, %r230;
	mov.b32 	%f231, %r229;
	add.s64 	%rd82, %rd76, 8192;
	// begin inline asm
	ld.global.nc.v2.u64 {%rd80, %rd81}, [%rd82];
	// end inline asm
	mov.b64 	{%r233, %r234}, %rd81;
	mov.b64 	{%r235, %r236}, %rd80;
	mov.b32 	%f232, %r236;
	mov.b32 	%f233, %r235;
	mov.b32 	%f234, %r234;
	mov.b32 	%f235, %r233;
	add.s64 	%rd85, %rd76, 12288;
	// begin inline asm
	ld.global.nc.v2.u64 {%rd83, %rd84}, [%rd85];
	// end inline asm
	mov.b64 	{%r237, %r238}, %rd84;
	mov.b64 	{%r239, %r240}, %rd83;
	mov.b32 	%f236, %r240;
	mov.b32 	%f237, %r239;
	mov.b32 	%f238, %r238;
	mov.b32 	%f239, %r237;
	add.f32 	%f240, %f225, %f224;
	add.f32 	%f241, %f227, %f226;
	add.f32 	%f242, %f229, %f228;
	add.f32 	%f243, %f231, %f230;
	add.f32 	%f244, %f233, %f232;
	add.f32 	%f245, %f235, %f234;
	add.f32 	%f246, %f237, %f236;
	add.f32 	%f247, %f239, %f238;
	add.f32 	%f248, %f240, %f241;
	add.f32 	%f249, %f242, %f243;
	add.f32 	%f250, %f244, %f245;
	add.f32 	%f251, %f246, %f247;
	add.f32 	%f252, %f248, %f249;
	add.f32 	%f253, %f250, %f251;
	add.f32 	%f404, %f252, %f253;
	setp.lt.u32 	%p50, %r67, 8192;
	mov.b32 	%r387, 4096;
	@%p50 bra 	$L__BB18_26;
	add.s32 	%r14, %r67, -4096;
	mov.b32 	%r387, 4096;
$L__BB18_24:
	mul.wide.s32 	%rd99, %r387, 4;
	add.s64 	%rd89, %rd76, %rd99;
	// begin inline asm
	ld.global.nc.v2.u64 {%rd87, %rd88}, [%rd89];
	// end inline asm
	mov.b64 	{%r242, %r243}, %rd88;
	mov.b64 	{%r244, %r245}, %rd87;
	mov.b32 	%f254, %r245;
	mov.b32 	%f255, %r244;
	mov.b32 	%f256, %r243;
	mov.b32 	%f257, %r242;
	add.s64 	%rd92, %rd89, 4096;
	// begin inline asm
	ld.global.nc.v2.u64 {%rd90, %rd91}, [%rd92];
	// end inline asm
	mov.b64 	{%r246, %r247}, %rd91;
	mov.b64 	{%r248, %r249}, %rd90;
	mov.b32 	%f258, %r249;
	mov.b32 	%f259, %r248;
	mov.b32 	%f260, %r247;
	mov.b32 	%f261, %r246;
	add.s64 	%rd95, %rd89, 8192;
	// begin inline asm
	ld.global.nc.v2.u64 {%rd93, %rd94}, [%rd95];
	// end inline asm
	mov.b64 	{%r250, %r251}, %rd94;
	mov.b64 	{%r252, %r253}, %rd93;
	mov.b32 	%f262, %r253;
	mov.b32 	%f263, %r252;
	mov.b32 	%f264, %r251;
	mov.b32 	%f265, %r250;
	add.s64 	%rd98, %rd89, 12288;
	// begin inline asm
	ld.global.nc.v2.u64 {%rd96, %rd97}, [%rd98];
	// end inline asm
	mov.b64 	{%r254, %r255}, %rd97;
	mov.b64 	{%r256, %r257}, %rd96;
	mov.b32 	%f266, %r257;
	mov.b32 	%f267, %r256;
	mov.b32 	%f268, %r255;
	mov.b32 	%f269, %r254;
	add.f32 	%f270, %f404, %f255;
	add.f32 	%f271, %f254, %f257;
	add.f32 	%f272, %f256, %f259;
	add.f32 	%f273, %f258, %f261;
	add.f32 	%f274, %f260, %f263;
	add.f32 	%f275, %f262, %f265;
	add.f32 	%f276, %f264, %f267;
	add.f32 	%f277, %f266, %f269;
	add.f32 	%f278, %f270, %f271;
	add.f32 	%f279, %f272, %f273;
	add.f32 	%f280, %f274, %f275;
	add.f32 	%f281, %f276, %f277;
	add.f32 	%f282, %f278, %f279;
	add.f32 	%f283, %f280, %f281;
	add.f32 	%f284, %f282, %f283;
	add.f32 	%f404, %f284, %f268;
	sub.s32 	%r258, %r67, %r387;
	setp.lt.s32 	%p51, %r258, 4096;
	@%p51 bra 	$L__BB18_34;
	add.s32 	%r387, %r387, 4096;
	setp.le.s32 	%p52, %r387, %r14;
	@%p52 bra 	$L__BB18_24;
$L__BB18_26:
	setp.le.s32 	%p53, %r67, %r387;
	@%p53 bra 	$L__BB18_34;
	sub.s32 	%r18, %r67, %r387;
	setp.ge.s32 	%p54, %r13, %r18;
	@%p54 bra 	$L__BB18_34;
	not.b32 	%r259, %r13;
	add.s32 	%r260, %r67, %r259;
	sub.s32 	%r19, %r260, %r387;
	and.b32  	%r261, %r19, 768;
	setp.eq.s32 	%p55, %r261, 768;
	mov.u32 	%r391, %r13;
	@%p55 bra 	$L__BB18_31;
	add.s32 	%r389, %r13, %r387;
	shr.u32 	%r262, %r19, 8;
	add.s32 	%r263, %r262, 1;
	and.b32  	%r264, %r263, 3;
	neg.s32 	%r388, %r264;
	mov.u32 	%r391, %r13;
$L__BB18_30:
	.pragma "nounroll";
	mul.wide.u32 	%rd101, %r389, 4;
	add.s64 	%rd100, %rd16, %rd101;
	// begin inline asm
	ld.global.nc.u32 %r265, [%rd100];
	// end inline asm
	mov.b32 	%f286, %r265;
	add.f32 	%f404, %f404, %f286;
	add.s32 	%r391, %r391, 256;
	add.s32 	%r389, %r389, 256;
	add.s32 	%r388, %r388, 1;
	setp.ne.s32 	%p56, %r388, 0;
	@%p56 bra 	$L__BB18_30;
$L__BB18_31:
	setp.lt.u32 	%p57, %r19, 768;
	@%p57 bra 	$L__BB18_34;
	cvt.u64.u32 	%rd102, %r391;
	cvt.u64.u32 	%rd103, %r387;
	add.s64 	%rd104, %rd102, %rd103;
	shl.b64 	%rd105, %rd104, 2;
	add.s64 	%rd106, %rd105, %rd16;
	add.s64 	%rd122, %rd106, 2048;
	add.s32 	%r392, %r391, %r387;
$L__BB18_33:
	mul.wide.u32 	%rd111, %r392, 4;
	add.s64 	%rd107, %rd16, %rd111;
	// begin inline asm
	ld.global.nc.u32 %r266, [%rd107];
	// end inline asm
	mov.b32 	%f287, %r266;
	add.f32 	%f288, %f404, %f287;
	add.s64 	%rd108, %rd122, -1024;
	// begin inline asm
	ld.global.nc.u32 %r267, [%rd108];
	// end inline asm
	mov.b32 	%f289, %r267;
	add.f32 	%f290, %f288, %f289;
	// begin inline asm
	ld.global.nc.u32 %r268, [%rd122];
	// end inline asm
	mov.b32 	%f291, %r268;
	add.f32 	%f292, %f290, %f291;
	add.s64 	%rd110, %rd122, 1024;
	// begin inline asm
	ld.global.nc.u32 %r269, [%rd110];
	// end inline asm
	mov.b32 	%f293, %r269;
	add.f32 	%f404, %f292, %f293;
	add.s32 	%r391, %r391, 1024;
	add.s64 	%rd122, %rd122, 4096;
	add.s32 	%r392, %r392, 1024;
	setp.lt.s32 	%p58, %r391, %r18;
	@%p58 bra 	$L__BB18_33;
$L__BB18_34:
	// begin inline asm
	mov.u32 %r270, %laneid;
	// end inline asm
	mov.b32 	%r272, %f404;
	mov.b32 	%r273, 1;
	mov.b32 	%r294, 31;
	mov.b32 	%r295, -1;
	// begin inline asm
	shfl.sync.down.b32 %r271, %r272, %r273, %r294, %r295;
	// end inline asm
	setp.gt.s32 	%p59, %r270, 30;
	mov.b32 	%f294, %r271;
	add.f32 	%f295, %f404, %f294;
	selp.f32 	%f296, %f404, %f295, %p59;
	mov.b32 	%r277, %f296;
	mov.b32 	%r278, 2;
	// begin inline asm
	shfl.sync.down.b32 %r276, %r277, %r278, %r294, %r295;
	// end inline asm
	setp.gt.s32 	%p60, %r270, 29;
	mov.b32 	%f297, %r276;
	add.f32 	%f298, %f296, %f297;
	selp.f32 	%f299, %f296, %f298, %p60;
	mov.b32 	%r282, %f299;
	mov.b32 	%r283, 4;
	// begin inline asm
	shfl.sync.down.b32 %r281, %r282, %r283, %r294, %r295;
	// end inline asm
	setp.gt.s32 	%p61, %r270, 27;
	mov.b32 	%f300, %r281;
	add.f32 	%f301, %f299, %f300;
	selp.f32 	%f302, %f299, %f301, %p61;
	mov.b32 	%r287, %f302;
	mov.b32 	%r288, 8;
	// begin inline asm
	shfl.sync.down.b32 %r286, %r287, %r288, %r294, %r295;
	// end inline asm
	setp.gt.s32 	%p62, %r270, 23;
	mov.b32 	%f303, %r286;
	add.f32 	%f304, %f302, %f303;
	selp.f32 	%f305, %f302, %f304, %p62;
	mov.b32 	%r292, %f305;
	mov.b32 	%r293, 16;
	// begin inline asm
	shfl.sync.down.b32 %r291, %r292, %r293, %r294, %r295;
	// end inline asm
	setp.gt.s32 	%p63, %r270, 15;
	mov.b32 	%f306, %r291;
	add.f32 	%f26, %f305, %f306;
	selp.f32 	%f418, %f305, %f26, %p63;
	setp.ne.s32 	%p64, %r270, 0;
	@%p64 bra 	$L__BB18_36;
	shr.u32 	%r296, %r13, 3;
	and.b32  	%r297, %r296, 124;
	mov.u32 	%r298, _ZZN3cub18CUB_300001_SM_10006detail6reduce28DeviceReduceSingleTileKernelINS2_10policy_hubIfyN4cuda3std3__44plusIfEEE10Policy1000EPfPdiS9_dfNS7_10__identityEEEvT0_T1_T2_T3_T4_T6_E12temp_storage;
	add.s32 	%r299, %r298, %r297;
	st.shared.f32 	[%r299+8], %f26;
$L__BB18_36:
	bar.sync 	0;
	setp.ne.s32 	%p65, %r13, 0;
	@%p65 bra 	$L__BB18_72;
	ld.shared.f32 	%f307, [_ZZN3cub18CUB_300001_SM_10006detail6reduce28DeviceReduceSingleTileKernelINS2_10policy_hubIfyN4cuda3std3__44plusIfEEE10Policy1000EPfPdiS9_dfNS7_10__identityEEEvT0_T1_T2_T3_T4_T6_E12temp_storage+12];
	add.f32 	%f308, %f418, %f307;
	ld.shared.f32 	%f309, [_ZZN3cub18CUB_300001_SM_10006detail6reduce28DeviceReduceSingleTileKernelINS2_10policy_hubIfyN4cuda3std3__44plusIfEEE10Policy1000EPfPdiS9_dfNS7_10__identityEEEvT0_T1_T2_T3_T4_T6_E12temp_storage+16];
	add.f32 	%f310, %f308, %f309;
	ld.shared.f32 	%f311, [_ZZN3cub18CUB_300001_SM_10006detail6reduce28DeviceReduceSingleTileKernelINS2_10policy_hubIfyN4cuda3std3__44plusIfEEE10Policy1000EPfPdiS9_dfNS7_10__identityEEEvT0_T1_T2_T3_T4_T6_E12temp_storage+20];
	add.f32 	%f312, %f310, %f311;
	ld.shared.f32 	%f313, [_ZZN3cub18CUB_300001_SM_10006detail6reduce28DeviceReduceSingleTileKernelINS2_10policy_hubIfyN4cuda3std3__44plusIfEEE10Policy1000EPfPdiS9_dfNS7_10__identityEEEvT0_T1_T2_T3_T4_T6_E12temp_storage+24];
	add.f32 	%f314, %f312, %f313;
	ld.shared.f32 	%f315, [_ZZN3cub18CUB_300001_SM_10006detail6reduce28DeviceReduceSingleTileKernelINS2_10policy_hubIfyN4cuda3std3__44plusIfEEE10Policy1000EPfPdiS9_dfNS7_10__identityEEEvT0_T1_T2_T3_T4_T6_E12temp_storage+28];
	add.f32 	%f316, %f314, %f315;
	ld.shared.f32 	%f317, [_ZZN3cub18CUB_300001_SM_10006detail6reduce28DeviceReduceSingleTileKernelINS2_10policy_hubIfyN4cuda3std3__44plusIfEEE10Policy1000EPfPdiS9_dfNS7_10__identityEEEvT0_T1_T2_T3_T4_T6_E12temp_storage+32];
	add.f32 	%f318, %f316, %f317;
	ld.shared.f32 	%f319, [_ZZN3cub18CUB_300001_SM_10006detail6reduce28DeviceReduceSingleTileKernelINS2_10policy_hubIfyN4cuda3std3__44plusIfEEE10Policy1000EPfPdiS9_dfNS7_10__identityEEEvT0_T1_T2_T3_T4_T6_E12temp_storage+36];
	add.f32 	%f418, %f318, %f319;
	bra.uni 	$L__BB18_72;
$L__BB18_38:
	setp.gt.s32 	%p3, %r67, 4095;
	@%p3 bra 	$L__BB18_56;
	mov.u32 	%r34, %tid.x;
	setp.ge.s32 	%p20, %r34, %r67;
	mov.f32 	%f410, 0f00000000;
	mov.u32 	%r397, %r34;
	@%p20 bra 	$L__BB18_41;
	mul.wide.u32 	%rd66, %r34, 4;
	add.s64 	%rd65, %rd16, %rd66;
	// begin inline asm
	ld.global.nc.u32 %r144, [%rd65];
	// end inline asm
	mov.b32 	%f410, %r144;
	add.s32 	%r397, %r34, 256;
$L__BB18_41:
	setp.ge.s32 	%p21, %r397, %r67;
	@%p21 bra 	$L__BB18_47;
	not.b32 	%r145, %r397;
	add.s32 	%r37, %r67, %r145;
	and.b32  	%r146, %r37, 768;
	setp.eq.s32 	%p22, %r146, 768;
	@%p22 bra 	$L__BB18_45;
	mul.wide.u32 	%rd67, %r397, 4;
	add.s64 	%rd123, %rd16, %rd67;
	shr.u32 	%r147, %r37, 8;
	add.s32 	%r148, %r147, 1;
	and.b32  	%r149, %r148, 3;
	neg.s32 	%r395, %r149;
$L__BB18_44:
	.pragma "nounroll";
	// begin inline asm
	ld.global.nc.u32 %r150, [%rd123];
	// end inline asm
	mov.b32 	%f156, %r150;
	add.f32 	%f410, %f410, %f156;
	add.s32 	%r397, %r397, 256;
	add.s64 	%rd123, %rd123, 1024;
	add.s32 	%r395, %r395, 1;
	setp.ne.s32 	%p23, %r395, 0;
	@%p23 bra 	$L__BB18_44;
$L__BB18_45:
	setp.lt.u32 	%p24, %r37, 768;
	@%p24 bra 	$L__BB18_47;
$L__BB18_46:
	mul.wide.s32 	%rd73, %r397, 4;
	add.s64 	%rd69, %rd16, %rd73;
	// begin inline asm
	ld.global.nc.u32 %r151, [%rd69];
	// end inline asm
	mov.b32 	%f157, %r151;
	add.f32 	%f158, %f410, %f157;
	add.s64 	%rd70, %rd69, 1024;
	// begin inline asm
	ld.global.nc.u32 %r152, [%rd70];
	// end inline asm
	mov.b32 	%f159, %r152;
	add.f32 	%f160, %f158, %f159;
	add.s64 	%rd71, %rd69, 2048;
	// begin inline asm
	ld.global.nc.u32 %r153, [%rd71];
	// end inline asm
	mov.b32 	%f161, %r153;
	add.f32 	%f162, %f160, %f161;
	add.s64 	%rd72, %rd69, 3072;
	// begin inline asm
	ld.global.nc.u32 %r154, [%rd72];
	// end inline asm
	mov.b32 	%f163, %r154;
	add.f32 	%f410, %f162, %f163;
	add.s32 	%r397, %r397, 1024;
	setp.lt.s32 	%p25, %r397, %r67;
	@%p25 bra 	$L__BB18_46;
$L__BB18_47:
	setp.lt.s32 	%p26, %r67, 256;
	@%p26 bra 	$L__BB18_52;
	// begin inline asm
	mov.u32 %r193, %laneid;
	// end inline asm
	mov.b32 	%r195, %f410;
	mov.b32 	%r196, 1;
	mov.b32 	%r217, 31;
	mov.b32 	%r218, -1;
	// begin inline asm
	shfl.sync.down.b32 %r194, %r195, %r196, %r217, %r218;
	// end inline asm
	setp.gt.s32 	%p42, %r193, 30;
	mov.b32 	%f198, %r194;
	add.f32 	%f199, %f410, %f198;
	selp.f32 	%f200, %f410, %f199, %p42;
	mov.b32 	%r200, %f200;
	mov.b32 	%r201, 2;
	// begin inline asm
	shfl.sync.down.b32 %r199, %r200, %r201, %r217, %r218;
	// end inline asm
	setp.gt.s32 	%p43, %r193, 29;
	mov.b32 	%f201, %r199;
	add.f32 	%f202, %f200, %f201;
	selp.f32 	%f203, %f200, %f202, %p43;
	mov.b32 	%r205, %f203;
	mov.b32 	%r206, 4;
	// begin inline asm
	shfl.sync.down.b32 %r204, %r205, %r206, %r217, %r218;
	// end inline asm
	setp.gt.s32 	%p44, %r193, 27;
	mov.b32 	%f204, %r204;
	add.f32 	%f205, %f203, %f204;
	selp.f32 	%f206, %f203, %f205, %p44;
	mov.b32 	%r210, %f206;
	mov.b32 	%r211, 8;
	// begin inline asm
	shfl.sync.down.b32 %r209, %r210, %r211, %r217, %r218;
	// end inline asm
	setp.gt.s32 	%p45, %r193, 23;
	mov.b32 	%f207, %r209;
	add.f32 	%f208, %f206, %f207;
	selp.f32 	%f209, %f206, %f208, %p45;
	mov.b32 	%r215, %f209;
	mov.b32 	%r216, 16;
	// begin inline asm
	shfl.sync.down.b32 %r214, %r215, %r216, %r217, %r218;
	// end inline asm
	setp.gt.s32 	%p46, %r193, 15;
	mov.b32 	%f210, %r214;
	add.f32 	%f38, %f209, %f210;
	selp.f32 	%f418, %f209, %f38, %p46;
	setp.ne.s32 	%p47, %r193, 0;
	@%p47 bra 	$L__BB18_50;
	shr.u32 	%r219, %r34, 3;
	and.b32  	%r220, %r219, 124;
	mov.u32 	%r221, _ZZN3cub18CUB_300001_SM_10006detail6reduce28DeviceReduceSingleTileKernelINS2_10policy_hubIfyN4cuda3std3__44plusIfEEE10Policy1000EPfPdiS9_dfNS7_10__identityEEEvT0_T1_T2_T3_T4_T6_E12temp_storage;
	add.s32 	%r222, %r221, %r220;
	st.shared.f32 	[%r222+8], %f38;
$L__BB18_50:
	bar.sync 	0;
	setp.ne.s32 	%p48, %r34, 0;
	@%p48 bra 	$L__BB18_72;
	ld.shared.f32 	%f211, [_ZZN3cub18CUB_300001_SM_10006detail6reduce28DeviceReduceSingleTileKernelINS2_10policy_hubIfyN4cuda3std3__44plusIfEEE10Policy1000EPfPdiS9_dfNS7_10__identityEEEvT0_T1_T2_T3_T4_T6_E12temp_storage+12];
	add.f32 	%f212, %f418, %f211;
	ld.shared.f32 	%f213, [_ZZN3cub18CUB_300001_SM_10006detail6reduce28DeviceReduceSingleTileKernelINS2_10policy_hubIfyN4cuda3std3__44plusIfEEE10Policy1000EPfPdiS9_dfNS7_10__identityEEEvT0_T1_T2_T3_T4_T6_E12temp_storage+16];
	add.f32 	%f214, %f212, %f213;
	ld.shared.f32 	%f215, [_ZZN3cub18CUB_300001_SM_10006detail6reduce28DeviceReduceSingleTileKernelINS2_10policy_hubIfyN4cuda3std3__44plusIfEEE10Policy1000EPfPdiS9_dfNS7_10__identityEEEvT0_T1_T2_T3_T4_T6_E12temp_storage+20];
	add.f32 	%f216, %f214, %f215;
	ld.shared.f32 	%f217, [_ZZN3cub18CUB_300001_SM_10006detail6reduce28DeviceReduceSingleTileKernelINS2_10policy_hubIfyN4cuda3std3__44plusIfEEE10Policy1000EPfPdiS9_dfNS7_10__identityEEEvT0_T1_T2_T3_T4_T6_E12temp_storage+24];
	add.f32 	%f218, %f216, %f217;
	ld.shared.f32 	%f219, [_ZZN3cub18CUB_300001_SM_10006detail6reduce28DeviceReduceSingleTileKernelINS2_10policy_hubIfyN4cuda3std3__44plusIfEEE10Policy1000EPfPdiS9_dfNS7_10__identityEEEvT0_T1_T2_T3_T4_T6_E12temp_storage+28];
	add.f32 	%f220, %f218, %f219;
	ld.shared.f32 	%f221, [_ZZN3cub18CUB_300001_SM_10006detail6reduce28DeviceReduceSingleTileKernelINS2_10policy_hubIfyN4cuda3std3__44plusIfEEE10Policy1000EPfPdiS9_dfNS7_10__identityEEEvT0_T1_T2_T3_T4_T6_E12temp_storage+32];
	add.f32 	%f222, %f220, %f221;
	ld.shared.f32 	%f223, [_ZZN3cub18CUB_300001_SM_10006detail6reduce28DeviceReduceSingleTileKernelINS2_10policy_hubIfyN4cuda3std3__44plusIfEEE10Policy1000EPfPdiS9_dfNS7_10__identityEEEvT0_T1_T2_T3_T4_T6_E12temp_storage+36];
	add.f32 	%f418, %f222, %f223;
	bra.uni 	$L__BB18_72;
$L__BB18_52:
	// begin inline asm
	mov.u32 %r155, %laneid;
	// end inline asm
	and.b32  	%r181, %r34, 992;
	add.s32 	%r182, %r181, 32;
	setp.gt.s32 	%p27, %r182, %r67;
	not.b32 	%r183, %r181;
	add.s32 	%r184, %r67, %r183;
	selp.b32 	%r179, %r184, 31, %p27;
	mov.b32 	%r157, %f410;
	mov.b32 	%r158, 1;
	mov.b32 	%r180, -1;
	// begin inline asm
	shfl.sync.down.b32 %r156, %r157, %r158, %r179, %r180;
	// end inline asm
	setp.lt.s32 	%p28, %r155, %r179;
	mov.b32 	%f164, %r156;
	add.f32 	%f165, %f410, %f164;
	selp.f32 	%f166, %f165, %f410, %p28;
	mov.b32 	%r162, %f166;
	mov.b32 	%r163, 2;
	// begin inline asm
	shfl.sync.down.b32 %r161, %r162, %r163, %r179, %r180;
	// end inline asm
	add.s32 	%r185, %r155, 2;
	setp.gt.s32 	%p29, %r185, %r179;
	mov.b32 	%f167, %r161;
	add.f32 	%f168, %f166, %f167;
	selp.f32 	%f169, %f166, %f168, %p29;
	mov.b32 	%r167, %f169;
	mov.b32 	%r168, 4;
	// begin inline asm
	shfl.sync.down.b32 %r166, %r167, %r168, %r179, %r180;
	// end inline asm
	add.s32 	%r186, %r155, 4;
	setp.gt.s32 	%p30, %r186, %r179;
	mov.b32 	%f170, %r166;
	add.f32 	%f171, %f169, %f170;
	selp.f32 	%f172, %f169, %f171, %p30;
	mov.b32 	%r172, %f172;
	mov.b32 	%r173, 8;
	// begin inline asm
	shfl.sync.down.b32 %r171, %r172, %r173, %r179, %r180;
	// end inline asm
	add.s32 	%r187, %r155, 8;
	setp.gt.s32 	%p31, %r187, %r179;
	mov.b32 	%f173, %r171;
	add.f32 	%f174, %f172, %f173;
	selp.f32 	%f175, %f172, %f174, %p31;
	mov.b32 	%r177, %f175;
	mov.b32 	%r178, 16;
	// begin inline asm
	shfl.sync.down.b32 %r176, %r177, %r178, %r179, %r180;
	// end inline asm
	add.s32 	%r188, %r155, 16;
	setp.gt.s32 	%p32, %r188, %r179;
	mov.b32 	%f176, %r176;
	add.f32 	%f177, %f175, %f176;
	selp.f32 	%f418, %f175, %f177, %p32;
	setp.ne.s32 	%p33, %r155, 0;
	@%p33 bra 	$L__BB18_54;
	shr.u32 	%r189, %r34, 3;
	and.b32  	%r190, %r189, 124;
	mov.u32 	%r191, _ZZN3cub18CUB_300001_SM_10006detail6reduce28DeviceReduceSingleTileKernelINS2_10policy_hubIfyN4cuda3std3__44plusIfEEE10Policy1000EPfPdiS9_dfNS7_10__identityEEEvT0_T1_T2_T3_T4_T6_E12temp_storage;
	add.s32 	%r192, %r191, %r190;
	st.shared.f32 	[%r192+8], %f418;
$L__BB18_54:
	bar.sync 	0;
	setp.ne.s32 	%p34, %r34, 0;
	@%p34 bra 	$L__BB18_72;
	setp.gt.s32 	%p35, %r67, 32;
	ld.shared.f32 	%f178, [_ZZN3cub18CUB_300001_SM_10006detail6reduce28DeviceReduceSingleTileKernelINS2_10policy_hubIfyN4cuda3std3__44plusIfEEE10Policy1000EPfPdiS9_dfNS7_10__identityEEEvT0_T1_T2_T3_T4_T6_E12temp_storage+12];
	add.f32 	%f179, %f418, %f178;
	selp.f32 	%f180, %f179, %f418, %p35;
	setp.gt.s32 	%p36, %r67, 64;
	ld.shared.f32 	%f181, [_ZZN3cub18CUB_300001_SM_10006detail6reduce28DeviceReduceSingleTileKernelINS2_10policy_hubIfyN4cuda3std3__44plusIfEEE10Policy1000EPfPdiS9_dfNS7_10__identityEEEvT0_T1_T2_T3_T4_T6_E12temp_storage+16];
	add.f32 	%f182, %f181, %f180;
	selp.f32 	%f183, %f182, %f180, %p36;
	setp.gt.s32 	%p37, %r67, 96;
	ld.shared.f32 	%f184, [_ZZN3cub18CUB_300001_SM_10006detail6reduce28DeviceReduceSingleTileKernelINS2_10policy_hubIfyN4cuda3std3__44plusIfEEE10Policy1000EPfPdiS9_dfNS7_10__identityEEEvT0_T1_T2_T3_T4_T6_E12temp_storage+20];
	add.f32 	%f185, %f184, %f183;
	selp.f32 	%f186, %f185, %f183, %p37;
	setp.gt.s32 	%p38, %r67, 128;
	ld.shared.f32 	%f187, [_ZZN3cub18CUB_300001_SM_10006detail6reduce28DeviceReduceSingleTileKernelINS2_10policy_hubIfyN4cuda3std3__44plusIfEEE10Policy1000EPfPdiS9_dfNS7_10__identityEEEvT0_T1_T2_T3_T4_T6_E12temp_storage+24];
	add.f32 	%f188, %f187, %f186;
	selp.f32 	%f189, %f188, %f186, %p38;
	setp.gt.s32 	%p39, %r67, 160;
	ld.shared.f32 	%f190, [_ZZN3cub18CUB_300001_SM_10006detail6reduce28DeviceReduceSingleTileKernelINS2_10policy_hubIfyN4cuda3std3__44plusIfEEE10Policy1000EPfPdiS9_dfNS7_10__identityEEEvT0_T1_T2_T3_T4_T6_E12temp_storage+28];
	add.f32 	%f191, %f190, %f189;
	selp.f32 	%f192, %f191, %f189, %p39;
	setp.gt.s32 	%p40, %r67, 192;
	ld.shared.f32 	%f193, [_ZZN3cub18CUB_300001_SM_10006detail6reduce28DeviceReduceSingleTileKernelINS2_10policy_hubIfyN4cuda3std3__44plusIfEEE10Policy1000EPfPdiS9_dfNS7_10__identityEEEvT0_T1_T2_T3_T4_T6_E12temp_storage+32];
	add.f32 	%f194, %f193, %f192;
	selp.f32 	%f195, %f194, %f192, %p40;
	setp.gt.s32 	%p41, %r67, 224;
	ld.shared.f32 	%f196, [_ZZN3cub18CUB_300001_SM_10006detail6reduce28DeviceReduceSingleTileKernelINS2_10policy_hubIfyN4cuda3std3__44plusIfEEE10Policy1000EPfPdiS9_dfNS7_10__identityEEEvT0_T1_T2_T3_T4_T6_E12temp_storage+36];
	add.f32 	%f197, %f196, %f195;
	selp.f32 	%f418, %f197, %f195, %p41;
	bra.uni 	$L__BB18_72;
$L__BB18_56:
	mov.u32 	%r46, %tid.x;
	mul.wide.u32 	%rd35, %r46, 4;
	add.s64 	%rd19, %rd16, %rd35;
	// begin inline asm
	ld.global.nc.u32 %r68, [%rd19];
	// end inline asm
	mov.b32 	%f58, %r68;
	add.s64 	%rd20, %rd19, 1024;
	// begin inline asm
	ld.global.nc.u32 %r69, [%rd20];
	// end inline asm
	mov.b32 	%f59, %r69;
	add.s64 	%rd21, %rd19, 2048;
	// begin inline asm
	ld.global.nc.u32 %r70, [%rd21];
	// end inline asm
	mov.b32 	%f60, %r70;
	add.s64 	%rd22, %rd19, 3072;
	// begin inline asm
	ld.global.nc.u32 %r71, [%rd22];
	// end inline asm
	mov.b32 	%f61, %r71;
	add.s64 	%rd23, %rd19, 4096;
	// begin inline asm
	ld.global.nc.u32 %r72, [%rd23];
	// end inline asm
	mov.b32 	%f62, %r72;
	add.s64 	%rd24, %rd19, 5120;
	// begin inline asm
	ld.global.nc.u32 %r73, [%rd24];
	// end inline asm
	mov.b32 	%f63, %r73;
	add.s64 	%rd25, %rd19, 6144;
	// begin inline asm
	ld.global.nc.u32 %r74, [%rd25];
	// end inline asm
	mov.b32 	%f64, %r74;
	add.s64 	%rd26, %rd19, 7168;
	// begin inline asm
	ld.global.nc.u32 %r75, [%rd26];
	// end inline asm
	mov.b32 	%f65, %r75;
	add.s64 	%rd27, %rd19, 8192;
	// begin inline asm
	ld.global.nc.u32 %r76, [%rd27];
	// end inline asm
	mov.b32 	%f66, %r76;
	add.s64 	%rd28, %rd19, 9216;
	// begin inline asm
	ld.global.nc.u32 %r77, [%rd28];
	// end inline asm
	mov.b32 	%f67, %r77;
	add.s64 	%rd29, %rd19, 10240;
	// begin inline asm
	ld.global.nc.u32 %r78, [%rd29];
	// end inline asm
	mov.b32 	%f68, %r78;
	add.s64 	%rd30, %rd19, 11264;
	// begin inline asm
	ld.global.nc.u32 %r79, [%rd30];
	// end inline asm
	mov.b32 	%f69, %r79;
	add.s64 	%rd31, %rd19, 12288;
	// begin inline asm
	ld.global.nc.u32 %r80, [%rd31];
	// end inline asm
	mov.b32 	%f70, %r80;
	add.s64 	%rd32, %rd19, 13312;
	// begin inline asm
	ld.global.nc.u32 %r81, [%rd32];
	// end inline asm
	mov.b32 	%f71, %r81;
	add.s64 	%rd33, %rd19, 14336;
	// begin inline asm
	ld.global.nc.u32 %r82, [%rd33];
	// end inline asm
	mov.b32 	%f72, %r82;
	add.s64 	%rd34, %rd19, 15360;
	// begin inline asm
	ld.global.nc.u32 %r83, [%rd34];
	// end inline asm
	mov.b32 	%f73, %r83;
	add.f32 	%f74, %f58, %f59;
	add.f32 	%f75, %f60, %f61;
	add.f32 	%f76, %f62, %f63;
	add.f32 	%f77, %f64, %f65;
	add.f32 	%f78, %f66, %f67;
	add.f32 	%f79, %f68, %f69;
	add.f32 	%f80, %f70, %f71;
	add.f32 	%f81, %f72, %f73;
	add.f32 	%f82, %f74, %f75;
	add.f32 	%f83, %f76, %f77;
	add.f32 	%f84, %f78, %f79;
	add.f32 	%f85, %f80, %f81;
	add.f32 	%f86, %f82, %f83;
	add.f32 	%f87, %f84, %f85;
	add.f32 	%f417, %f86, %f87;
	setp.lt.u32 	%p4, %r67, 8192;
	mov.b32 	%r400, 4096;
	@%p4 bra 	$L__BB18_60;
	add.s32 	%r47, %r67, -4096;
	mov.b32 	%r400, 4096;
$L__BB18_58:
	mul.wide.s32 	%rd52, %r400, 4;
	add.s64 	%rd36, %rd19, %rd52;
	// begin inline asm
	ld.global.nc.u32 %r86, [%rd36];
	// end inline asm
	mov.b32 	%f88, %r86;
	add.s64 	%rd37, %rd36, 1024;
	// begin inline asm
	ld.global.nc.u32 %r87, [%rd37];
	// end inline asm
	mov.b32 	%f89, %r87;
	add.s64 	%rd38, %rd36, 2048;
	// begin inline asm
	ld.global.nc.u32 %r88, [%rd38];
	// end inline asm
	mov.b32 	%f90, %r88;
	add.s64 	%rd39, %rd36, 3072;
	// begin inline asm
	ld.global.nc.u32 %r89, [%rd39];
	// end inline asm
	mov.b32 	%f91, %r89;
	add.s64 	%rd40, %rd36, 4096;
	// begin inline asm
	ld.global.nc.u32 %r90, [%rd40];
	// end inline asm
	mov.b32 	%f92, %r90;
	add.s64 	%rd41, %rd36, 5120;
	// begin inline asm
	ld.global.nc.u32 %r91, [%rd41];
	// end inline asm
	mov.b32 	%f93, %r91;
	add.s64 	%rd42, %rd36, 6144;
	// begin inline asm
	ld.global.nc.u32 %r92, [%rd42];
	// end inline asm
	mov.b32 	%f94, %r92;
	add.s64 	%rd43, %rd36, 7168;
	// begin inline asm
	ld.global.nc.u32 %r93, [%rd43];
	// end inline asm
	mov.b32 	%f95, %r93;
	add.s64 	%rd44, %rd36, 8192;
	// begin inline asm
	ld.global.nc.u32 %r94, [%rd44];
	// end inline asm
	mov.b32 	%f96, %r94;
	add.s64 	%rd45, %rd36, 9216;
	// begin inline asm
	ld.global.nc.u32 %r95, [%rd45];
	// end inline asm
	mov.b32 	%f97, %r95;
	add.s64 	%rd46, %rd36, 10240;
	// begin inline asm
	ld.global.nc.u32 %r96, [%rd46];
	// end inline asm
	mov.b32 	%f98, %r96;
	add.s64 	%rd47, %rd36, 11264;
	// begin inline asm
	ld.global.nc.u32 %r97, [%rd47];
	// end inline asm
	mov.b32 	%f99, %r97;
	add.s64 	%rd48, %rd36, 12288;
	// begin inline asm
	ld.global.nc.u32 %r98, [%rd48];
	// end inline asm
	mov.b32 	%f100, %r98;
	add.s64 	%rd49, %rd36, 13312;
	// begin inline asm
	ld.global.nc.u32 %r99, [%rd49];
	// end inline asm
	mov.b32 	%f101, %r99;
	add.s64 	%rd50, %rd36, 14336;
	// begin inline asm
	ld.global.nc.u32 %r100, [%rd50];
	// end inline asm
	mov.b32 	%f102, %r100;
	add.s64 	%rd51, %rd36, 15360;
	// begin inline asm
	ld.global.nc.u32 %r101, [%rd51];
	// end inline asm
	mov.b32 	%f103, %r101;
	add.f32 	%f104, %f417, %f88;
	add.f32 	%f105, %f89, %f90;
	add.f32 	%f106, %f91, %f92;
	add.f32 	%f107, %f93, %f94;
	add.f32 	%f108, %f95, %f96;
	add.f32 	%f109, %f97, %f98;
	add.f32 	%f110, %f99, %f100;
	add.f32 	%f111, %f101, %f102;
	add.f32 	%f112, %f104, %f105;
	add.f32 	%f113, %f106, %f107;
	add.f32 	%f114, %f108, %f109;
	add.f32 	%f115, %f110, %f111;
	add.f32 	%f116, %f112, %f113;
	add.f32 	%f117, %f114, %f115;
	add.f32 	%f118, %f116, %f117;
	add.f32 	%f417, %f118, %f103;
	sub.s32 	%r102, %r67, %r400;
	setp.lt.s32 	%p5, %r102, 4096;
	@%p5 bra 	$L__BB18_68;
	add.s32 	%r400, %r400, 4096;
	setp.le.s32 	%p6, %r400, %r47;
	@%p6 bra 	$L__BB18_58;
$L__BB18_60:
	setp.le.s32 	%p7, %r67, %r400;
	@%p7 bra 	$L__BB18_68;
	sub.s32 	%r51, %r67, %r400;
	setp.ge.s32 	%p8, %r46, %r51;
	@%p8 bra 	$L__BB18_68;
	not.b32 	%r103, %r46;
	add.s32 	%r104, %r67, %r103;
	sub.s32 	%r52, %r104, %r400;
	and.b32  	%r105, %r52, 768;
	setp.eq.s32 	%p9, %r105, 768;
	mov.u32 	%r404, %r46;
	@%p9 bra 	$L__BB18_65;
	add.s32 	%r402, %r46, %r400;
	shr.u32 	%r106, %r52, 8;
	add.s32 	%r107, %r106, 1;
	and.b32  	%r108, %r107, 3;
	neg.s32 	%r401, %r108;
	mov.u32 	%r404, %r46;
$L__BB18_64:
	.pragma "nounroll";
	mul.wide.u32 	%rd54, %r402, 4;
	add.s64 	%rd53, %rd16, %rd54;
	// begin inline asm
	ld.global.nc.u32 %r109, [%rd53];
	// end inline asm
	mov.b32 	%f120, %r109;
	add.f32 	%f417, %f417, %f120;
	add.s32 	%r404, %r404, 256;
	add.s32 	%r402, %r402, 256;
	add.s32 	%r401, %r401, 1;
	setp.ne.s32 	%p10, %r401, 0;
	@%p10 bra 	$L__BB18_64;
$L__BB18_65:
	setp.lt.u32 	%p11, %r52, 768;
	@%p11 bra 	$L__BB18_68;
	cvt.u64.u32 	%rd55, %r404;
	cvt.u64.u32 	%rd56, %r400;
	add.s64 	%rd57, %rd55, %rd56;
	shl.b64 	%rd58, %rd57, 2;
	add.s64 	%rd59, %rd58, %rd16;
	add.s64 	%rd124, %rd59, 2048;
	add.s32 	%r405, %r404, %r400;
$L__BB18_67:
	mul.wide.u32 	%rd64, %r405, 4;
	add.s64 	%rd60, %rd16, %rd64;
	// begin inline asm
	ld.global.nc.u32 %r110, [%rd60];
	// end inline asm
	mov.b32 	%f121, %r110;
	add.f32 	%f122, %f417, %f121;
	add.s64 	%rd61, %rd124, -1024;
	// begin inline asm
	ld.global.nc.u32 %r111, [%rd61];
	// end inline asm
	mov.b32 	%f123, %r111;
	add.f32 	%f124, %f122, %f123;
	// begin inline asm
	ld.global.nc.u32 %r112, [%rd124];
	// end inline asm
	mov.b32 	%f125, %r112;
	add.f32 	%f126, %f124, %f125;
	add.s64 	%rd63, %rd124, 1024;
	// begin inline asm
	ld.global.nc.u32 %r113, [%rd63];
	// end inline asm
	mov.b32 	%f127, %r113;
	add.f32 	%f417, %f126, %f127;
	add.s32 	%r404, %r404, 1024;
	add.s64 	%rd124, %rd124, 4096;
	add.s32 	%r405, %r405, 1024;
	setp.lt.s32 	%p12, %r404, %r51;
	@%p12 bra 	$L__BB18_67;
$L__BB18_68:
	// begin inline asm
	mov.u32 %r114, %laneid;
	// end inline asm
	mov.b32 	%r116, %f417;
	mov.b32 	%r117, 1;
	mov.b32 	%r138, 31;
	mov.b32 	%r139, -1;
	// begin inline asm
	shfl.sync.down.b32 %r115, %r116, %r117, %r138, %r139;
	// end inline asm
	setp.gt.s32 	%p13, %r114, 30;
	mov.b32 	%f128, %r115;
	add.f32 	%f129, %f417, %f128;
	selp.f32 	%f130, %f417, %f129, %p13;
	mov.b32 	%r121, %f130;
	mov.b32 	%r122, 2;
	// begin inline asm
	shfl.sync.down.b32 %r120, %r121, %r122, %r138, %r139;
	// end inline asm
	setp.gt.s32 	%p14, %r114, 29;
	mov.b32 	%f131, %r120;
	add.f32 	%f132, %f130, %f131;
	selp.f32 	%f133, %f130, %f132, %p14;
	mov.b32 	%r126, %f133;
	mov.b32 	%r127, 4;
	// begin inline asm
	shfl.sync.down.b32 %r125, %r126, %r127, %r138, %r139;
	// end inline asm
	setp.gt.s32 	%p15, %r114, 27;
	mov.b32 	%f134, %r125;
	add.f32 	%f135, %f133, %f134;
	selp.f32 	%f136, %f133, %f135, %p15;
	mov.b32 	%r131, %f136;
	mov.b32 	%r132, 8;
	// begin inline asm
	shfl.sync.down.b32 %r130, %r131, %r132, %r138, %r139;
	// end inline asm
	setp.gt.s32 	%p16, %r114, 23;
	mov.b32 	%f137, %r130;
	add.f32 	%f138, %f136, %f137;
	selp.f32 	%f139, %f136, %f138, %p16;
	mov.b32 	%r136, %f139;
	mov.b32 	%r137, 16;
	// begin inline asm
	shfl.sync.down.b32 %r135, %r136, %r137, %r138, %r139;
	// end inline asm
	setp.gt.s32 	%p17, %r114, 15;
	mov.b32 	%f140, %r135;
	add.f32 	%f54, %f139, %f140;
	selp.f32 	%f418, %f139, %f54, %p17;
	setp.ne.s32 	%p18, %r114, 0;
	@%p18 bra 	$L__BB18_70;
	shr.u32 	%r140, %r46, 3;
	and.b32  	%r141, %r140, 124;
	mov.u32 	%r142, _ZZN3cub18CUB_300001_SM_10006detail6reduce28DeviceReduceSingleTileKernelINS2_10policy_hubIfyN4cuda3std3__44plusIfEEE10Policy1000EPfPdiS9_dfNS7_10__identityEEEvT0_T1_T2_T3_T4_T6_E12temp_storage;
	add.s32 	%r143, %r142, %r141;
	st.shared.f32 	[%r143+8], %f54;
$L__BB18_70:
	bar.sync 	0;
	setp.ne.s32 	%p19, %r46, 0;
	@%p19 bra 	$L__BB18_72;
	ld.shared.f32 	%f141, [_ZZN3cub18CUB_300001_SM_10006detail6reduce28DeviceReduceSingleTileKernelINS2_10policy_hubIfyN4cuda3std3__44plusIfEEE10Policy1000EPfPdiS9_dfNS7_10__identityEEEvT0_T1_T2_T3_T4_T6_E12temp_storage+12];
	add.f32 	%f142, %f418, %f141;
	ld.shared.f32 	%f143, [_ZZN3cub18CUB_300001_SM_10006detail6reduce28DeviceReduceSingleTileKernelINS2_10policy_hubIfyN4cuda3std3__44plusIfEEE10Policy1000EPfPdiS9_dfNS7_10__identityEEEvT0_T1_T2_T3_T4_T6_E12temp_storage+16];
	add.f32 	%f144, %f142, %f143;
	ld.shared.f32 	%f145, [_ZZN3cub18CUB_300001_SM_10006detail6reduce28DeviceReduceSingleTileKernelINS2_10policy_hubIfyN4cuda3std3__44plusIfEEE10Policy1000EPfPdiS9_dfNS7_10__identityEEEvT0_T1_T2_T3_T4_T6_E12temp_storage+20];
	add.f32 	%f146, %f144, %f145;
	ld.shared.f32 	%f147, [_ZZN3cub18CUB_300001_SM_10006detail6reduce28DeviceReduceSingleTileKernelINS2_10policy_hubIfyN4cuda3std3__44plusIfEEE10Policy1000EPfPdiS9_dfNS7_10__identityEEEvT0_T1_T2_T3_T4_T6_E12temp_storage+24];
	add.f32 	%f148, %f146, %f147;
	ld.shared.f32 	%f149, [_ZZN3cub18CUB_300001_SM_10006detail6reduce28DeviceReduceSingleTileKernelINS2_10policy_hubIfyN4cuda3std3__44plusIfEEE10Policy1000EPfPdiS9_dfNS7_10__identityEEEvT0_T1_T2_T3_T4_T6_E12temp_storage+28];
	add.f32 	%f150, %f148, %f149;
	ld.shared.f32 	%f151, [_ZZN3cub18CUB_300001_SM_10006detail6reduce28DeviceReduceSingleTileKernelINS2_10policy_hubIfyN4cuda3std3__44plusIfEEE10Policy1000EPfPdiS9_dfNS7_10__identityEEEvT0_T1_T2_T3_T4_T6_E12temp_storage+32];
	add.f32 	%f152, %f150, %f151;
	ld.shared.f32 	%f153, [_ZZN3cub18CUB_300001_SM_10006detail6reduce28DeviceReduceSingleTileKernelINS2_10policy_hubIfyN4cuda3std3__44plusIfEEE10Policy1000EPfPdiS9_dfNS7_10__identityEEEvT0_T1_T2_T3_T4_T6_E12temp_storage+36];
	add.f32 	%f418, %f152, %f153;
$L__BB18_72:
	mov.u32 	%r379, %tid.x;
	setp.ne.s32 	%p95, %r379, 0;
	@%p95 bra 	$L__BB18_74;
	cvt.rn.f32.f64 	%f390, %fd1;
	add.f32 	%f391, %f418, %f390;
	cvt.f64.f32 	%fd2, %f391;
	st.global.f64 	[%rd1], %fd2;
$L__BB18_74:
	ret;

}


// ===== COMPILED SASS (sm_100) =====

	.target	sm_100

	.elftype	@"ET_EXEC"


//--------------------- .note.nv.tkinfo           --------------------------
	.section	.note.nv.tkinfo,"",@"SHT_NOTE"
	.sectionflags	@"SHF_NOTE_NV_TKINFO"
	.tkinfo
        /*0018*/ 	.word	0x00000002
        /*0030*/ 	.string	""
        /*0030*/ 	.string	"ptxas"
        /*0030*/ 	.string	"Cuda compilation tools, release 13.0, V13.0.88"
        /*0030*/ 	.string	"Build cuda_13.0.r13.0/compiler.36424714_0"
        /*0030*/ 	.string	"-arch sm_100 -m 64 "



//--------------------- .note.nv.cuinfo           --------------------------
	.section	.note.nv.cuinfo,"",@"SHT_NOTE"
	.sectionflags	@"SHF_NOTE_NV_CUINFO"
        /*0018*/ 	.short	0x0002
        /*001a*/ 	.short	0x0064
        /*001c*/ 	.short	0x0082
	.zero		2


//--------------------- .nv.info                  --------------------------
	.section	.nv.info,"",@"SHT_CUDA_INFO"
	.align	4


	//----- nvinfo : EIATTR_REGCOUNT
	.align		4
        /*0000*/ 	.byte	0x04, 0x2f
        /*0002*/ 	.short	(.L_44 - .L_43)
	.align		4
.L_43:
        /*0004*/ 	.word	index@(_ZN3cub18CUB_300001_SM_10006detail11EmptyKernelIvEEvv)
        /*0008*/ 	.word	0x00000004


	//----- nvinfo : EIATTR_FRAME_SIZE
	.align		4
.L_44:
        /*000c*/ 	.byte	0x04, 0x11
        /*000e*/ 	.short	(.L_46 - .L_45)
	.align		4
.L_45:
        /*0010*/ 	.word	index@(_ZN3cub18CUB_300001_SM_10006detail11EmptyKernelIvEEvv)
        /*0014*/ 	.word	0x00000000


	//----- nvinfo : EIATTR_REGCOUNT
	.align		4
.L_46:
        /*0018*/ 	.byte	0x04, 0x2f
        /*001a*/ 	.short	(.L_48 - .L_47)
	.align		4
.L_47:
        /*001c*/ 	.word	index@(_ZN3cub18CUB_300001_SM_10006detail8for_each13static_kernelINS2_12policy_hub_t12policy_500_tEmN6thrust24THRUST_300001_SM_1000_NS8cuda_cub20__uninitialized_fill7functorINS7_10device_ptrIdEEdEEEEvT0_T1_)
        /*0020*/ 	.word	0x00000009


	//----- nvinfo : EIATTR_FRAME_SIZE
	.align		4
.L_48:
        /*0024*/ 	.byte	0x04, 0x11
        /*0026*/ 	.short	(.L_50 - .L_49)
	.align		4
.L_49:
        /*0028*/ 	.word	index@(_ZN3cub18CUB_300001_SM_10006detail8for_each13static_kernelINS2_12policy_hub_t12policy_500_tEmN6thrust24THRUST_300001_SM_1000_NS8cuda_cub20__uninitialized_fill7functorINS7_10device_ptrIdEEdEEEEvT0_T1_)
        /*002c*/ 	.word	0x00000000


	//----- nvinfo : EIATTR_REGCOUNT
	.align		4
.L_50:
        /*0030*/ 	.byte	0x04, 0x2f
        /*0032*/ 	.short	(.L_52 - .L_51)
	.align		4
.L_51:
        /*0034*/ 	.word	index@(_ZN3cub18CUB_300001_SM_10006detail8for_each13static_kernelINS2_12policy_hub_t12policy_500_tElN6thrust24THRUST_300001_SM_1000_NS8cuda_cub6__fill7functorINS7_6detail15normal_iteratorINS7_10device_ptrIdEEEEdEEEEvT0_T1_)
        /*0038*/ 	.word	0x00000009


	//----- nvinfo : EIATTR_FRAME_SIZE
	.align		4
.L_52:
        /*003c*/ 	.byte	0x04, 0x11
        /*003e*/ 	.short	(.L_54 - .L_53)
	.align		4
.L_53:
        /*0040*/ 	.word	index@(_ZN3cub18CUB_300001_SM_10006detail8for_each13static_kernelINS2_12policy_hub_t12policy_500_tElN6thrust24THRUST_300001_SM_1000_NS8cuda_cub6__fill7functorINS7_6detail15normal_iteratorINS7_10device_ptrIdEEEEdEEEEvT0_T1_)
        /*0044*/ 	.word	0x00000000


	//----- nvinfo : EIATTR_REGCOUNT
	.align		4
.L_54:
        /*0048*/ 	.byte	0x04, 0x2f
        /*004a*/ 	.short	(.L_56 - .L_55)
	.align		4
.L_55:
        /*004c*/ 	.word	index@(_ZN3cub18CUB_300001_SM_10006detail9transform16transform_kernelINS2_10policy_hubILb1EN4cuda3std3__45tupleIJN6thrust24THRUST_300001_SM_1000_NS6detail15normal_iteratorINSA_10device_ptrIdEEEEEEEE10policy1000Ei7SoftmaxSF_JPdEEEvT0_iT1_T2_DpNS2_10kernel_argIT3_EE)
        /*0050*/ 	.word	0x00000020


	//----- nvinfo : EIATTR_FRAME_SIZE
	.align		4
.L_56:
        /*0054*/ 	.byte	0x04, 0x11
        /*0056*/ 	.short	(.L_58 - .L_57)
	.align		4
.L_57:
        /*0058*/ 	.word	index@($__internal_5_$__cuda_sm20_div_rn_f64_full)
        /*005c*/ 	.word	0x00000000


	//----- nvinfo : EIATTR_FRAME_SIZE
	.align		4
.L_58:
        /*0060*/ 	.byte	0x04, 0x11
        /*0062*/ 	.short	(.L_60 - .L_59)
	.align		4
.L_59:
        /*0064*/ 	.word	index@(_ZN3cub18CUB_300001_SM_10006detail9transform16transform_kernelINS2_10policy_hubILb1EN4cuda3std3__45tupleIJN6thrust24THRUST_300001_SM_1000_NS6detail15normal_iteratorINSA_10device_ptrIdEEEEEEEE10policy1000Ei7SoftmaxSF_JPdEEEvT0_iT1_T2_DpNS2_10kernel_argIT3_EE)
        /*0068*/ 	.word	0x00000000


	//----- nvinfo : EIATTR_REGCOUNT
	.align		4
.L_60:
        /*006c*/ 	.byte	0x04, 0x2f
        /*006e*/ 	.short	(.L_62 - .L_61)
	.align		4
.L_61:
        /*0070*/ 	.word	index@(_ZN3cub18CUB_300001_SM_10006detail9transform16transform_kernelINS2_10policy_hubILb1EN4cuda3std3__45tupleIJN6thrust24THRUST_300001_SM_1000_NS6detail15normal_iteratorINSA_10device_ptrIdEEEEEEEE10policy1000El7SoftmaxSF_JPdEEEvT0_iT1_T2_DpNS2_10kernel_argIT3_EE)
        /*0074*/ 	.word	0x00000020


	//----- nvinfo : EIATTR_FRAME_SIZE
	.align		4
.L_62:
        /*0078*/ 	.byte	0x04, 0x11
        /*007a*/ 	.short	(.L_64 - .L_63)
	.align		4
.L_63:
        /*007c*/ 	.word	index@($__internal_4_$__cuda_sm20_div_rn_f64_full)
        /*0080*/ 	.word	0x00000000


	//----- nvinfo : EIATTR_FRAME_SIZE
	.align		4
.L_64:
        /*0084*/ 	.byte	0x04, 0x11
        /*0086*/ 	.short	(.L_66 - .L_65)
	.align		4
.L_65:
        /*0088*/ 	.word	index@(_ZN3cub18CUB_300001_SM_10006detail9transform16transform_kernelINS2_10policy_hubILb1EN4cuda3std3__45tupleIJN6thrust24THRUST_300001_SM_1000_NS6detail15normal_iteratorINSA_10device_ptrIdEEEEEEEE10policy1000El7SoftmaxSF_JPdEEEvT0_iT1_T2_DpNS2_10kernel_argIT3_EE)
        /*008c*/ 	.word	0x00000000


	//----- nvinfo : EIATTR_REGCOUNT
	.align		4
.L_66:
        /*0090*/ 	.byte	0x04, 0x2f
        /*0092*/ 	.short	(.L_68 - .L_67)
	.align		4
.L_67:
        /*0094*/ 	.word	index@(_ZN3cub18CUB_300001_SM_10006detail9transform16transform_kernelINS2_10policy_hubILb1EN4cuda3std3__45tupleIJN6thrust24THRUST_300001_SM_1000_NS6detail15normal_iteratorINSA_10device_ptrIdEEEEEEEE10policy1000Ei4ReLUSF_JPdEEEvT0_iT1_T2_DpNS2_10kernel_argIT3_EE)
        /*0098*/ 	.word	0x0000001c


	//----- nvinfo : EIATTR_FRAME_SIZE
	.align		4
.L_68:
        /*009c*/ 	.byte	0x04, 0x11
        /*009e*/ 	.short	(.L_70 - .L_69)
	.align		4
.L_69:
        /*00a0*/ 	.word	index@(_ZN3cub18CUB_300001_SM_10006detail9transform16transform_kernelINS2_10policy_hubILb1EN4cuda3std3__45tupleIJN6thrust24THRUST_300001_SM_1000_NS6detail15normal_iteratorINSA_10device_ptrIdEEEEEEEE10policy1000Ei4ReLUSF_JPdEEEvT0_iT1_T2_DpNS2_10kernel_argIT3_EE)
        /*00a4*/ 	.word	0x00000000


	//----- nvinfo : EIATTR_REGCOUNT
	.align		4
.L_70:
        /*00a8*/ 	.byte	0x04, 0x2f
        /*00aa*/ 	.short	(.L_72 - .L_71)
	.align		4
.L_71:
        /*00ac*/ 	.word	index@(_ZN3cub18CUB_300001_SM_10006detail9transform16transform_kernelINS2_10policy_hubILb1EN4cuda3std3__45tupleIJN6thrust24THRUST_300001_SM_1000_NS6detail15normal_iteratorINSA_10device_ptrIdEEEEEEEE10policy1000El4ReLUSF_JPdEEEvT0_iT1_T2_DpNS2_10kernel_argIT3_EE)
        /*00b0*/ 	.word	0x0000001c


	//----- nvinfo : EIATTR_FRAME_SIZE
	.align		4
.L_72:
        /*00b4*/ 	.byte	0x04, 0x11
        /*00b6*/ 	.short	(.L_74 - .L_73)
	.align		4
.L_73:
        /*00b8*/ 	.word	index@(_ZN3cub18CUB_300001_SM_10006detail9transform16transform_kernelINS2_10policy_hubILb1EN4cuda3std3__45tupleIJN6thrust24THRUST_300001_SM_1000_NS6detail15normal_iteratorINSA_10device_ptrIdEEEEEEEE10policy1000El4ReLUSF_JPdEEEvT0_iT1_T2_DpNS2_10kernel_argIT3_EE)
        /*00bc*/ 	.word	0x00000000


	//----- nvinfo : EIATTR_REGCOUNT
	.align		4
.L_74:
        /*00c0*/ 	.byte	0x04, 0x2f
        /*00c2*/ 	.short	(.L_76 - .L_75)
	.align		4
.L_75:
        /*00c4*/ 	.word	index@(_ZN3cub18CUB_300001_SM_10006detail9transform16transform_kernelINS2_10policy_hubILb1EN4cuda3std3__45tupleIJN6thrust24THRUST_300001_SM_1000_NS6detail15normal_iteratorINSA_10device_ptrIdEEEEEEEE10policy1000Ei4TanHSF_JPdEEEvT0_iT1_T2_DpNS2_10kernel_argIT3_EE)
        /*00c8*/ 	.word	0x0000001a


	//----- nvinfo : EIATTR_FRAME_SIZE
	.align		4
.L_76:
        /*00cc*/ 	.byte	0x04, 0x11
        /*00ce*/ 	.short	(.L_78 - .L_77)
	.align		4
.L_77:
        /*00d0*/ 	.word	index@(_ZN3cub18CUB_300001_SM_10006detail9transform16transform_kernelINS2_10policy_hubILb1EN4cuda3std3__45tupleIJN6thrust24THRUST_300001_SM_1000_NS6detail15normal_iteratorINSA_10device_ptrIdEEEEEEEE10policy1000Ei4TanHSF_JPdEEEvT0_iT1_T2_DpNS2_10kernel_argIT3_EE)
        /*00d4*/ 	.word	0x00000000


	//----- nvinfo : EIATTR_REGCOUNT
	.align		4
.L_78:
        /*00d8*/ 	.byte	0x04, 0x2f
        /*00da*/ 	.short	(.L_80 - .L_79)
	.align		4
.L_79:
        /*00dc*/ 	.word	index@(_ZN3cub18CUB_300001_SM_10006detail9transform16transform_kernelINS2_10policy_hubILb1EN4cuda3std3__45tupleIJN6thrust24THRUST_300001_SM_1000_NS6detail15normal_iteratorINSA_10device_ptrIdEEEEEEEE10policy1000El4TanHSF_JPdEEEvT0_iT1_T2_DpNS2_10kernel_argIT3_EE)
        /*00e0*/ 	.word	0x0000001a


	//----- nvinfo : EIATTR_FRAME_SIZE
	.align		4
.L_80:
        /*00e4*/ 	.byte	0x04, 0x11
        /*00e6*/ 	.short	(.L_82 - .L_81)
	.align		4
.L_81:
        /*00e8*/ 	.word	index@(_ZN3cub18CUB_300001_SM_10006detail9transform16transform_kernelINS2_10policy_hubILb1EN4cuda3std3__45tupleIJN6thrust24THRUST_300001_SM_1000_NS6detail15normal_iteratorINSA_10device_ptrIdEEEEEEEE10policy1000El4TanHSF_JPdEEEvT0_iT1_T2_DpNS2_10kernel_argIT3_EE)
        /*00ec*/ 	.word	0x00000000


	//----- nvinfo : EIATTR_REGCOUNT
	.align		4
.L_82:
        /*00f0*/ 	.byte	0x04, 0x2f
        /*00f2*/ 	.short	(.L_84 - .L_83)
	.align		4
.L_83:
        /*00f4*/ 	.word	index@(_ZN3cub18CUB_300001_SM_10006detail9transform16transform_kernelINS2_10policy_hubILb1EN4cuda3std3__45tupleIJN6thrust24THRUST_300001_SM_1000_NS6detail15normal_iteratorINSA_10device_ptrIdEEEEEEEE10policy1000Ei7SigmoidSF_JPdEEEvT0_iT1_T2_DpNS2_10kernel_argIT3_EE)
        /*00f8*/ 	.word	0x00000018


	//----- nvinfo : EIATTR_FRAME_SIZE
	.align		4
.L_84:
        /*00fc*/ 	.byte	0x04, 0x11
        /*00fe*/ 	.short	(.L_86 - .L_85)
	.align		4
.L_85:
        /*0100*/ 	.word	index@($__internal_3_$__cuda_sm20_dblrcp_rn_slowpath_v3)
        /*0104*/ 	.word	0x00000000


	//----- nvinfo : EIATTR_FRAME_SIZE
	.align		4
.L_86:
        /*0108*/ 	.byte	0x04, 0x11
        /*010a*/ 	.short	(.L_88 - .L_87)
	.align		4
.L_87:
        /*010c*/ 	.word	index@(_ZN3cub18CUB_300001_SM_10006detail9transform16transform_kernelINS2_10policy_hubILb1EN4cuda3std3__45tupleIJN6thrust24THRUST_300001_SM_1000_NS6detail15normal_iteratorINSA_10device_ptrIdEEEEEEEE10policy1000Ei7SigmoidSF_JPdEEEvT0_iT1_T2_DpNS2_10kernel_argIT3_EE)
        /*0110*/ 	.word	0x00000000


	//----- nvinfo : EIATTR_REGCOUNT
	.align		4
.L_88:
        /*0114*/ 	.byte	0x04, 0x2f
        /*0116*/ 	.short	(.L_90 - .L_89)
	.align		4
.L_89:
        /*0118*/ 	.word	index@(_ZN3cub18CUB_300001_SM_10006detail9transform16transform_kernelINS2_10policy_hubILb1EN4cuda3std3__45tupleIJN6thrust24THRUST_300001_SM_1000_NS6detail15normal_iteratorINSA_10device_ptrIdEEEEEEEE10policy1000El7SigmoidSF_JPdEEEvT0_iT1_T2_DpNS2_10kernel_argIT3_EE)
        /*011c*/ 	.word	0x00000018


	//----- nvinfo : EIATTR_FRAME_SIZE
	.align		4
.L_90:
        /*0120*/ 	.byte	0x04, 0x11
        /*0122*/ 	.short	(.L_92 - .L_91)
	.align		4
.L_91:
        /*0124*/ 	.word	index@($__internal_2_$__cuda_sm20_dblrcp_rn_slowpath_v3)
        /*0128*/ 	.word	0x00000000


	//----- nvinfo : EIATTR_FRAME_SIZE
	.align		4
.L_92:
        /*012c*/ 	.byte	0x04, 0x11
        /*012e*/ 	.short	(.L_94 - .L_93)
	.align		4
.L_93:
        /*0130*/ 	.word	index@(_ZN3cub18CUB_300001_SM_10006detail9transform16transform_kernelINS2_10policy_hubILb1EN4cuda3std3__45tupleIJN6thrust24THRUST_300001_SM_1000_NS6detail15normal_iteratorINSA_10device_ptrIdEEEEEEEE10policy1000El7SigmoidSF_JPdEEEvT0_iT1_T2_DpNS2_10kernel_argIT3_EE)
        /*0134*/ 	.word	0x00000000


	//----- nvinfo : EIATTR_REGCOUNT
	.align		4
.L_94:
        /*0138*/ 	.byte	0x04, 0x2f
        /*013a*/ 	.short	(.L_96 - .L_95)
	.align		4
.L_95:
        /*013c*/ 	.word	index@(_ZN3cub18CUB_300001_SM_10006detail9transform16transform_kernelINS2_10policy_hubILb1EN4cuda3std3__45tupleIJN6thrust24THRUST_300001_SM_1000_NS17counting_iteratorIjNSA_11use_defaultESC_SC_EEEEEE10policy1000Ei3prgNSA_6detail15normal_iteratorINSA_10device_ptrIdEEEEJSD_EEEvT0_iT1_T2_DpNS2_10kernel_argIT3_EE)
        /*0140*/ 	.word	0x0000001e


	//----- nvinfo : EIATTR_FRAME_SIZE
	.align		4
.L_96:
        /*0144*/ 	.byte	0x04, 0x11
        /*0146*/ 	.short	(.L_98 - .L_97)
	.align		4
.L_97:
        /*0148*/ 	.word	index@($__internal_1_$__cuda_sm20_div_rn_f64_full)
        /*014c*/ 	.word	0x00000000


	//----- nvinfo : EIATTR_FRAME_SIZE
	.align		4
.L_98:
        /*0150*/ 	.byte	0x04, 0x11
        /*0152*/ 	.short	(.L_100 - .L_99)
	.align		4
.L_99:
        /*0154*/ 	.word	index@(_ZN3cub18CUB_300001_SM_10006detail9transform16transform_kernelINS2_10policy_hubILb1EN4cuda3std3__45tupleIJN6thrust24THRUST_300001_SM_1000_NS17counting_iteratorIjNSA_11use_defaultESC_SC_EEEEEE10policy1000Ei3prgNSA_6detail15normal_iteratorINSA_10device_ptrIdEEEEJSD_EEEvT0_iT1_T2_DpNS2_10kernel_argIT3_EE)
        /*0158*/ 	.word	0x00000000


	//----- nvinfo : EIATTR_REGCOUNT
	.align		4
.L_100:
        /*015c*/ 	.byte	0x04, 0x2f
        /*015e*/ 	.short	(.L_102 - .L_101)
	.align		4
.L_101:
        /*0160*/ 	.word	index@(_ZN3cub18CUB_300001_SM_10006detail9transform16transform_kernelINS2_10policy_hubILb1EN4cuda3std3__45tupleIJN6thrust24THRUST_300001_SM_1000_NS17counting_iteratorIjNSA_11use_defaultESC_SC_EEEEEE10policy1000El3prgNSA_6detail15normal_iteratorINSA_10device_ptrIdEEEEJSD_EEEvT0_iT1_T2_DpNS2_10kernel_argIT3_EE)
        /*0164*/ 	.word	0x0000001e


	//----- nvinfo : EIATTR_FRAME_SIZE
	.align		4
.L_102:
        /*0168*/ 	.byte	0x04, 0x11
        /*016a*/ 	.short	(.L_104 - .L_103)
	.align		4
.L_103:
        /*016c*/ 	.word	index@($__internal_0_$__cuda_sm20_div_rn_f64_full)
        /*0170*/ 	.word	0x00000000


	//----- nvinfo : EIATTR_FRAME_SIZE
	.align		4
.L_104:
        /*0174*/ 	.byte	0x04, 0x11
        /*0176*/ 	.short	(.L_106 - .L_105)
	.align		4
.L_105:
        /*0178*/ 	.word	index@(_ZN3cub18CUB_300001_SM_10006detail9transform16transform_kernelINS2_10policy_hubILb1EN4cuda3std3__45tupleIJN6thrust24THRUST_300001_SM_1000_NS17counting_iteratorIjNSA_11use_defaultESC_SC_EEEEEE10policy1000El3prgNSA_6detail15normal_iteratorINSA_10device_ptrIdEEEEJSD_EEEvT0_iT1_T2_DpNS2_10kernel_argIT3_EE)
        /*017c*/ 	.word	0x00000000


	//----- nvinfo : EIATTR_REGCOUNT
	.align		4
.L_106:
        /*0180*/ 	.byte	0x04, 0x2f
        /*0182*/ 	.short	(.L_108 - .L_107)
	.align		4
.L_107:
        /*0184*/ 	.word	index@(_ZN3cub18CUB_300001_SM_10006detail6reduce28DeviceReduceSingleTileKernelINS2_10policy_hubIfjN4cuda3std3__44plusIfEEE10Policy1000EN6thrust24THRUST_300001_SM_1000_NS6detail15normal_iteratorINSD_10device_ptrIdEEEEPdjS9_df3ExpEEvT0_T1_T2_T3_T4_T6_)
        /*0188*/ 	.word	0x0000006e


	//----- nvinfo : EIATTR_FRAME_SIZE
	.align		4
.L_108:
        /*018c*/ 	.byte	0x04, 0x11
        /*018e*/ 	.short	(.L_110 - .L_109)
	.align		4
.L_109:
        /*0190*/ 	.word	index@(_ZN3cub18CUB_300001_SM_10006detail6reduce28DeviceReduceSingleTileKernelINS2_10policy_hubIfjN4cuda3std3__44plusIfEEE10Policy1000EN6thrust24THRUST_300001_SM_1000_NS6detail15normal_iteratorINSD_10device_ptrIdEEEEPdjS9_df3ExpEEvT0_T1_T2_T3_T4_T6_)
        /*0194*/ 	.word	0x00000000


	//----- nvinfo : EIATTR_REGCOUNT
	.align		4
.L_110:
        /*0198*/ 	.byte	0x04, 0x2f
        /*019a*/ 	.short	(.L_112 - .L_111)
	.align		4
.L_111:
        /*019c*/ 	.word	index@(_ZN3cub18CUB_300001_SM_10006detail6reduce18DeviceReduceKernelINS2_10policy_hubIfjN4cuda3std3__44plusIfEEE10Policy1000EN6thrust24THRUST_300001_SM_1000_NS6detail15normal_iteratorINSD_10device_ptrIdEEEEjS9_f3ExpEEvT0_PT3_T1_NS0_13GridEvenShareISN_EET2_T4_)
        /*01a0*/ 	.word	0x00000036


	//----- nvinfo : EIATTR_FRAME_SIZE
	.align		4
.L_112:
        /*01a4*/ 	.byte	0x04, 0x11
        /*01a6*/ 	.short	(.L_114 - .L_113)
	.align		4
.L_113:
        /*01a8*/ 	.word	index@(_ZN3cub18CUB_300001_SM_10006detail6reduce18DeviceReduceKernelINS2_10policy_hubIfjN4cuda3std3__44plusIfEEE10Policy1000EN6thrust24THRUST_300001_SM_1000_NS6detail15normal_iteratorINSD_10device_ptrIdEEEEjS9_f3ExpEEvT0_PT3_T1_NS0_13GridEvenShareISN_EET2_T4_)
        /*01ac*/ 	.word	0x00000000


	//----- nvinfo : EIATTR_REGCOUNT
	.align		4
.L_114:
        /*01b0*/ 	.byte	0x04, 0x2f
        /*01b2*/ 	.short	(.L_116 - .L_115)
	.align		4
.L_115:
        /*01b4*/ 	.word	index@(_ZN3cub18CUB_300001_SM_10006detail6reduce28DeviceReduceSingleTileKernelINS2_10policy_hubIfjN4cuda3std3__44plusIfEEE10Policy1000EPfPdiS9_dfNS7_10__identityEEEvT0_T1_T2_T3_T4_T6_)
        /*01b8*/ 	.word	0x0000001e


	//----- nvinfo : EIATTR_FRAME_SIZE
	.align		4
.L_116:
        /*01bc*/ 	.byte	0x04, 0x11
        /*01be*/ 	.short	(.L_118 - .L_117)
	.align		4
.L_117:
        /*01c0*/ 	.word	index@(_ZN3cub18CUB_300001_SM_10006detail6reduce28DeviceReduceSingleTileKernelINS2_10policy_hubIfjN4cuda3std3__44plusIfEEE10Policy1000EPfPdiS9_dfNS7_10__identityEEEvT0_T1_T2_T3_T4_T6_)
        /*01c4*/ 	.word	0x00000000


	//----- nvinfo : EIATTR_REGCOUNT
	.align		4
.L_118:
        /*01c8*/ 	.byte	0x04, 0x2f
        /*01ca*/ 	.short	(.L_120 - .L_119)
	.align		4
.L_119:
        /*01cc*/ 	.word	index@(_ZN3cub18CUB_300001_SM_10006detail6reduce28DeviceReduceSingleTileKernelINS2_10policy_hubIfyN4cuda3std3__44plusIfEEE10Policy1000EN6thrust24THRUST_300001_SM_1000_NS6detail15normal_iteratorINSD_10device_ptrIdEEEEPdyS9_df3ExpEEvT0_T1_T2_T3_T4_T6_)
        /*01d0*/ 	.word	0x00000070


	//----- nvinfo : EIATTR_FRAME_SIZE
	.align		4
.L_120:
        /*01d4*/ 	.byte	0x04, 0x11
        /*01d6*/ 	.short	(.L_122 - .L_121)
	.align		4
.L_121:
        /*01d8*/ 	.word	index@(_ZN3cub18CUB_300001_SM_10006detail6reduce28DeviceReduceSingleTileKernelINS2_10policy_hubIfyN4cuda3std3__44plusIfEEE10Policy1000EN6thrust24THRUST_300001_SM_1000_NS6detail15normal_iteratorINSD_10device_ptrIdEEEEPdyS9_df3ExpEEvT0_T1_T2_T3_T4_T6_)
        /*01dc*/ 	.word	0x00000000


	//----- nvinfo : EIATTR_REGCOUNT
	.align		4
.L_122:
        /*01e0*/ 	.byte	0x04, 0x2f
        /*01e2*/ 	.short	(.L_124 - .L_123)
	.align		4
.L_123:
        /*01e4*/ 	.word	index@(_ZN3cub18CUB_300001_SM_10006detail6reduce18DeviceReduceKernelINS2_10policy_hubIfyN4cuda3std3__44plusIfEEE10Policy1000EN6thrust24THRUST_300001_SM_1000_NS6detail15normal_iteratorINSD_10device_ptrIdEEEEyS9_f3ExpEEvT0_PT3_T1_NS0_13GridEvenShareISN_EET2_T4_)
        /*01e8*/ 	.word	0x00000030


	//----- nvinfo : EIATTR_FRAME_SIZE
	.align		4
.L_124:
        /*01ec*/ 	.byte	0x04, 0x11
        /*01ee*/ 	.short	(.L_126 - .L_125)
	.align		4
.L_125:
        /*01f0*/ 	.word	index@(_ZN3cub18CUB_300001_SM_10006detail6reduce18DeviceReduceKernelINS2_10policy_hubIfyN4cuda3std3__44plusIfEEE10Policy1000EN6thrust24THRUST_300001_SM_1000_NS6detail15normal_iteratorINSD_10device_ptrIdEEEEyS9_f3ExpEEvT0_PT3_T1_NS0_13GridEvenShareISN_EET2_T4_)
        /*01f4*/ 	.word	0x00000000


	//----- nvinfo : EIATTR_REGCOUNT
	.align		4
.L_126:
        /*01f8*/ 	.byte	0x04, 0x2f
        /*01fa*/ 	.short	(.L_128 - .L_127)
	.align		4
.L_127:
        /*01fc*/ 	.word	index@(_ZN3cub18CUB_300001_SM_10006detail6reduce28DeviceReduceSingleTileKernelINS2_10policy_hubIfyN4cuda3std3__44plusIfEEE10Policy1000EPfPdiS9_dfNS7_10__identityEEEvT0_T1_T2_T3_T4_T6_)
        /*0200*/ 	.word	0x0000001e


	//----- nvinfo : EIATTR_FRAME_SIZE
	.align		4
.L_128:
        /*0204*/ 	.byte	0x04, 0x11
        /*0206*/ 	.short	(.L_130 - .L_129)
	.align		4
.L_129:
        /*0208*/ 	.word	index@(_ZN3cub18CUB_300001_SM_10006detail6reduce28DeviceReduceSingleTileKernelINS2_10policy_hubIfyN4cuda3std3__44plusIfEEE10Policy1000EPfPdiS9_dfNS7_10__identityEEEvT0_T1_T2_T3_T4_T6_)
        /*020c*/ 	.word	0x00000000


	//----- nvinfo : EIATTR_MIN_STACK_SIZE
	.align		4
.L_130:
        /*0210*/ 	.byte	0x04, 0x12
        /*0212*/ 	.short	(.L_132 - .L_131)
	.align		4
.L_131:
        /*0214*/ 	.word	index@(_ZN3cub18CUB_300001_SM_10006detail6reduce28DeviceReduceSingleTileKernelINS2_10policy_hubIfyN4cuda3std3__44plusIfEEE10Policy1000EPfPdiS9_dfNS7_10__identityEEEvT0_T1_T2_T3_T4_T6_)
        /*0218*/ 	.word	0x00000000


	//----- nvinfo : EIATTR_MIN_STACK_SIZE
	.align		4
.L_132:
        /*021c*/ 	.byte	0x04, 0x12
        /*021e*/ 	.short	(.L_134 - .L_133)
	.align		4
.L_133:
        /*0220*/ 	.word	index@(_ZN3cub18CUB_300001_SM_10006detail6reduce18DeviceReduceKernelINS2_10policy_hubIfyN4cuda3std3__44plusIfEEE10Policy1000EN6thrust24THRUST_300001_SM_1000_NS6detail15normal_iteratorINSD_10device_ptrIdEEEEyS9_f3ExpEEvT0_PT3_T1_NS0_13GridEvenShareISN_EET2_T4_)
        /*0224*/ 	.word	0x00000000


	//----- nvinfo : EIATTR_MIN_STACK_SIZE
	.align		4
.L_134:
        /*0228*/ 	.byte	0x04, 0x12
        /*022a*/ 	.short	(.L_136 - .L_135)
	.align		4
.L_135:
        /*022c*/ 	.word	index@(_ZN3cub18CUB_300001_SM_10006detail6reduce28DeviceReduceSingleTileKernelINS2_10policy_hubIfyN4cuda3std3__44plusIfEEE10Policy1000EN6thrust24THRUST_300001_SM_1000_NS6detail15normal_iteratorINSD_10device_ptrIdEEEEPdyS9_df3ExpEEvT0_T1_T2_T3_T4_T6_)
        /*0230*/ 	.word	0x00000000


	//----- nvinfo : EIATTR_MIN_STACK_SIZE
	.align		4
.L_136:
        /*0234*/ 	.byte	0x04, 0x12
        /*0236*/ 	.short	(.L_138 - .L_137)
	.align		4
.L_137:
        /*0238*/ 	.word	index@(_ZN3cub18CUB_300001_SM_10006detail6reduce28DeviceReduceSingleTileKernelINS2_10policy_hubIfjN4cuda3std3__44plusIfEEE10Policy1000EPfPdiS9_dfNS7_10__identityEEEvT0_T1_T2_T3_T4_T6_)
        /*023c*/ 	.word	0x00000000


	//----- nvinfo : EIATTR_MIN_STACK_SIZE
	.align		4
.L_138:
        /*0240*/ 	.byte	0x04, 0x12
        /*0242*/ 	.short	(.L_140 - .L_139)
	.align		4
.L_139:
        /*0244*/ 	.word	index@(_ZN3cub18CUB_300001_SM_10006detail6reduce18DeviceReduceKernelINS2_10policy_hubIfjN4cuda3std3__44plusIfEEE10Policy1000EN6thrust24THRUST_300001_SM_1000_NS6detail15normal_iteratorINSD_10device_ptrIdEEEEjS9_f3ExpEEvT0_PT3_T1_NS0_13GridEvenShareISN_EET2_T4_)
        /*0248*/ 	.word	0x00000000


	//----- nvinfo : EIATTR_MIN_STACK_SIZE
	.align		4
.L_140:
        /*024c*/ 	.byte	0x04, 0x12
        /*024e*/ 	.short	(.L_142 - .L_141)
	.align		4
.L_141:
        /*0250*/ 	.word	index@(_ZN3cub18CUB_300001_SM_10006detail6reduce28DeviceReduceSingleTileKernelINS2_10policy_hubIfjN4cuda3std3__44plusIfEEE10Policy1000EN6thrust24THRUST_300001_SM_1000_NS6detail15normal_iteratorINSD_10device_ptrIdEEEEPdjS9_df3ExpEEvT0_T1_T2_T3_T4_T6_)
        /*0254*/ 	.word	0x00000000


	//----- nvinfo : EIATTR_MIN_STACK_SIZE
	.align		4
.L_142:
        /*0258*/ 	.byte	0x04, 0x12
        /*025a*/ 	.short	(.L_144 - .L_143)
	.align		4
.L_143:
        /*025c*/ 	.word	index@(_ZN3cub18CUB_300001_SM_10006detail9transform16transform_kernelINS2_10policy_hubILb1EN4cuda3std3__45tupleIJN6thrust24THRUST_300001_SM_1000_NS17counting_iteratorIjNSA_11use_defaultESC_SC_EEEEEE10policy1000El3prgNSA_6detail15normal_iteratorINSA_10device_ptrIdEEEEJSD_EEEvT0_iT1_T2_DpNS2_10kernel_argIT3_EE)
        /*0260*/ 	.word	0x00000000


	//----- nvinfo : EIATTR_MIN_STACK_SIZE
	.align		4
.L_144:
        /*0264*/ 	.byte	0x04, 0x12
        /*0266*/ 	.short	(.L_146 - .L_145)
	.align		4
.L_145:
        /*0268*/ 	.word	index@(_ZN3cub18CUB_300001_SM_10006detail9transform16transform_kernelINS2_10policy_hubILb1EN4cuda3std3__45tupleIJN6thrust24THRUST_300001_SM_1000_NS17counting_iteratorIjNSA_11use_defaultESC_SC_EEEEEE10policy1000Ei3prgNSA_6detail15normal_iteratorINSA_10device_ptrIdEEEEJSD_EEEvT0_iT1_T2_DpNS2_10kernel_argIT3_EE)
        /*026c*/ 	.word	0x00000000


	//----- nvinfo : EIATTR_MIN_STACK_SIZE
	.align		4
.L_146:
        /*0270*/ 	.byte	0x04, 0x12
        /*0272*/ 	.short	(.L_148 - .L_147)
	.align		4
.L_147:
        /*0274*/ 	.word	index@(_ZN3cub18CUB_300001_SM_10006detail9transform16transform_kernelINS2_10policy_hubILb1EN4cuda3std3__45tupleIJN6thrust24THRUST_300001_SM_1000_NS6detail15normal_iteratorINSA_10device_ptrIdEEEEEEEE10policy1000El7SigmoidSF_JPdEEEvT0_iT1_T2_DpNS2_10kernel_argIT3_EE)
        /*0278*/ 	.word	0x00000000


	//----- nvinfo : EIATTR_MIN_STACK_SIZE
	.align		4
.L_148:
        /*027c*/ 	.byte	0x04, 0x12
        /*027e*/ 	.short	(.L_150 - .L_149)
	.align		4
.L_149:
        /*0280*/ 	.word	index@(_ZN3cub18CUB_300001_SM_10006detail9transform16transform_kernelINS2_10policy_hubILb1EN4cuda3std3__45tupleIJN6thrust24THRUST_300001_SM_1000_NS6detail15normal_iteratorINSA_10device_ptrIdEEEEEEEE10policy1000Ei7SigmoidSF_JPdEEEvT0_iT1_T2_DpNS2_10kernel_argIT3_EE)
        /*0284*/ 	.word	0x00000000


	//----- nvinfo : EIATTR_MIN_STACK_SIZE
	.align		4
.L_150:
        /*0288*/ 	.byte	0x04, 0x12
        /*028a*/ 	.short	(.L_152 - .L_151)
	.align		4
.L_151:
        /*028c*/ 	.word	index@(_ZN3cub18CUB_300001_SM_10006detail9transform16transform_kernelINS2_10policy_hubILb1EN4cuda3std3__45tupleIJN6thrust24THRUST_300001_SM_1000_NS6detail15normal_iteratorINSA_10device_ptrIdEEEEEEEE10policy1000El4TanHSF_JPdEEEvT0_iT1_T2_DpNS2_10kernel_argIT3_EE)
        /*0290*/ 	.word	0x00000000


	//----- nvinfo : EIATTR_MIN_STACK_SIZE
	.align		4
.L_152:
        /*0294*/ 	.byte	0x04, 0x12
        /*0296*/ 	.short	(.L_154 - .L_153)
	.align		4
.L_153:
        /*0298*/ 	.word	index@(_ZN3cub18CUB_300001_SM_10006detail9transform16transform_kernelINS2_10policy_hubILb1EN4cuda3std3__45tupleIJN6thrust24THRUST_300001_SM_1000_NS6detail15normal_iteratorINSA_10device_ptrIdEEEEEEEE10policy1000Ei4TanHSF_JPdEEEvT0_iT1_T2_DpNS2_10kernel_argIT3_EE)
        /*029c*/ 	.word	0x00000000


	//----- nvinfo : EIATTR_MIN_STACK_SIZE
	.align		4
.L_154:
        /*02a0*/ 	.byte	0x04, 0x12
        /*02a2*/ 	.short	(.L_156 - .L_155)
	.align		4
.L_155:
        /*02a4*/ 	.word	index@(_ZN3cub18CUB_300001_SM_10006detail9transform16transform_kernelINS2_10policy_hubILb1EN4cuda3std3__45tupleIJN6thrust24THRUST_300001_SM_1000_NS6detail15normal_iteratorINSA_10device_ptrIdEEEEEEEE10policy1000El4ReLUSF_JPdEEEvT0_iT1_T2_DpNS2_10kernel_argIT3_EE)
        /*02a8*/ 	.word	0x00000000


	//----- nvinfo : EIATTR_MIN_STACK_SIZE
	.align		4
.L_156:
        /*02ac*/ 	.byte	0x04, 0x12
        /*02ae*/ 	.short	(.L_158 - .L_157)
	.align		4
.L_157:
        /*02b0*/ 	.word	index@(_ZN3cub18CUB_300001_SM_10006detail9transform16transform_kernelINS2_10policy_hubILb1EN4cuda3std3__45tupleIJN6thrust24THRUST_300001_SM_1000_NS6detail15normal_iteratorINSA_10device_ptrIdEEEEEEEE10policy1000Ei4ReLUSF_JPdEEEvT0_iT1_T2_DpNS2_10kernel_argIT3_EE)
        /*02b4*/ 	.word	0x00000000


	//----- nvinfo : EIATTR_MIN_STACK_SIZE
	.align		4
.L_158:
        /*02b8*/ 	.byte	0x04, 0x12
        /*02ba*/ 	.short	(.L_160 - .L_159)
	.align		4
.L_159:
        /*02bc*/ 	.word	index@(_ZN3cub18CUB_300001_SM_10006detail9transform16transform_kernelINS2_10policy_hubILb1EN4cuda3std3__45tupleIJN6thrust24THRUST_300001_SM_1000_NS6detail15normal_iteratorINSA_10device_ptrIdEEEEEEEE10policy1000El7SoftmaxSF_JPdEEEvT0_iT1_T2_DpNS2_10kernel_argIT3_EE)
        /*02c0*/ 	.word	0x00000000


	//----- nvinfo : EIATTR_MIN_STACK_SIZE
	.align		4
.L_160:
        /*02c4*/ 	.byte	0x04, 0x12
        /*02c6*/ 	.short	(.L_162 - .L_161)
	.align		4
.L_161:
        /*02c8*/ 	.word	index@(_ZN3cub18CUB_300001_SM_10006detail9transform16transform_kernelINS2_10policy_hubILb1EN4cuda3std3__45tupleIJN6thrust24THRUST_300001_SM_1000_NS6detail15normal_iteratorINSA_10device_ptrIdEEEEEEEE10policy1000Ei7SoftmaxSF_JPdEEEvT0_iT1_T2_DpNS2_10kernel_argIT3_EE)
        /*02cc*/ 	.word	0x00000000


	//----- nvinfo : EIATTR_MIN_STACK_SIZE
	.align		4
.L_162:
        /*02d0*/ 	.byte	0x04, 0x12
        /*02d2*/ 	.short	(.L_164 - .L_163)
	.align		4
.L_163:
        /*02d4*/ 	.word	index@(_ZN3cub18CUB_300001_SM_10006detail8for_each13static_kernelINS2_12policy_hub_t12policy_500_tElN6thrust24THRUST_300001_SM_1000_NS8cuda_cub6__fill7functorINS7_6detail15normal_iteratorINS7_10device_ptrIdEEEEdEEEEvT0_T1_)
        /*02d8*/ 	.word	0x00000000


	//----- nvinfo : EIATTR_MIN_STACK_SIZE
	.align		4
.L_164:
        /*02dc*/ 	.byte	0x04, 0x12
        /*02de*/ 	.short	(.L_166 - .L_165)
	.align		4
.L_165:
        /*02e0*/ 	.word	index@(_ZN3cub18CUB_300001_SM_10006detail8for_each13static_kernelINS2_12policy_hub_t12policy_500_tEmN6thrust24THRUST_300001_SM_1000_NS8cuda_cub20__uninitialized_fill7functorINS7_10device_ptrIdEEdEEEEvT0_T1_)
        /*02e4*/ 	.word	0x00000000


	//----- nvinfo : EIATTR_MIN_STACK_SIZE
	.align		4
.L_166:
        /*02e8*/ 	.byte	0x04, 0x12
        /*02ea*/ 	.short	(.L_168 - .L_167)
	.align		4
.L_167:
        /*02ec*/ 	.word	index@(_ZN3cub18CUB_300001_SM_10006detail11EmptyKernelIvEEvv)
        /*02f0*/ 	.word	0x00000000
.L_168:


//--------------------- .nv.compat                --------------------------
	.section	.nv.compat,"",@"SHT_CUDA_COMPAT_INFO"
	.align	4
        /*0000*/ 	.byte	0x02, 0x09, 0x00, 0x00, 0x02, 0x02, 0x01, 0x00, 0x02, 0x05, 0x05, 0x00, 0x03, 0x07, 0x01, 0x01
        /*0010*/ 	.byte	0x02, 0x03, 0x00, 0x00, 0x02, 0x06, 0x01, 0x00, 0x04, 0x0b, 0x08, 0x00, 0x01, 0x00, 0x00, 0x00
        /*0020*/ 	.byte	0x00, 0x00, 0x00, 0x00


//--------------------- .nv.info._ZN3cub18CUB_300001_SM_10006detail6reduce28DeviceReduceSingleTileKernelINS2_10policy_hubIfyN4cuda3std3__44plusIfEEE10Policy1000EPfPdiS9_dfNS7_10__identityEEEvT0_T1_T2_T3_T4_T6_ --------------------------
	.section	.nv.info._ZN3cub18CUB_300001_SM_10006detail6reduce28DeviceReduceSingleTileKernelINS2_10policy_hubIfyN4cuda3std3__44plusIfEEE10Policy1000EPfPdiS9_dfNS7_10__identityEEEvT0_T1_T2_T3_T4_T6_,"",@"SHT_CUDA_INFO"
	.sectionflags	@""
	.align	4


	//----- nvinfo : EIATTR_CUDA_API_VERSION
	.align		4
        /*0000*/ 	.byte	0x04, 0x37
        /*0002*/ 	.short	(.L_170 - .L_169)
.L_169:
        /*0004*/ 	.word	0x00000082


	//----- nvinfo : EIATTR_KPARAM_INFO
	.align		4
.L_170:
        /*0008*/ 	.byte	0x04, 0x17
        /*000a*/ 	.short	(.L_172 - .L_171)
.L_171:
        /*000c*/ 	.word	0x00000000
        /*0010*/ 	.short	0x0005
        /*0012*/ 	.short	0x0020
        /*0014*/ 	.byte	0x00, 0xf0, 0x05, 0x00


	//----- nvinfo : EIATTR_KPARAM_INFO
	.align		4
.L_172:
        /*0018*/ 	.byte	0x04, 0x17
        /*001a*/ 	.short	(.L_174 - .L_173)
.L_173:
        /*001c*/ 	.word	0x00000000
        /*0020*/ 	.short	0x0004
        /*0022*/ 	.short	0x0018
        /*0024*/ 	.byte	0x00, 0xf0, 0x21, 0x00


	//----- nvinfo : EIATTR_KPARAM_INFO
	.align		4
.L_174:
        /*0028*/ 	.byte	0x04, 0x17
        /*002a*/ 	.short	(.L_176 - .L_175)
.L_175:
        /*002c*/ 	.word	0x00000000
        /*0030*/ 	.short	0x0003
        /*0032*/ 	.short	0x0014
        /*0034*/ 	.byte	0x00, 0xf0, 0x05, 0x00


	//----- nvinfo : EIATTR_KPARAM_INFO
	.align		4
.L_176:
        /*0038*/ 	.byte	0x04, 0x17
        /*003a*/ 	.short	(.L_178 - .L_177)
.L_177:
        /*003c*/ 	.word	0x00000000
        /*0040*/ 	.short	0x0002
        /*0042*/ 	.short	0x0010
        /*0044*/ 	.byte	0x00, 0xf0, 0x11, 0x00


	//----- nvinfo : EIATTR_KPARAM_INFO
	.align		4
.L_178:
        /*0048*/ 	.byte	0x04, 0x17
        /*004a*/ 	.short	(.L_180 - .L_179)
.L_179:
        /*004c*/ 	.word	0x00000000
        /*0050*/ 	.short	0x0001
        /*0052*/ 	.short	0x0008
        /*0054*/ 	.byte	0x00, 0xf5, 0x21, 0x00


	//----- nvinfo : EIATTR_KPARAM_INFO
	.align		4
.L_180:
        /*0058*/ 	.byte	0x04, 0x17
        /*005a*/ 	.short	(.L_182 - .L_181)
.L_181:
        /*005c*/ 	.word	0x00000000
        /*0060*/ 	.short	0x0000
        /*0062*/ 	.short	0x0000
        /*0064*/ 	.byte	0x00, 0xf5, 0x21, 0x00


	//----- nvinfo : EIATTR_SPARSE_MMA_MASK
	.align		4
.L_182:
        /*0068*/ 	.byte	0x03, 0x50
        /*006a*/ 	.short	0x0000


	//----- nvinfo : EIATTR_MAXREG_COUNT
	.align		4
        /*006c*/ 	.byte	0x03, 0x1b
        /*006e*/ 	.short	0x00ff


	//----- nvinfo : EIATTR_NUM_BARRIERS
	.align		4
        /*0070*/ 	.byte	0x02, 0x4c
        /*0072*/ 	.byte	0x01
	.zero		1


	//----- nvinfo : EIATTR_MERCURY_ISA_VERSION
	.align		4
        /*0074*/ 	.byte	0x03, 0x5f
        /*0076*/ 	.short	0x0101


	//----- nvinfo : EIATTR_COOP_GROUP_MASK_REGIDS
	.align		4
        /*0078*/ 	.byte	0x04, 0x29
        /*007a*/ 	.short	(.L_184 - .L_183)


	//   ....[0]....
.L_183:
        /*007c*/ 	.word	0xffffffff


	//   ....[1]....
        /*0080*/ 	.word	0xffffffff


	//   ....[2]....
        /*0084*/ 	.word	0xffffffff


	//   ....[3]....
        /*0088*/ 	.word	0xffffffff


	//   ....[4]....
        /*008c*/ 	.word	0xffffffff


	//   ....[5]....
        /*0090*/ 	.word	0xffffffff


	//   ....[6]....
        /*0094*/ 	.word	0xffffffff


	//   ....[7]....
        /*0098*/ 	.word	0xffffffff


	//   ....[8]....
        /*009c*/ 	.word	0xffffffff


	//   ....[9]....
        /*00a0*/ 	.word	0xffffffff


	//   ....[10]....
        /*00a4*/ 	.word	0xffffffff


	//   ....[11]....
        /*00a8*/ 	.word	0xffffffff


	//   ....[12]....
        /*00ac*/ 	.word	0xffffffff


	//   ....[13]....
        /*00b0*/ 	.word	0xffffffff


	//   ....[14]....
        /*00b4*/ 	.word	0xffffffff


	//   ....[15]....
        /*00b8*/ 	.word	0xffffffff


	//   ....[16]....
        /*00bc*/ 	.word	0xffffffff


	//   ....[17]....
        /*00c0*/ 	.word	0xffffffff


	//   ....[18]....
        /*00c4*/ 	.word	0xffffffff


	//   ....[19]....
        /*00c8*/ 	.word	0xffffffff


	//   ....[20]....
        /*00cc*/ 	.word	0xffffffff


	//   ....[21]....
        /*00d0*/ 	.word	0xffffffff


	//   ....[22]....
        /*00d4*/ 	.word	0xffffffff


	//   ....[23]....
        /*00d8*/ 	.word	0xffffffff


	//   ....[24]....
        /*00dc*/ 	.word	0xffffffff


	//   ....[25]....
        /*00e0*/ 	.word	0xffffffff


	//   ....[26]....
        /*00e4*/ 	.word	0xffffffff


	//   ....[27]....
        /*00e8*/ 	.word	0xffffffff


	//   ....[28]....
        /*00ec*/ 	.word	0xffffffff


	//   ....[29]....
        /*00f0*/ 	.word	0xffffffff


	//----- nvinfo : EIATTR_COOP_GROUP_INSTR_OFFSETS
	.align		4
.L_184:
        /*00f4*/ 	.byte	0x04, 0x28
        /*00f6*/ 	.short	(.L_186 - .L_185)


	//   ....[0]....
.L_185:
        /*00f8*/ 	.word	0x00000980


	//   ....[1]....
        /*00fc*/ 	.word	0x000009e0


	//   ....[2]....
        /*0100*/ 	.word	0x00000a50


	//   ....[3]....
        /*0104*/ 	.word	0x00000aa0


	//   ....[4]....
        /*0108*/ 	.word	0x00000ad0


	//   ....[5]....
        /*010c*/ 	.word	0x00000c90


	//   ....[6]....
        /*0110*/ 	.word	0x00000d20


	//   ....[7]....
        /*0114*/ 	.word	0x00000d60


	//   ....[8]....
        /*0118*/ 	.word	0x00000db0


	//   ....[9]....
        /*011c*/ 	.word	0x00000df0


	//   ....[10]....
        /*0120*/ 	.word	0x00001c00


	//   ....[11]....
        /*0124*/ 	.word	0x00001c80


	//   ....[12]....
        /*0128*/ 	.word	0x00001cd0


	//   ....[13]....
        /*012c*/ 	.word	0x00001d10


	//   ....[14]....
        /*0130*/ 	.word	0x00001d40


	//   ....[15]....
        /*0134*/ 	.word	0x00002700


	//   ....[16]....
        /*0138*/ 	.word	0x00002760


	//   ....[17]....
        /*013c*/ 	.word	0x000027d0


	//   ....[18]....
        /*0140*/ 	.word	0x00002820


	//   ....[19]....
        /*0144*/ 	.word	0x00002850


	//   ....[20]....
        /*0148*/ 	.word	0x00002a10


	//   ....[21]....
        /*014c*/ 	.word	0x00002a90


	//   ....[22]....
        /*0150*/ 	.word	0x00002ad0


	//   ....[23]....
        /*0154*/ 	.word	0x00002b10


	//   ....[24]....
        /*0158*/ 	.word	0x00002b70


	//   ....[25]....
        /*015c*/ 	.word	0x00003b00


	//   ....[26]....
        /*0160*/ 	.word	0x00003b80


	//   ....[27]....
        /*0164*/ 	.word	0x00003bd0


	//   ....[28]....
        /*0168*/ 	.word	0x00003c10


	//   ....[29]....
        /*016c*/ 	.word	0x00003c40


	//----- nvinfo : EIATTR_VRC_CTA_INIT_COUNT
	.align		4
.L_186:
        /*0170*/ 	.byte	0x02, 0x4a
	.zero		1
	.zero		1


	//----- nvinfo : EIATTR_EXIT_INSTR_OFFSETS
	.align		4
        /*0174*/ 	.byte	0x04, 0x1c
        /*0176*/ 	.short	(.L_188 - .L_187)


	//   ....[0]....
.L_187:
        /*0178*/ 	.word	0x00000080


	//   ....[1]....
        /*017c*/ 	.word	0x000000c0


	//   ....[2]....
        /*0180*/ 	.word	0x00003d90


	//   ....[3]....
        /*0184*/ 	.word	0x00003e00


	//----- nvinfo : EIATTR_MAX_THREADS
	.align		4
.L_188:
        /*0188*/ 	.byte	0x04, 0x05
        /*018a*/ 	.short	(.L_190 - .L_189)
.L_189:
        /*018c*/ 	.word	0x00000100
        /*0190*/ 	.word	0x00000001
        /*0194*/ 	.word	0x00000001


	//----- nvinfo : EIATTR_CRS_STACK_SIZE
	.align		4
.L_190:
        /*0198*/ 	.byte	0x04, 0x1e
        /*019a*/ 	.short	(.L_192 - .L_191)
.L_191:
        /*019c*/ 	.word	0x00000000


	//----- nvinfo : EIATTR_CBANK_PARAM_SIZE
	.align		4
.L_192:
        /*01a0*/ 	.byte	0x03, 0x19
        /*01a2*/ 	.short	0x0021


	//----- nvinfo : EIATTR_PARAM_CBANK
	.align		4
        /*01a4*/ 	.byte	0x04, 0x0a
        /*01a6*/ 	.short	(.L_194 - .L_193)
	.align		4
.L_193:
        /*01a8*/ 	.word	index@(.nv.constant0._ZN3cub18CUB_300001_SM_10006detail6reduce28DeviceReduceSingleTileKernelINS2_10policy_hubIfyN4cuda3std3__44plusIfEEE10Policy1000EPfPdiS9_dfNS7_10__identityEEEvT0_T1_T2_T3_T4_T6_)
        /*01ac*/ 	.short	0x0380
        /*01ae*/ 	.short	0x0021


	//----- nvinfo : EIATTR_SW_WAR
	.align		4
.L_194:
        /*01b0*/ 	.byte	0x04, 0x36
        /*01b2*/ 	.short	(.L_196 - .L_195)
.L_195:
        /*01b4*/ 	.word	0x00000008
.L_196:


//--------------------- .nv.info._ZN3cub18CUB_300001_SM_10006detail6reduce18DeviceReduceKernelINS2_10policy_hubIfyN4cuda3std3__44plusIfEEE10Policy1000EN6thrust24THRUST_300001_SM_1000_NS6detail15normal_iteratorINSD_10device_ptrIdEEEEyS9_f3ExpEEvT0_PT3_T1_NS0_13GridEvenShareISN_EET2_T4_ --------------------------
	.section	.nv.info._ZN3cub18CUB_300001_SM_10006detail6reduce18DeviceReduceKernelINS2_10policy_hubIfyN4cuda3std3__44plusIfEEE10Policy1000EN6thrust24THRUST_300001_SM_1000_NS6detail15normal_iteratorINSD_10device_ptrIdEEEEyS9_f3ExpEEvT0_PT3_T1_NS0_13GridEvenShareISN_EET2_T4_,"",@"SHT_CUDA_INFO"
	.sectionflags	@""
	.align	4


	//----- nvinfo : EIATTR_CUDA_API_VERSION
	.align		4
        /*0000*/ 	.byte	0x04, 0x37
        /*0002*/ 	.short	(.L_198 - .L_197)
.L_197:
        /*0004*/ 	.word	0x00000082


	//----- nvinfo : EIATTR_KPARAM_INFO
	.align		4
.L_198:
        /*0008*/ 	.byte	0x04, 0x17
        /*000a*/ 	.short	(.L_200 - .L_199)
.L_199:
        /*000c*/ 	.word	0x00000000
        /*0010*/ 	.short	0x0005
        /*0012*/ 	.short	0x0061
        /*0014*/ 	.byte	0x00, 0xf0, 0x05, 0x00


	//----- nvinfo : EIATTR_KPARAM_INFO
	.align		4
.L_200:
        /*0018*/ 	.byte	0x04, 0x17
        /*001a*/ 	.short	(.L_202 - .L_201)
.L_201:
        /*001c*/ 	.word	0x00000000
        /*0020*/ 	.short	0x0004
        /*0022*/ 	.short	0x0060
        /*0024*/ 	.byte	0x00, 0xf0, 0x05, 0x00


	//----- nvinfo : EIATTR_KPARAM_INFO
	.align		4
.L_202:
        /*0028*/ 	.byte	0x04, 0x17
        /*002a*/ 	.short	(.L_204 - .L_203)
.L_203:
        /*002c*/ 	.word	0x00000000
        /*0030*/ 	.short	0x0003
        /*0032*/ 	.short	0x0018
        /*0034*/ 	.byte	0x00, 0xf0, 0x21, 0x01


	//----- nvinfo : EIATTR_KPARAM_INFO
	.align		4
.L_204:
        /*0038*/ 	.byte	0x04, 0x17
        /*003a*/ 	.short	(.L_206 - .L_205)
.L_205:
        /*003c*/ 	.word	0x00000000
        /*0040*/ 	.short	0x0002
        /*0042*/ 	.short	0x0010
        /*0044*/ 	.byte	0x00, 0xf0, 0x21, 0x00


	//----- nvinfo : EIATTR_KPARAM_INFO
	.align		4
.L_206:
        /*0048*/ 	.byte	0x04, 0x17
        /*004a*/ 	.short	(.L_208 - .L_207)
.L_207:
        /*004c*/ 	.word	0x00000000
        /*0050*/ 	.short	0x0001
        /*0052*/ 	.short	0x0008
        /*0054*/ 	.byte	0x00, 0xf5, 0x21, 0x00


	//----- nvinfo : EIATTR_KPARAM_INFO
	.align		4
.L_208:
        /*0058*/ 	.byte	0x04, 0x17
        /*005a*/ 	.short	(.L_210 - .L_209)
.L_209:
        /*005c*/ 	.word	0x00000000
        /*0060*/ 	.short	0x0000
        /*0062*/ 	.short	0x0000
        /*0064*/ 	.byte	0x00, 0xf0, 0x21, 0x00


	//----- nvinfo : EIATTR_SPARSE_MMA_MASK
	.align		4
.L_210:
        /*0068*/ 	.byte	0x03, 0x50
        /*006a*/ 	.short	0x0000


	//----- nvinfo : EIATTR_MAXREG_COUNT
	.align		4
        /*006c*/ 	.byte	0x03, 0x1b
        /*006e*/ 	.short	0x00ff


	//----- nvinfo : EIATTR_NUM_BARRIERS
	.align		4
        /*0070*/ 	.byte	0x02, 0x4c
        /*0072*/ 	.byte	0x01
	.zero		1


	//----- nvinfo : EIATTR_MERCURY_ISA_VERSION
	.align		4
        /*0074*/ 	.byte	0x03, 0x5f
        /*0076*/ 	.short	0x0101


	//----- nvinfo : EIATTR_COOP_GROUP_MASK_REGIDS
	.align		4
        /*0078*/ 	.byte	0x04, 0x29
        /*007a*/ 	.short	(.L_212 - .L_211)


	//   ....[0]....
.L_211:
        /*007c*/ 	.word	0xffffffff


	//   ....[1]....
        /*0080*/ 	.word	0xffffffff


	//   ....[2]....
        /*0084*/ 	.word	0xffffffff


	//   ....[3]....
        /*0088*/ 	.word	0xffffffff


	//   ....[4]....
        /*008c*/ 	.word	0xffffffff


	//   ....[5]....
        /*0090*/ 	.word	0xffffffff


	//   ....[6]....
        /*0094*/ 	.word	0xffffffff


	//   ....[7]....
        /*0098*/ 	.word	0xffffffff


	//   ....[8]....
        /*009c*/ 	.word	0xffffffff


	//   ....[9]....
        /*00a0*/ 	.word	0xffffffff


	//   ....[10]....
        /*00a4*/ 	.word	0xffffffff


	//   ....[11]....
        /*00a8*/ 	.word	0xffffffff


	//   ....[12]....
        /*00ac*/ 	.word	0xffffffff


	//   ....[13]....
        /*00b0*/ 	.word	0xffffffff


	//   ....[14]....
        /*00b4*/ 	.word	0xffffffff


	//----- nvinfo : EIATTR_COOP_GROUP_INSTR_OFFSETS
	.align		4
.L_212:
        /*00b8*/ 	.byte	0x04, 0x28
        /*00ba*/ 	.short	(.L_214 - .L_213)


	//   ....[0]....
.L_213:
        /*00bc*/ 	.word	0x00001180


	//   ....[1]....
        /*00c0*/ 	.word	0x000011e0


	//   ....[2]....
        /*00c4*/ 	.word	0x00001250


	//   ....[3]....
        /*00c8*/ 	.word	0x000012a0


	//   ....[4]....
        /*00cc*/ 	.word	0x000012d0


	//   ....[5]....
        /*00d0*/ 	.word	0x00001490


	//   ....[6]....
        /*00d4*/ 	.word	0x00001520


	//   ....[7]....
        /*00d8*/ 	.word	0x00001570


	//   ....[8]....
        /*00dc*/ 	.word	0x000015b0


	//   ....[9]....
        /*00e0*/ 	.word	0x000015f0


	//   ....[10]....
        /*00e4*/ 	.word	0x00006fd0


	//   ....[11]....
        /*00e8*/ 	.word	0x00007050


	//   ....[12]....
        /*00ec*/ 	.word	0x000070a0


	//   ....[13]....
        /*00f0*/ 	.word	0x000070e0


	//   ....[14]....
        /*00f4*/ 	.word	0x00007110


	//----- nvinfo : EIATTR_VRC_CTA_INIT_COUNT
	.align		4
.L_214:
        /*00f8*/ 	.byte	0x02, 0x4a
	.zero		1
	.zero		1


	//----- nvinfo : EIATTR_EXIT_INSTR_OFFSETS
	.align		4
        /*00fc*/ 	.byte	0x04, 0x1c
        /*00fe*/ 	.short	(.L_216 - .L_215)


	//   ....[0]....
.L_215:
        /*0100*/ 	.word	0x00007260


	//   ....[1]....
        /*0104*/ 	.word	0x000072c0


	//----- nvinfo : EIATTR_MAX_THREADS
	.align		4
.L_216:
        /*0108*/ 	.byte	0x04, 0x05
        /*010a*/ 	.short	(.L_218 - .L_217)
.L_217:
        /*010c*/ 	.word	0x00000100
        /*0110*/ 	.word	0x00000001
        /*0114*/ 	.word	0x00000001


	//----- nvinfo : EIATTR_CRS_STACK_SIZE
	.align		4
.L_218:
        /*0118*/ 	.byte	0x04, 0x1e
        /*011a*/ 	.short	(.L_220 - .L_219)
.L_219:
        /*011c*/ 	.word	0x00000000


	//----- nvinfo : EIATTR_CBANK_PARAM_SIZE
	.align		4
.L_220:
        /*0120*/ 	.byte	0x03, 0x19
        /*0122*/ 	.short	0x0062


	//----- nvinfo : EIATTR_PARAM_CBANK
	.align		4
        /*0124*/ 	.byte	0x04, 0x0a
        /*0126*/ 	.short	(.L_222 - .L_221)
	.align		4
.L_221:
        /*0128*/ 	.word	index@(.nv.constant0._ZN3cub18CUB_300001_SM_10006detail6reduce18DeviceReduceKernelINS2_10policy_hubIfyN4cuda3std3__44plusIfEEE10Policy1000EN6thrust24THRUST_300001_SM_1000_NS6detail15normal_iteratorINSD_10device_ptrIdEEEEyS9_f3ExpEEvT0_PT3_T1_NS0_13GridEvenShareISN_EET2_T4_)
        /*012c*/ 	.short	0x0380
        /*012e*/ 	.short	0x0062


	//----- nvinfo : EIATTR_SW_WAR
	.align		4
.L_222:
        /*0130*/ 	.byte	0x04, 0x36
        /*0132*/ 	.short	(.L_224 - .L_223)
.L_223:
        /*0134*/ 	.word	0x00000008
.L_224:


//--------------------- .nv.info._ZN3cub18CUB_300001_SM_10006detail6reduce28DeviceReduceSingleTileKernelINS2_10policy_hubIfyN4cuda3std3__44plusIfEEE10Policy1000EN6thrust24THRUST_300001_SM_1000_NS6detail15normal_iteratorINSD_10device_ptrIdEEEEPdyS9_df3ExpEEvT0_T1_T2_T3_T4_T6_ --------------------------
	.section	.nv.info._ZN3cub18CUB_300001_SM_10006detail6reduce28DeviceReduceSingleTileKernelINS2_10policy_hubIfyN4cuda3std3__44plusIfEEE10Policy1000EN6thrust24THRUST_300001_SM_1000_NS6detail15normal_iteratorINSD_10device_ptrIdEEEEPdyS9_df3ExpEEvT0_T1_T2_T3_T4_T6_,"",@"SHT_CUDA_INFO"
	.sectionflags	@""
	.align	4


	//----- nvinfo : EIATTR_CUDA_API_VERSION
	.align		4
        /*0000*/ 	.byte	0x04, 0x37
        /*0002*/ 	.short	(.L_226 - .L_225)
.L_225:
        /*0004*/ 	.word	0x00000082


	//----- nvinfo : EIATTR_KPARAM_INFO
	.align		4
.L_226:
        /*0008*/ 	.byte	0x04, 0x17
        /*000a*/ 	.short	(.L_228 - .L_227)
.L_227:
        /*000c*/ 	.word	0x00000000
        /*0010*/ 	.short	0x0005
        /*0012*/ 	.short	0x0028
        /*0014*/ 	.byte	0x00, 0xf0, 0x05, 0x00


	//----- nvinfo : EIATTR_KPARAM_INFO
	.align		4
.L_228:
        /*0018*/ 	.byte	0x04, 0x17
        /*001a*/ 	.short	(.L_230 - .L_229)
.L_229:
        /*001c*/ 	.word	0x00000000
        /*0020*/ 	.short	0x0004
        /*0022*/ 	.short	0x0020
        /*0024*/ 	.byte	0x00, 0xf0, 0x21, 0x00


	//----- nvinfo : EIATTR_KPARAM_INFO
	.align		4
.L_230:
        /*0028*/ 	.byte	0x04, 0x17
        /*002a*/ 	.short	(.L_232 - .L_231)
.L_231:
        /*002c*/ 	.word	0x00000000
        /*0030*/ 	.short	0x0003
        /*0032*/ 	.short	0x0018
        /*0034*/ 	.byte	0x00, 0xf0, 0x05, 0x00


	//----- nvinfo : EIATTR_KPARAM_INFO
	.align		4
.L_232:
        /*0038*/ 	.byte	0x04, 0x17
        /*003a*/ 	.short	(.L_234 - .L_233)
.L_233:
        /*003c*/ 	.word	0x00000000
        /*0040*/ 	.short	0x0002
        /*0042*/ 	.short	0x0010
        /*0044*/ 	.byte	0x00, 0xf0, 0x21, 0x00


	//----- nvinfo : EIATTR_KPARAM_INFO
	.align		4
.L_234:
        /*0048*/ 	.byte	0x04, 0x17
        /*004a*/ 	.short	(.L_236 - .L_235)
.L_235:
        /*004c*/ 	.word	0x00000000
        /*0050*/ 	.short	0x0001
        /*0052*/ 	.short	0x0008
        /*0054*/ 	.byte	0x00, 0xf5, 0x21, 0x00


	//----- nvinfo : EIATTR_KPARAM_INFO
	.align		4
.L_236:
        /*0058*/ 	.byte	0x04, 0x17
        /*005a*/ 	.short	(.L_238 - .L_237)
.L_237:
        /*005c*/ 	.word	0x00000000
        /*0060*/ 	.short	0x0000
        /*0062*/ 	.short	0x0000
        /*0064*/ 	.byte	0x00, 0xf0, 0x21, 0x00


	//----- nvinfo : EIATTR_SPARSE_MMA_MASK
	.align		4
.L_238:
        /*0068*/ 	.byte	0x03, 0x50
        /*006a*/ 	.short	0x0000


	//----- nvinfo : EIATTR_MAXREG_COUNT
	.align		4
        /*006c*/ 	.byte	0x03, 0x1b
        /*006e*/ 	.short	0x00ff


	//----- nvinfo : EIATTR_NUM_BARRIERS
	.align		4
        /*0070*/ 	.byte	0x02, 0x4c
        /*0072*/ 	.byte	0x01
	.zero		1


	//----- nvinfo : EIATTR_MERCURY_ISA_VERSION
	.align		4
        /*0074*/ 	.byte	0x03, 0x5f
        /*0076*/ 	.short	0x0101


	//----- nvinfo : EIATTR_COOP_GROUP_MASK_REGIDS
	.align		4
        /*0078*/ 	.byte	0x04, 0x29
        /*007a*/ 	.short	(.L_240 - .L_239)


	//   ....[0]....
.L_239:
        /*007c*/ 	.word	0xffffffff


	//   ....[1]....
        /*0080*/ 	.word	0xffffffff


	//   ....[2]....
        /*0084*/ 	.word	0xffffffff


	//   ....[3]....
        /*0088*/ 	.word	0xffffffff


	//   ....[4]....
        /*008c*/ 	.word	0xffffffff


	//   ....[5]....
        /*0090*/ 	.word	0xffffffff


	//   ....[6]....
        /*0094*/ 	.word	0xffffffff


	//   ....[7]....
        /*0098*/ 	.word	0xffffffff


	//   ....[8]....
        /*009c*/ 	.word	0xffffffff


	//   ....[9]....
        /*00a0*/ 	.word	0xffffffff


	//   ....[10]....
        /*00a4*/ 	.word	0xffffffff


	//   ....[11]....
        /*00a8*/ 	.word	0xffffffff


	//   ....[12]....
        /*00ac*/ 	.word	0xffffffff


	//   ....[13]....
        /*00b0*/ 	.word	0xffffffff


	//   ....[14]....
        /*00b4*/ 	.word	0xffffffff


	//----- nvinfo : EIATTR_COOP_GROUP_INSTR_OFFSETS
	.align		4
.L_240:
        /*00b8*/ 	.byte	0x04, 0x28
        /*00ba*/ 	.short	(.L_242 - .L_241)


	//   ....[0]....
.L_241:
        /*00bc*/ 	.word	0x000016f0


	//   ....[1]....
        /*00c0*/ 	.word	0x00001750


	//   ....[2]....
        /*00c4*/ 	.word	0x000017c0


	//   ....[3]....
        /*00c8*/ 	.word	0x00001810


	//   ....[4]....
        /*00cc*/ 	.word	0x00001840


	//   ....[5]....
        /*00d0*/ 	.word	0x00001a00


	//   ....[6]....
        /*00d4*/ 	.word	0x00001a90


	//   ....[7]....
        /*00d8*/ 	.word	0x00001ae0


	//   ....[8]....
        /*00dc*/ 	.word	0x00001b20


	//   ....[9]....
        /*00e0*/ 	.word	0x00001b60


	//   ....[10]....
        /*00e4*/ 	.word	0x00007390


	//   ....[11]....
        /*00e8*/ 	.word	0x00007410


	//   ....[12]....
        /*00ec*/ 	.word	0x00007460


	//   ....[13]....
        /*00f0*/ 	.word	0x000074a0


	//   ....[14]....
        /*00f4*/ 	.word	0x000074d0


	//----- nvinfo : EIATTR_VRC_CTA_INIT_COUNT
	.align		4
.L_242:
        /*00f8*/ 	.byte	0x02, 0x4a
	.zero		1
	.zero		1


	//----- nvinfo : EIATTR_EXIT_INSTR_OFFSETS
	.align		4
        /*00fc*/ 	.byte	0x04, 0x1c
        /*00fe*/ 	.short	(.L_244 - .L_243)


	//   ....[0]....
.L_243:
        /*0100*/ 	.word	0x00000080


	//   ....[1]....
        /*0104*/ 	.word	0x000000c0


	//   ....[2]....
        /*0108*/ 	.word	0x00007610


	//   ....[3]....
        /*010c*/ 	.word	0x00007680


	//----- nvinfo : EIATTR_MAX_THREADS
	.align		4
.L_244:
        /*0110*/ 	.byte	0x04, 0x05
        /*0112*/ 	.short	(.L_246 - .L_245)
.L_245:
        /*0114*/ 	.word	0x00000100
        /*0118*/ 	.word	0x00000001
        /*011c*/ 	.word	0x00000001


	//----- nvinfo : EIATTR_CRS_STACK_SIZE
	.align		4
.L_246:
        /*0120*/ 	.byte	0x04, 0x1e
        /*0122*/ 	.short	(.L_248 - .L_247)
.L_247:
        /*0124*/ 	.word	0x00000000


	//----- nvinfo : EIATTR_CBANK_PARAM_SIZE
	.align		4
.L_248:
        /*0128*/ 	.byte	0x03, 0x19
        /*012a*/ 	.short	0x0029


	//----- nvinfo : EIATTR_PARAM_CBANK
	.align		4
        /*012c*/ 	.byte	0x04, 0x0a
        /*012e*/ 	.short	(.L_250 - .L_249)
	.align		4
.L_249:
        /*0130*/ 	.word	index@(.nv.constant0._ZN3cub18CUB_300001_SM_10006detail6reduce28DeviceReduceSingleTileKernelINS2_10policy_hubIfyN4cuda3std3__44plusIfEEE10Policy1000EN6thrust24THRUST_300001_SM_1000_NS6detail15normal_iteratorINSD_10device_ptrIdEEEEPdyS9_df3ExpEEvT0_T1_T2_T3_T4_T6_)
        /*0134*/ 	.short	0x0380
        /*0136*/ 	.short	0x0029


	//----- nvinfo : EIATTR_SW_WAR
	.align		4
.L_250:
        /*0138*/ 	.byte	0x04, 0x36
        /*013a*/ 	.short	(.L_252 - .L_251)
.L_251:
        /*013c*/ 	.word	0x00000008
.L_252:


//--------------------- .nv.info._ZN3cub18CUB_300001_SM_10006detail6reduce28DeviceReduceSingleTileKernelINS2_10policy_hubIfjN4cuda3std3__44plusIfEEE10Policy1000EPfPdiS9_dfNS7_10__identityEEEvT0_T1_T2_T3_T4_T6_ --------------------------
	.section	.nv.info._ZN3cub18CUB_300001_SM_10006detail6reduce28DeviceReduceSingleTileKernelINS2_10policy_hubIfjN4cuda3std3__44plusIfEEE10Policy1000EPfPdiS9_dfNS7_10__identityEEEvT0_T1_T2_T3_T4_T6_,"",@"SHT_CUDA_INFO"
	.sectionflags	@""
	.align	4


	//----- nvinfo : EIATTR_CUDA_API_VERSION
	.align		4
        /*0000*/ 	.byte	0x04, 0x37
        /*0002*/ 	.short	(.L_254 - .L_253)
.L_253:
        /*0004*/ 	.word	0x00000082


	//----- nvinfo : EIATTR_KPARAM_INFO
	.align		4
.L_254:
        /*0008*/ 	.byte	0x04, 0x17
        /*000a*/ 	.short	(.L_256 - .L_255)
.L_255:
        /*000c*/ 	.word	0x00000000
        /*0010*/ 	.short	0x0005
        /*0012*/ 	.short	0x0020
        /*0014*/ 	.byte	0x00, 0xf0, 0x05, 0x00


	//----- nvinfo : EIATTR_KPARAM_INFO
	.align		4
.L_256:
        /*0018*/ 	.byte	0x04, 0x17
        /*001a*/ 	.short	(.L_258 - .L_257)
.L_257:
        /*001c*/ 	.word	0x00000000
        /*0020*/ 	.short	0x0004
        /*0022*/ 	.short	0x0018
        /*0024*/ 	.byte	0x00, 0xf0, 0x21, 0x00


	//----- nvinfo : EIATTR_KPARAM_INFO
	.align		4
.L_258:
        /*0028*/ 	.byte	0x04, 0x17
        /*002a*/ 	.short	(.L_260 - .L_259)
.L_259:
        /*002c*/ 	.word	0x00000000
        /*0030*/ 	.short	0x0003
        /*0032*/ 	.short	0x0014
        /*0034*/ 	.byte	0x00, 0xf0, 0x05, 0x00


	//----- nvinfo : EIATTR_KPARAM_INFO
	.align		4
.L_260:
        /*0038*/ 	.byte	0x04, 0x17
        /*003a*/ 	.short	(.L_262 - .L_261)
.L_261:
        /*003c*/ 	.word	0x00000000
        /*0040*/ 	.short	0x0002
        /*0042*/ 	.short	0x0010
        /*0044*/ 	.byte	0x00, 0xf0, 0x11, 0x00


	//----- nvinfo : EIATTR_KPARAM_INFO
	.align		4
.L_262:
        /*0048*/ 	.byte	0x04, 0x17
        /*004a*/ 	.short	(.L_264 - .L_263)
.L_263:
        /*004c*/ 	.word	0x00000000
        /*0050*/ 	.short	0x0001
        /*0052*/ 	.short	0x0008
        /*0054*/ 	.byte	0x00, 0xf5, 0x21, 0x00


	//----- nvinfo : EIATTR_KPARAM_INFO
	.align		4
.L_264:
        /*0058*/ 	.byte	0x04, 0x17
        /*005a*/ 	.short	(.L_266 - .L_265)
.L_265:
        /*005c*/ 	.word	0x00000000
        /*0060*/ 	.short	0x0000
        /*0062*/ 	.short	0x0000
        /*0064*/ 	.byte	0x00, 0xf5, 0x21, 0x00


	//----- nvinfo : EIATTR_SPARSE_MMA_MASK
	.align		4
.L_266:
        /*0068*/ 	.byte	0x03, 0x50
        /*006a*/ 	.short	0x0000


	//----- nvinfo : EIATTR_MAXREG_COUNT
	.align		4
        /*006c*/ 	.byte	0x03, 0x1b
        /*006e*/ 	.short	0x0080


	//----- nvinfo : EIATTR_NUM_BARRIERS
	.align		4
        /*0070*/ 	.byte	0x02, 0x4c
        /*0072*/ 	.byte	0x01
	.zero		1


	//----- nvinfo : EIATTR_MERCURY_ISA_VERSION
	.align		4
        /*0074*/ 	.byte	0x03, 0x5f
        /*0076*/ 	.short	0x0101


	//----- nvinfo : EIATTR_UNUSED_LOAD_BYTE_OFFSET
	.align		4
        /*0078*/ 	.byte	0x04, 0x44
        /*007a*/ 	.short	(.L_268 - .L_267)


	//   ....[0]....
.L_267:
        /*007c*/ 	.word	0x00000b70
        /*0080*/ 	.word	0x0000fff0


	//   ....[1]....
        /*0084*/ 	.word	0x00000f80
        /*0088*/ 	.word	0x0000fff0


	//   ....[2]....
        /*008c*/ 	.word	0x00002010
        /*0090*/ 	.word	0x0000fff0


	//   ....[3]....
        /*0094*/ 	.word	0x00002bb0
        /*0098*/ 	.word	0x0000fff0


	//   ....[4]....
        /*009c*/ 	.word	0x00002fc0
        /*00a0*/ 	.word	0x0000fff0


	//   ....[5]....
        /*00a4*/ 	.word	0x00004140
        /*00a8*/ 	.word	0x0000fff0


	//----- nvinfo : EIATTR_COOP_GROUP_MASK_REGIDS
	.align		4
.L_268:
        /*00ac*/ 	.byte	0x04, 0x29
        /*00ae*/ 	.short	(.L_270 - .L_269)


	//   ....[0]....
.L_269:
        /*00b0*/ 	.word	0xffffffff


	//   ....[1]....
        /*00b4*/ 	.word	0xffffffff


	//   ....[2]....
        /*00b8*/ 	.word	0xffffffff


	//   ....[3]....
        /*00bc*/ 	.word	0xffffffff


	//   ....[4]....
        /*00c0*/ 	.word	0xffffffff


	//   ....[5]....
        /*00c4*/ 	.word	0xffffffff


	//   ....[6]....
        /*00c8*/ 	.word	0xffffffff


	//   ....[7]....
        /*00cc*/ 	.word	0xffffffff


	//   ....[8]....
        /*00d0*/ 	.word	0xffffffff


	//   ....[9]....
        /*00d4*/ 	.word	0xffffffff


	//   ....[10]....
        /*00d8*/ 	.word	0xffffffff


	//   ....[11]....
        /*00dc*/ 	.word	0xffffffff


	//   ....[12]....
        /*00e0*/ 	.word	0xffffffff


	//   ....[13]....
        /*00e4*/ 	.word	0xffffffff


	//   ....[14]....
        /*00e8*/ 	.word	0xffffffff


	//   ....[15]....
        /*00ec*/ 	.word	0xffffffff


	//   ....[16]....
        /*00f0*/ 	.word	0xffffffff


	//   ....[17]....
        /*00f4*/ 	.word	0xffffffff


	//   ....[18]....
        /*00f8*/ 	.word	0xffffffff


	//   ....[19]....
        /*00fc*/ 	.word	0xffffffff


	//   ....[20]....
        /*0100*/ 	.word	0xffffffff


	//   ....[21]....
        /*0104*/ 	.word	0xffffffff


	//   ....[22]....
        /*0108*/ 	.word	0xffffffff


	//   ....[23]....
        /*010c*/ 	.word	0xffffffff


	//   ....[24]....
        /*0110*/ 	.word	0xffffffff


	//   ....[25]....
        /*0114*/ 	.word	0xffffffff


	//   ....[26]....
        /*0118*/ 	.word	0xffffffff


	//   ....[27]....
        /*011c*/ 	.word	0xffffffff


	//   ....[28]....
        /*0120*/ 	.word	0xffffffff


	//   ....[29]....
        /*0124*/ 	.word	0xffffffff


	//----- nvinfo : EIATTR_COOP_GROUP_INSTR_OFFSETS
	.align		4
.L_270:
        /*0128*/ 	.byte	0x04, 0x28
        /*012a*/ 	.short	(.L_272 - .L_271)


	//   ....[0]....
.L_271:
        /*012c*/ 	.word	0x00000980


	//   ....[1]....
        /*0130*/ 	.word	0x000009e0


	//   ....[2]....
        /*0134*/ 	.word	0x00000a50


	//   ....[3]....
        /*0138*/ 	.word	0x00000aa0


	//   ....[4]....
        /*013c*/ 	.word	0x00000ad0


	//   ....[5]....
        /*0140*/ 	.word	0x00000d20


	//   ....[6]....
        /*0144*/ 	.word	0x00000db0


	//   ....[7]....
        /*0148*/ 	.word	0x00000df0


	//   ....[8]....
        /*014c*/ 	.word	0x00000e40


	//   ....[9]....
        /*0150*/ 	.word	0x00000e80


	//   ....[10]....
        /*0154*/ 	.word	0x00001e30


	//   ....[11]....
        /*0158*/ 	.word	0x00001eb0


	//   ....[12]....
        /*015c*/ 	.word	0x00001f00


	//   ....[13]....
        /*0160*/ 	.word	0x00001f40


	//   ....[14]....
        /*0164*/ 	.word	0x00001f70


	//   ....[15]....
        /*0168*/ 	.word	0x000029c0


	//   ....[16]....
        /*016c*/ 	.word	0x00002a20


	//   ....[17]....
        /*0170*/ 	.word	0x00002a90


	//   ....[18]....
        /*0174*/ 	.word	0x00002ae0


	//   ....[19]....
        /*0178*/ 	.word	0x00002b10


	//   ....[20]....
        /*017c*/ 	.word	0x00002d60


	//   ....[21]....
        /*0180*/ 	.word	0x00002de0


	//   ....[22]....
        /*0184*/ 	.word	0x00002e20


	//   ....[23]....
        /*0188*/ 	.word	0x00002e60


	//   ....[24]....
        /*018c*/ 	.word	0x00002ec0


	//   ....[25]....
        /*0190*/ 	.word	0x00003f60


	//   ....[26]....
        /*0194*/ 	.word	0x00003fe0


	//   ....[27]....
        /*0198*/ 	.word	0x00004030


	//   ....[28]....
        /*019c*/ 	.word	0x00004070


	//   ....[29]....
        /*01a0*/ 	.word	0x000040a0


	//----- nvinfo : EIATTR_VRC_CTA_INIT_COUNT
	.align		4
.L_272:
        /*01a4*/ 	.byte	0x02, 0x4a
	.zero		1
	.zero		1


	//----- nvinfo : EIATTR_EXIT_INSTR_OFFSETS
	.align		4
        /*01a8*/ 	.byte	0x04, 0x1c
        /*01aa*/ 	.short	(.L_274 - .L_273)


	//   ....[0]....
.L_273:
        /*01ac*/ 	.word	0x00000080


	//   ....[1]....
        /*01b0*/ 	.word	0x000000c0


	//   ....[2]....
        /*01b4*/ 	.word	0x00004280


	//   ....[3]....
        /*01b8*/ 	.word	0x000042f0


	//----- nvinfo : EIATTR_MAX_THREADS
	.align		4
.L_274:
        /*01bc*/ 	.byte	0x04, 0x05
        /*01be*/ 	.short	(.L_276 - .L_275)
.L_275:
        /*01c0*/ 	.word	0x00000200
        /*01c4*/ 	.word	0x00000001
        /*01c8*/ 	.word	0x00000001


	//----- nvinfo : EIATTR_CRS_STACK_SIZE
	.align		4
.L_276:
        /*01cc*/ 	.byte	0x04, 0x1e
        /*01ce*/ 	.short	(.L_278 - .L_277)
.L_277:
        /*01d0*/ 	.word	0x00000000


	//----- nvinfo : EIATTR_CBANK_PARAM_SIZE
	.align		4
.L_278:
        /*01d4*/ 	.byte	0x03, 0x19
        /*01d6*/ 	.short	0x0021


	//----- nvinfo : EIATTR_PARAM_CBANK
	.align		4
        /*01d8*/ 	.byte	0x04, 0x0a
        /*01da*/ 	.short	(.L_280 - .L_279)
	.align		4
.L_279:
        /*01dc*/ 	.word	index@(.nv.constant0._ZN3cub18CUB_300001_SM_10006detail6reduce28DeviceReduceSingleTileKernelINS2_10policy_hubIfjN4cuda3std3__44plusIfEEE10Policy1000EPfPdiS9_dfNS7_10__identityEEEvT0_T1_T2_T3_T4_T6_)
        /*01e0*/ 	.short	0x0380
        /*01e2*/ 	.short	0x0021


	//----- nvinfo : EIATTR_SW_WAR
	.align		4
.L_280:
        /*01e4*/ 	.byte	0x04, 0x36
        /*01e6*/ 	.short	(.L_282 - .L_281)
.L_281:
        /*01e8*/ 	.word	0x00000008
.L_282:


//--------------------- .nv.info._ZN3cub18CUB_300001_SM_10006detail6reduce18DeviceReduceKernelINS2_10policy_hubIfjN4cuda3std3__44plusIfEEE10Policy1000EN6thrust24THRUST_300001_SM_1000_NS6detail15normal_iteratorINSD_10device_ptrIdEEEEjS9_f3ExpEEvT0_PT3_T1_NS0_13GridEvenShareISN_EET2_T4_ --------------------------
	.section	.nv.info._ZN3cub18CUB_300001_SM_10006detail6reduce18DeviceReduceKernelINS2_10policy_hubIfjN4cuda3std3__44plusIfEEE10Policy1000EN6thrust24THRUST_300001_SM_1000_NS6detail15normal_iteratorINSD_10device_ptrIdEEEEjS9_f3ExpEEvT0_PT3_T1_NS0_13GridEvenShareISN_EET2_T4_,"",@"SHT_CUDA_INFO"
	.sectionflags	@""
	.align	4


	//----- nvinfo : EIATTR_CUDA_API_VERSION
	.align		4
        /*0000*/ 	.byte	0x04, 0x37
        /*0002*/ 	.short	(.L_284 - .L_283)
.L_283:
        /*0004*/ 	.word	0x00000082


	//----- nvinfo : EIATTR_KPARAM_INFO
	.align		4
.L_284:
        /*0008*/ 	.byte	0x04, 0x17
        /*000a*/ 	.short	(.L_286 - .L_285)
.L_285:
        /*000c*/ 	.word	0x00000000
        /*0010*/ 	.short	0x0005
        /*0012*/ 	.short	0x003d
        /*0014*/ 	.byte	0x00, 0xf0, 0x05, 0x00


	//----- nvinfo : EIATTR_KPARAM_INFO
	.align		4
.L_286:
        /*0018*/ 	.byte	0x04, 0x17
        /*001a*/ 	.short	(.L_288 - .L_287)
.L_287:
        /*001c*/ 	.word	0x00000000
        /*0020*/ 	.short	0x0004
        /*0022*/ 	.short	0x003c
        /*0024*/ 	.byte	0x00, 0xf0, 0x05, 0x00


	//----- nvinfo : EIATTR_KPARAM_INFO
	.align		4
.L_288:
        /*0028*/ 	.byte	0x04, 0x17
        /*002a*/ 	.short	(.L_290 - .L_289)
.L_289:
        /*002c*/ 	.word	0x00000000
        /*0030*/ 	.short	0x0003
        /*0032*/ 	.short	0x0014
        /*0034*/ 	.byte	0x00, 0xf0, 0xa1, 0x00


	//----- nvinfo : EIATTR_KPARAM_INFO
	.align		4
.L_290:
        /*0038*/ 	.byte	0x04, 0x17
        /*003a*/ 	.short	(.L_292 - .L_291)
.L_291:
        /*003c*/ 	.word	0x00000000
        /*0040*/ 	.short	0x0002
        /*0042*/ 	.short	0x0010
        /*0044*/ 	.byte	0x00, 0xf0, 0x11, 0x00


	//----- nvinfo : EIATTR_KPARAM_INFO
	.align		4
.L_292:
        /*0048*/ 	.byte	0x04, 0x17
        /*004a*/ 	.short	(.L_294 - .L_293)
.L_293:
        /*004c*/ 	.word	0x00000000
        /*0050*/ 	.short	0x0001
        /*0052*/ 	.short	0x0008
        /*0054*/ 	.byte	0x00, 0xf5, 0x21, 0x00


	//----- nvinfo : EIATTR_KPARAM_INFO
	.align		4
.L_294:
        /*0058*/ 	.byte	0x04, 0x17
        /*005a*/ 	.short	(.L_296 - .L_295)
.L_295:
        /*005c*/ 	.word	0x00000000
        /*0060*/ 	.short	0x0000
        /*0062*/ 	.short	0x0000
        /*0064*/ 	.byte	0x00, 0xf0, 0x21, 0x00


	//----- nvinfo : EIATTR_SPARSE_MMA_MASK
	.align		4
.L_296:
        /*0068*/ 	.byte	0x03, 0x50
        /*006a*/ 	.short	0x0000


	//----- nvinfo : EIATTR_MAXREG_COUNT
	.align		4
        /*006c*/ 	.byte	0x03, 0x1b
        /*006e*/ 	.short	0x0080


	//----- nvinfo : EIATTR_NUM_BARRIERS
	.align		4
        /*0070*/ 	.byte	0x02, 0x4c
        /*0072*/ 	.byte	0x01
	.zero		1


	//----- nvinfo : EIATTR_MERCURY_ISA_VERSION
	.align		4
        /*0074*/ 	.byte	0x03, 0x5f
        /*0076*/ 	.short	0x0101


	//----- nvinfo : EIATTR_UNUSED_LOAD_BYTE_OFFSET
	.align		4
        /*0078*/ 	.byte	0x04, 0x44
        /*007a*/ 	.short	(.L_298 - .L_297)


	//   ....[0]....
.L_297:
        /*007c*/ 	.word	0x00001310
        /*0080*/ 	.word	0x0000fff0


	//   ....[1]....
        /*0084*/ 	.word	0x00001720
        /*0088*/ 	.word	0x0000fff0


	//   ....[2]....
        /*008c*/ 	.word	0x00007210
        /*0090*/ 	.word	0x0000fff0


	//----- nvinfo : EIATTR_COOP_GROUP_MASK_REGIDS
	.align		4
.L_298:
        /*0094*/ 	.byte	0x04, 0x29
        /*0096*/ 	.short	(.L_300 - .L_299)


	//   ....[0]....
.L_299:
        /*0098*/ 	.word	0xffffffff


	//   ....[1]....
        /*009c*/ 	.word	0xffffffff


	//   ....[2]....
        /*00a0*/ 	.word	0xffffffff


	//   ....[3]....
        /*00a4*/ 	.word	0xffffffff


	//   ....[4]....
        /*00a8*/ 	.word	0xffffffff


	//   ....[5]....
        /*00ac*/ 	.word	0xffffffff


	//   ....[6]....
        /*00b0*/ 	.word	0xffffffff


	//   ....[7]....
        /*00b4*/ 	.word	0xffffffff


	//   ....[8]....
        /*00b8*/ 	.word	0xffffffff


	//   ....[9]....
        /*00bc*/ 	.word	0xffffffff


	//   ....[10]....
        /*00c0*/ 	.word	0xffffffff


	//   ....[11]....
        /*00c4*/ 	.word	0xffffffff


	//   ....[12]....
        /*00c8*/ 	.word	0xffffffff


	//   ....[13]....
        /*00cc*/ 	.word	0xffffffff


	//   ....[14]....
        /*00d0*/ 	.word	0xffffffff


	//----- nvinfo : EIATTR_COOP_GROUP_INSTR_OFFSETS
	.align		4
.L_300:
        /*00d4*/ 	.byte	0x04, 0x28
        /*00d6*/ 	.short	(.L_302 - .L_301)


	//   ....[0]....
.L_301:
        /*00d8*/ 	.word	0x00001120


	//   ....[1]....
        /*00dc*/ 	.word	0x00001180


	//   ....[2]....
        /*00e0*/ 	.word	0x000011f0


	//   ....[3]....
        /*00e4*/ 	.word	0x00001240


	//   ....[4]....
        /*00e8*/ 	.word	0x00001270


	//   ....[5]....
        /*00ec*/ 	.word	0x000014c0


	//   ....[6]....
        /*00f0*/ 	.word	0x00001550


	//   ....[7]....
        /*00f4*/ 	.word	0x000015a0


	//   ....[8]....
        /*00f8*/ 	.word	0x000015e0


	//   ....[9]....
        /*00fc*/ 	.word	0x00001620


	//   ....[10]....
        /*0100*/ 	.word	0x00007030


	//   ....[11]....
        /*0104*/ 	.word	0x000070b0


	//   ....[12]....
        /*0108*/ 	.word	0x00007100


	//   ....[13]....
        /*010c*/ 	.word	0x00007140


	//   ....[14]....
        /*0110*/ 	.word	0x00007170


	//----- nvinfo : EIATTR_VRC_CTA_INIT_COUNT
	.align		4
.L_302:
        /*0114*/ 	.byte	0x02, 0x4a
	.zero		1
	.zero		1


	//----- nvinfo : EIATTR_EXIT_INSTR_OFFSETS
	.align		4
        /*0118*/ 	.byte	0x04, 0x1c
        /*011a*/ 	.short	(.L_304 - .L_303)


	//   ....[0]....
.L_303:
        /*011c*/ 	.word	0x00007350


	//   ....[1]....
        /*0120*/ 	.word	0x000073a0


	//----- nvinfo : EIATTR_MAX_THREADS
	.align		4
.L_304:
        /*0124*/ 	.byte	0x04, 0x05
        /*0126*/ 	.short	(.L_306 - .L_305)
.L_305:
        /*0128*/ 	.word	0x00000200
        /*012c*/ 	.word	0x00000001
        /*0130*/ 	.word	0x00000001


	//----- nvinfo : EIATTR_CRS_STACK_SIZE
	.align		4
.L_306:
        /*0134*/ 	.byte	0x04, 0x1e
        /*0136*/ 	.short	(.L_308 - .L_307)
.L_307:
        /*0138*/ 	.word	0x00000000


	//----- nvinfo : EIATTR_CBANK_PARAM_SIZE
	.align		4
.L_308:
        /*013c*/ 	.byte	0x03, 0x19
        /*013e*/ 	.short	0x003e


	//----- nvinfo : EIATTR_PARAM_CBANK
	.align		4
        /*0140*/ 	.byte	0x04, 0x0a
        /*0142*/ 	.short	(.L_310 - .L_309)
	.align		4
.L_309:
        /*0144*/ 	.word	index@(.nv.constant0._ZN3cub18CUB_300001_SM_10006detail6reduce18DeviceReduceKernelINS2_10policy_hubIfjN4cuda3std3__44plusIfEEE10Policy1000EN6thrust24THRUST_300001_SM_1000_NS6detail15normal_iteratorINSD_10device_ptrIdEEEEjS9_f3ExpEEvT0_PT3_T1_NS0_13GridEvenShareISN_EET2_T4_)
        /*0148*/ 	.short	0x0380
        /*014a*/ 	.short	0x003e


	//----- nvinfo : EIATTR_SW_WAR
	.align		4
.L_310:
        /*014c*/ 	.byte	0x04, 0x36
        /*014e*/ 	.short	(.L_312 - .L_311)
.L_311:
        /*0150*/ 	.word	0x00000008
.L_312:


//--------------------- .nv.info._ZN3cub18CUB_300001_SM_10006detail6reduce28DeviceReduceSingleTileKernelINS2_10policy_hubIfjN4cuda3std3__44plusIfEEE10Policy1000EN6thrust24THRUST_300001_SM_1000_NS6detail15normal_iteratorINSD_10device_ptrIdEEEEPdjS9_df3ExpEEvT0_T1_T2_T3_T4_T6_ --------------------------
	.section	.nv.info._ZN3cub18CUB_300001_SM_10006detail6reduce28DeviceReduceSingleTileKernelINS2_10policy_hubIfjN4cuda3std3__44plusIfEEE10Policy1000EN6thrust24THRUST_300001_SM_1000_NS6detail15normal_iteratorINSD_10device_ptrIdEEEEPdjS9_df3ExpEEvT0_T1_T2_T3_T4_T6_,"",@"SHT_CUDA_INFO"
	.sectionflags	@""
	.align	4


	//----- nvinfo : EIATTR_CUDA_API_VERSION
	.align		4
        /*0000*/ 	.byte	0x04, 0x37
        /*0002*/ 	.short	(.L_314 - .L_313)
.L_313:
        /*0004*/ 	.word	0x00000082


	//----- nvinfo : EIATTR_KPARAM_INFO
	.align		4
.L_314:
        /*0008*/ 	.byte	0x04, 0x17
        /*000a*/ 	.short	(.L_316 - .L_315)
.L_315:
        /*000c*/ 	.word	0x00000000
        /*0010*/ 	.short	0x0005
        /*0012*/ 	.short	0x0020
        /*0014*/ 	.byte	0x00, 0xf0, 0x05, 0x00


	//----- nvinfo : EIATTR_KPARAM_INFO
	.align		4
.L_316:
        /*0018*/ 	.byte	0x04, 0x17
        /*001a*/ 	.short	(.L_318 - .L_317)
.L_317:
        /*001c*/ 	.word	0x00000000
        /*0020*/ 	.short	0x0004
        /*0022*/ 	.short	0x0018
        /*0024*/ 	.byte	0x00, 0xf0, 0x21, 0x00


	//----- nvinfo : EIATTR_KPARAM_INFO
	.align		4
.L_318:
        /*0028*/ 	.byte	0x04, 0x17
        /*002a*/ 	.short	(.L_320 - .L_319)
.L_319:
        /*002c*/ 	.word	0x00000000
        /*0030*/ 	.short	0x0003
        /*0032*/ 	.short	0x0014
        /*0034*/ 	.byte	0x00, 0xf0, 0x05, 0x00


	//----- nvinfo : EIATTR_KPARAM_INFO
	.align		4
.L_320:
        /*0038*/ 	.byte	0x04, 0x17
        /*003a*/ 	.short	(.L_322 - .L_321)
.L_321:
        /*003c*/ 	.word	0x00000000
        /*0040*/ 	.short	0x0002
        /*0042*/ 	.short	0x0010
        /*0044*/ 	.byte	0x00, 0xf0, 0x11, 0x00


	//----- nvinfo : EIATTR_KPARAM_INFO
	.align		4
.L_322:
        /*0048*/ 	.byte	0x04, 0x17
        /*004a*/ 	.short	(.L_324 - .L_323)
.L_323:
        /*004c*/ 	.word	0x00000000
        /*0050*/ 	.short	0x0001
        /*0052*/ 	.short	0x0008
        /*0054*/ 	.byte	0x00, 0xf5, 0x21, 0x00


	//----- nvinfo : EIATTR_KPARAM_INFO
	.align		4
.L_324:
        /*0058*/ 	.byte	0x04, 0x17
        /*005a*/ 	.short	(.L_326 - .L_325)
.L_325:
        /*005c*/ 	.word	0x00000000
        /*0060*/ 	.short	0x0000
        /*0062*/ 	.short	0x0000
        /*0064*/ 	.byte	0x00, 0xf0, 0x21, 0x00


	//----- nvinfo : EIATTR_SPARSE_MMA_MASK
	.align		4
.L_326:
        /*0068*/ 	.byte	0x03, 0x50
        /*006a*/ 	.short	0x0000


	//----- nvinfo : EIATTR_MAXREG_COUNT
	.align		4
        /*006c*/ 	.byte	0x03, 0x1b
        /*006e*/ 	.short	0x0080


	//----- nvinfo : EIATTR_NUM_BARRIERS
	.align		4
        /*0070*/ 	.byte	0x02, 0x4c
        /*0072*/ 	.byte	0x01
	.zero		1


	//----- nvinfo : EIATTR_MERCURY_ISA_VERSION
	.align		4
        /*0074*/ 	.byte	0x03, 0x5f
        /*0076*/ 	.short	0x0101


	//----- nvinfo : EIATTR_UNUSED_LOAD_BYTE_OFFSET
	.align		4
        /*0078*/ 	.byte	0x04, 0x44
        /*007a*/ 	.short	(.L_328 - .L_327)


	//   ....[0]....
.L_327:
        /*007c*/ 	.word	0x000018c0
        /*0080*/ 	.word	0x0000fff0


	//   ....[1]....
        /*0084*/ 	.word	0x00001cd0
        /*0088*/ 	.word	0x0000fff0


	//   ....[2]....
        /*008c*/ 	.word	0x00007630
        /*0090*/ 	.word	0x0000fff0


	//----- nvinfo : EIATTR_COOP_GROUP_MASK_REGIDS
	.align		4
.L_328:
        /*0094*/ 	.byte	0x04, 0x29
        /*0096*/ 	.short	(.L_330 - .L_329)


	//   ....[0]....
.L_329:
        /*0098*/ 	.word	0xffffffff


	//   ....[1]....
        /*009c*/ 	.word	0xffffffff


	//   ....[2]....
        /*00a0*/ 	.word	0xffffffff


	//   ....[3]....
        /*00a4*/ 	.word	0xffffffff


	//   ....[4]....
        /*00a8*/ 	.word	0xffffffff


	//   ....[5]....
        /*00ac*/ 	.word	0xffffffff


	//   ....[6]....
        /*00b0*/ 	.word	0xffffffff


	//   ....[7]....
        /*00b4*/ 	.word	0xffffffff


	//   ....[8]....
        /*00b8*/ 	.word	0xffffffff


	//   ....[9]....
        /*00bc*/ 	.word	0xffffffff


	//   ....[10]....
        /*00c0*/ 	.word	0xffffffff


	//   ....[11]....
        /*00c4*/ 	.word	0xffffffff


	//   ....[12]....
        /*00c8*/ 	.word	0xffffffff


	//   ....[13]....
        /*00cc*/ 	.word	0xffffffff


	//   ....[14]....
        /*00d0*/ 	.word	0xffffffff


	//----- nvinfo : EIATTR_COOP_GROUP_INSTR_OFFSETS
	.align		4
.L_330:
        /*00d4*/ 	.byte	0x04, 0x28
        /*00d6*/ 	.short	(.L_332 - .L_331)


	//   ....[0]....
.L_331:
        /*00d8*/ 	.word	0x000016d0


	//   ....[1]....
        /*00dc*/ 	.word	0x00001730


	//   ....[2]....
        /*00e0*/ 	.word	0x000017a0


	//   ....[3]....
        /*00e4*/ 	.word	0x000017f0


	//   ....[4]....
        /*00e8*/ 	.word	0x00001820


	//   ....[5]....
        /*00ec*/ 	.word	0x00001a70


	//   ....[6]....
        /*00f0*/ 	.word	0x00001af0


	//   ....[7]....
        /*00f4*/ 	.word	0x00001b30


	//   ....[8]....
        /*00f8*/ 	.word	0x00001b70


	//   ....[9]....
        /*00fc*/ 	.word	0x00001bd0


	//   ....[10]....
        /*0100*/ 	.word	0x00007450


	//   ....[11]....
        /*0104*/ 	.word	0x000074d0


	//   ....[12]....
        /*0108*/ 	.word	0x00007520


	//   ....[13]....
        /*010c*/ 	.word	0x00007560


	//   ....[14]....
        /*0110*/ 	.word	0x00007590


	//----- nvinfo : EIATTR_VRC_CTA_INIT_COUNT
	.align		4
.L_332:
        /*0114*/ 	.byte	0x02, 0x4a
	.zero		1
	.zero		1


	//----- nvinfo : EIATTR_EXIT_INSTR_OFFSETS
	.align		4
        /*0118*/ 	.byte	0x04, 0x1c
        /*011a*/ 	.short	(.L_334 - .L_333)


	//   ....[0]....
.L_333:
        /*011c*/ 	.word	0x00000070


	//   ....[1]....
        /*0120*/ 	.word	0x000000b0


	//   ....[2]....
        /*0124*/ 	.word	0x00007770


	//   ....[3]....
        /*0128*/ 	.word	0x000077e0


	//----- nvinfo : EIATTR_MAX_THREADS
	.align		4
.L_334:
        /*012c*/ 	.byte	0x04, 0x05
        /*012e*/ 	.short	(.L_336 - .L_335)
.L_335:
        /*0130*/ 	.word	0x00000200
        /*0134*/ 	.word	0x00000001
        /*0138*/ 	.word	0x00000001


	//----- nvinfo : EIATTR_CRS_STACK_SIZE
	.align		4
.L_336:
        /*013c*/ 	.byte	0x04, 0x1e
        /*013e*/ 	.short	(.L_338 - .L_337)
.L_337:
        /*0140*/ 	.word	0x00000000


	//----- nvinfo : EIATTR_CBANK_PARAM_SIZE
	.align		4
.L_338:
        /*0144*/ 	.byte	0x03, 0x19
        /*0146*/ 	.short	0x0021


	//----- nvinfo : EIATTR_PARAM_CBANK
	.align		4
        /*0148*/ 	.byte	0x04, 0x0a
        /*014a*/ 	.short	(.L_340 - .L_339)
	.align		4
.L_339:
        /*014c*/ 	.word	index@(.nv.constant0._ZN3cub18CUB_300001_SM_10006detail6reduce28DeviceReduceSingleTileKernelINS2_10policy_hubIfjN4cuda3std3__44plusIfEEE10Policy1000EN6thrust24THRUST_300001_SM_1000_NS6detail15normal_iteratorINSD_10device_ptrIdEEEEPdjS9_df3ExpEEvT0_T1_T2_T3_T4_T6_)
        /*0150*/ 	.short	0x0380
        /*0152*/ 	.short	0x0021


	//----- nvinfo : EIATTR_SW_WAR
	.align		4
.L_340:
        /*0154*/ 	.byte	0x04, 0x36
        /*0156*/ 	.short	(.L_342 - .L_341)
.L_341:
        /*0158*/ 	.word	0x00000008
.L_342:


//--------------------- .nv.info._ZN3cub18CUB_300001_SM_10006detail9transform16transform_kernelINS2_10policy_hubILb1EN4cuda3std3__45tupleIJN6thrust24THRUST_300001_SM_1000_NS17counting_iteratorIjNSA_11use_defaultESC_SC_EEEEEE10policy1000El3prgNSA_6detail15normal_iteratorINSA_10device_ptrIdEEEEJSD_EEEvT0_iT1_T2_DpNS2_10kernel_argIT3_EE --------------------------
	.section	.nv.info._ZN3cub18CUB_300001_SM_10006detail9transform16transform_kernelINS2_10policy_hubILb1EN4cuda3std3__45tupleIJN6thrust24THRUST_300001_SM_1000_NS17counting_iteratorIjNSA_11use_defaultESC_SC_EEEEEE10policy1000El3prgNSA_6detail15normal_iteratorINSA_10device_ptrIdEEEEJSD_EEEvT0_iT1_T2_DpNS2_10kernel_argIT3_EE,"",@"SHT_CUDA_INFO"
	.sectionflags	@""
	.align	4


	//----- nvinfo : EIATTR_CUDA_API_VERSION
	.align		4
        /*0000*/ 	.byte	0x04, 0x37
        /*0002*/ 	.short	(.L_344 - .L_343)
.L_343:
        /*0004*/ 	.word	0x00000082


	//----- nvinfo : EIATTR_KPARAM_INFO
	.align		4
.L_344:
        /*0008*/ 	.byte	0x04, 0x17
        /*000a*/ 	.short	(.L_346 - .L_345)
.L_345:
        /*000c*/ 	.word	0x00000000
        /*0010*/ 	.short	0x0004
        /*0012*/ 	.short	0x0040
        /*0014*/ 	.byte	0x00, 0xf0, 0x41, 0x00


	//----- nvinfo : EIATTR_KPARAM_INFO
	.align		4
.L_346:
        /*0018*/ 	.byte	0x04, 0x17
        /*001a*/ 	.short	(.L_348 - .L_347)
.L_347:
        /*001c*/ 	.word	0x00000000
        /*0020*/ 	.short	0x0003
        /*0022*/ 	.short	0x0038
        /*0024*/ 	.byte	0x00, 0xf0, 0x21, 0x00


	//----- nvinfo : EIATTR_KPARAM_INFO
	.align		4
.L_348:
        /*0028*/ 	.byte	0x04, 0x17
        /*002a*/ 	.short	(.L_350 - .L_349)
.L_349:
        /*002c*/ 	.word	0x00000000
        /*0030*/ 	.short	0x0002
        /*0032*/ 	.short	0x0010
        /*0034*/ 	.byte	0x00, 0xf0, 0xa1, 0x00


	//----- nvinfo : EIATTR_KPARAM_INFO
	.align		4
.L_350:
        /*0038*/ 	.byte	0x04, 0x17
        /*003a*/ 	.short	(.L_352 - .L_351)
.L_351:
        /*003c*/ 	.word	0x00000000
        /*0040*/ 	.short	0x0001
        /*0042*/ 	.short	0x0008
        /*0044*/ 	.byte	0x00, 0xf0, 0x11, 0x00


	//----- nvinfo : EIATTR_KPARAM_INFO
	.align		4
.L_352:
        /*0048*/ 	.byte	0x04, 0x17
        /*004a*/ 	.short	(.L_354 - .L_353)
.L_353:
        /*004c*/ 	.word	0x00000000
        /*0050*/ 	.short	0x0000
        /*0052*/ 	.short	0x0000
        /*0054*/ 	.byte	0x00, 0xf0, 0x21, 0x00


	//----- nvinfo : EIATTR_SPARSE_MMA_MASK
	.align		4
.L_354:
        /*0058*/ 	.byte	0x03, 0x50
        /*005a*/ 	.short	0x0000


	//----- nvinfo : EIATTR_MAXREG_COUNT
	.align		4
        /*005c*/ 	.byte	0x03, 0x1b
        /*005e*/ 	.short	0x00ff


	//----- nvinfo : EIATTR_MERCURY_ISA_VERSION
	.align		4
        /*0060*/ 	.byte	0x03, 0x5f
        /*0062*/ 	.short	0x0101


	//----- nvinfo : EIATTR_VRC_CTA_INIT_COUNT
	.align		4
        /*0064*/ 	.byte	0x02, 0x4a
	.zero		1
	.zero		1


	//----- nvinfo : EIATTR_EXIT_INSTR_OFFSETS
	.align		4
        /*0068*/ 	.byte	0x04, 0x1c
        /*006a*/ 	.short	(.L_356 - .L_355)


	//   ....[0]....
.L_355:
        /*006c*/ 	.word	0x000001c0


	//   ....[1]....
        /*0070*/ 	.word	0x00000a30


	//   ....[2]....
        /*0074*/ 	.word	0x00000a60


	//   ....[3]....
        /*0078*/ 	.word	0x00001290


	//----- nvinfo : EIATTR_MAX_THREADS
	.align		4
.L_356:
        /*007c*/ 	.byte	0x04, 0x05
        /*007e*/ 	.short	(.L_358 - .L_357)
.L_357:
        /*0080*/ 	.word	0x00000080
        /*0084*/ 	.word	0x00000001
        /*0088*/ 	.word	0x00000001


	//----- nvinfo : EIATTR_CRS_STACK_SIZE
	.align		4
.L_358:
        /*008c*/ 	.byte	0x04, 0x1e
        /*008e*/ 	.short	(.L_360 - .L_359)
.L_359:
        /*0090*/ 	.word	0x00000000


	//----- nvinfo : EIATTR_CBANK_PARAM_SIZE
	.align		4
.L_360:
        /*0094*/ 	.byte	0x03, 0x19
        /*0096*/ 	.short	0x0050


	//----- nvinfo : EIATTR_PARAM_CBANK
	.align		4
        /*0098*/ 	.byte	0x04, 0x0a
        /*009a*/ 	.short	(.L_362 - .L_361)
	.align		4
.L_361:
        /*009c*/ 	.word	index@(.nv.constant0._ZN3cub18CUB_300001_SM_10006detail9transform16transform_kernelINS2_10policy_hubILb1EN4cuda3std3__45tupleIJN6thrust24THRUST_300001_SM_1000_NS17counting_iteratorIjNSA_11use_defaultESC_SC_EEEEEE10policy1000El3prgNSA_6detail15normal_iteratorINSA_10device_ptrIdEEEEJSD_EEEvT0_iT1_T2_DpNS2_10kernel_argIT3_EE)
        /*00a0*/ 	.short	0x0380
        /*00a2*/ 	.short	0x0050


	//----- nvinfo : EIATTR_SW_WAR
	.align		4
.L_362:
        /*00a4*/ 	.byte	0x04, 0x36
        /*00a6*/ 	.short	(.L_364 - .L_363)
.L_363:
        /*00a8*/ 	.word	0x00000008
.L_364:


//--------------------- .nv.info._ZN3cub18CUB_300001_SM_10006detail9transform16transform_kernelINS2_10policy_hubILb1EN4cuda3std3__45tupleIJN6thrust24THRUST_300001_SM_1000_NS17counting_iteratorIjNSA_11use_defaultESC_SC_EEEEEE10policy1000Ei3prgNSA_6detail15normal_iteratorINSA_10device_ptrIdEEEEJSD_EEEvT0_iT1_T2_DpNS2_10kernel_argIT3_EE --------------------------
	.section	.nv.info._ZN3cub18CUB_300001_SM_10006detail9transform16transform_kernelINS2_10policy_hubILb1EN4cuda3std3__45tupleIJN6thrust24THRUST_300001_SM_1000_NS17counting_iteratorIjNSA_11use_defaultESC_SC_EEEEEE10policy1000Ei3prgNSA_6detail15normal_iteratorINSA_10device_ptrIdEEEEJSD_EEEvT0_iT1_T2_DpNS2_10kernel_argIT3_EE,"",@"SHT_CUDA_INFO"
	.sectionflags	@""
	.align	4


	//----- nvinfo : EIATTR_CUDA_API_VERSION
	.align		4
        /*0000*/ 	.byte	0x04, 0x37
        /*0002*/ 	.short	(.L_366 - .L_365)
.L_365:
        /*0004*/ 	.word	0x00000082


	//----- nvinfo : EIATTR_KPARAM_INFO
	.align		4
.L_366:
        /*0008*/ 	.byte	0x04, 0x17
        /*000a*/ 	.short	(.L_368 - .L_367)
.L_367:
        /*000c*/ 	.word	0x00000000
        /*0010*/ 	.short	0x0004
        /*0012*/ 	.short	0x0038
        /*0014*/ 	.byte	0x00, 0xf0, 0x41, 0x00


	//----- nvinfo : EIATTR_KPARAM_INFO
	.align		4
.L_368:
        /*0018*/ 	.byte	0x04, 0x17
        /*001a*/ 	.short	(.L_370 - .L_369)
.L_369:
        /*001c*/ 	.word	0x00000000
        /*0020*/ 	.short	0x0003
        /*0022*/ 	.short	0x0030
        /*0024*/ 	.byte	0x00, 0xf0, 0x21, 0x00


	//----- nvinfo : EIATTR_KPARAM_INFO
	.align		4
.L_370:
        /*0028*/ 	.byte	0x04, 0x17
        /*002a*/ 	.short	(.L_372 - .L_371)
.L_371:
        /*002c*/ 	.word	0x00000000
        /*0030*/ 	.short	0x0002
        /*0032*/ 	.short	0x0008
        /*0034*/ 	.byte	0x00, 0xf0, 0xa1, 0x00


	//----- nvinfo : EIATTR_KPARAM_INFO
	.align		4
.L_372:
        /*0038*/ 	.byte	0x04, 0x17
        /*003a*/ 	.short	(.L_374 - .L_373)
.L_373:
        /*003c*/ 	.word	0x00000000
        /*0040*/ 	.short	0x0001
        /*0042*/ 	.short	0x0004
        /*0044*/ 	.byte	0x00, 0xf0, 0x11, 0x00


	//----- nvinfo : EIATTR_KPARAM_INFO
	.align		4
.L_374:
        /*0048*/ 	.byte	0x04, 0x17
        /*004a*/ 	.short	(.L_376 - .L_375)
.L_375:
        /*004c*/ 	.word	0x00000000
        /*0050*/ 	.short	0x0000
        /*0052*/ 	.short	0x0000
        /*0054*/ 	.byte	0x00, 0xf0, 0x11, 0x00


	//----- nvinfo : EIATTR_SPARSE_MMA_MASK
	.align		4
.L_376:
        /*0058*/ 	.byte	0x03, 0x50
        /*005a*/ 	.short	0x0000


	//----- nvinfo : EIATTR_MAXREG_COUNT
	.align		4
        /*005c*/ 	.byte	0x03, 0x1b
        /*005e*/ 	.short	0x00ff


	//----- nvinfo : EIATTR_MERCURY_ISA_VERSION
	.align		4
        /*0060*/ 	.byte	0x03, 0x5f
        /*0062*/ 	.short	0x0101


	//----- nvinfo : EIATTR_VRC_CTA_INIT_COUNT
	.align		4
        /*0064*/ 	.byte	0x02, 0x4a
	.zero		1
	.zero		1


	//----- nvinfo : EIATTR_EXIT_INSTR_OFFSETS
	.align		4
        /*0068*/ 	.byte	0x04, 0x1c
        /*006a*/ 	.short	(.L_378 - .L_377)


	//   ....[0]....
.L_377:
        /*006c*/ 	.word	0x00000150


	//   ....[1]....
        /*0070*/ 	.word	0x00000980


	//   ....[2]....
        /*0074*/ 	.word	0x000009c0


	//   ....[3]....
        /*0078*/ 	.word	0x00001250


	//----- nvinfo : EIATTR_MAX_THREADS
	.align		4
.L_378:
        /*007c*/ 	.byte	0x04, 0x05
        /*007e*/ 	.short	(.L_380 - .L_379)
.L_379:
        /*0080*/ 	.word	0x00000080
        /*0084*/ 	.word	0x00000001
        /*0088*/ 	.word	0x00000001


	//----- nvinfo : EIATTR_CRS_STACK_SIZE
	.align		4
.L_380:
        /*008c*/ 	.byte	0x04, 0x1e
        /*008e*/ 	.short	(.L_382 - .L_381)
.L_381:
        /*0090*/ 	.word	0x00000000


	//----- nvinfo : EIATTR_CBANK_PARAM_SIZE
	.align		4
.L_382:
        /*0094*/ 	.byte	0x03, 0x19
        /*0096*/ 	.short	0x0048


	//----- nvinfo : EIATTR_PARAM_CBANK
	.align		4
        /*0098*/ 	.byte	0x04, 0x0a
        /*009a*/ 	.short	(.L_384 - .L_383)
	.align		4
.L_383:
        /*009c*/ 	.word	index@(.nv.constant0._ZN3cub18CUB_300001_SM_10006detail9transform16transform_kernelINS2_10policy_hubILb1EN4cuda3std3__45tupleIJN6thrust24THRUST_300001_SM_1000_NS17counting_iteratorIjNSA_11use_defaultESC_SC_EEEEEE10policy1000Ei3prgNSA_6detail15normal_iteratorINSA_10device_ptrIdEEEEJSD_EEEvT0_iT1_T2_DpNS2_10kernel_argIT3_EE)
        /*00a0*/ 	.short	0x0380
        /*00a2*/ 	.short	0x0048


	//----- nvinfo : EIATTR_SW_WAR
	.align		4
.L_384:
        /*00a4*/ 	.byte	0x04, 0x36
        /*00a6*/ 	.short	(.L_386 - .L_385)
.L_385:
        /*00a8*/ 	.word	0x00000008
.L_386:


//--------------------- .nv.info._ZN3cub18CUB_300001_SM_10006detail9transform16transform_kernelINS2_10policy_hubILb1EN4cuda3std3__45tupleIJN6thrust24THRUST_300001_SM_1000_NS6detail15normal_iteratorINSA_10device_ptrIdEEEEEEEE10policy1000El7SigmoidSF_JPdEEEvT0_iT1_T2_DpNS2_10kernel_argIT3_EE --------------------------
	.section	.nv.info._ZN3cub18CUB_300001_SM_10006detail9transform16transform_kernelINS2_10policy_hubILb1EN4cuda3std3__45tupleIJN6thrust24THRUST_300001_SM_1000_NS6detail15normal_iteratorINSA_10device_ptrIdEEEEEEEE10policy1000El7SigmoidSF_JPdEEEvT0_iT1_T2_DpNS2_10kernel_argIT3_EE,"",@"SHT_CUDA_INFO"
	.sectionflags	@""
	.align	4


	//----- nvinfo : EIATTR_CUDA_API_VERSION
	.align		4
        /*0000*/ 	.byte	0x04, 0x37
        /*0002*/ 	.short	(.L_388 - .L_387)
.L_387:
        /*0004*/ 	.word	0x00000082


	//----- nvinfo : EIATTR_KPARAM_INFO
	.align		4
.L_388:
        /*0008*/ 	.byte	0x04, 0x17
        /*000a*/ 	.short	(.L_390 - .L_389)
.L_389:
        /*000c*/ 	.word	0x00000000
        /*0010*/ 	.short	0x0004
        /*0012*/ 	.short	0x0018
        /*0014*/ 	.byte	0x00, 0xf0, 0x41, 0x00


	//----- nvinfo : EIATTR_KPARAM_INFO
	.align		4
.L_390:
        /*0018*/ 	.byte	0x04, 0x17
        /*001a*/ 	.short	(.L_392 - .L_391)
.L_391:
        /*001c*/ 	.word	0x00000000
        /*0020*/ 	.short	0x0003
        /*0022*/ 	.short	0x0010
        /*0024*/ 	.byte	0x00, 0xf0, 0x21, 0x00


	//----- nvinfo : EIATTR_KPARAM_INFO
	.align		4
.L_392:
        /*0028*/ 	.byte	0x04, 0x17
        /*002a*/ 	.short	(.L_394 - .L_393)
.L_393:
        /*002c*/ 	.word	0x00000000
        /*0030*/ 	.short	0x0002
        /*0032*/ 	.short	0x000c
        /*0034*/ 	.byte	0x00, 0xf0, 0x05, 0x00


	//----- nvinfo : EIATTR_KPARAM_INFO
	.align		4
.L_394:
        /*0038*/ 	.byte	0x04, 0x17
        /*003a*/ 	.short	(.L_396 - .L_395)
.L_395:
        /*003c*/ 	.word	0x00000000
        /*0040*/ 	.short	0x0001
        /*0042*/ 	.short	0x0008
        /*0044*/ 	.byte	0x00, 0xf0, 0x11, 0x00


	//----- nvinfo : EIATTR_KPARAM_INFO
	.align		4
.L_396:
        /*0048*/ 	.byte	0x04, 0x17
        /*004a*/ 	.short	(.L_398 - .L_397)
.L_397:
        /*004c*/ 	.word	0x00000000
        /*0050*/ 	.short	0x0000
        /*0052*/ 	.short	0x0000
        /*0054*/ 	.byte	0x00, 0xf0, 0x21, 0x00


	//----- nvinfo : EIATTR_SPARSE_MMA_MASK
	.align		4
.L_398:
        /*0058*/ 	.byte	0x03, 0x50
        /*005a*/ 	.short	0x0000


	//----- nvinfo : EIATTR_MAXREG_COUNT
	.align		4
        /*005c*/ 	.byte	0x03, 0x1b
        /*005e*/ 	.short	0x00ff


	//----- nvinfo : EIATTR_MERCURY_ISA_VERSION
	.align		4
        /*0060*/ 	.byte	0x03, 0x5f
        /*0062*/ 	.short	0x0101


	//----- nvinfo : EIATTR_VRC_CTA_INIT_COUNT
	.align		4
        /*0064*/ 	.byte	0x02, 0x4a
	.zero		1
	.zero		1


	//----- nvinfo : EIATTR_EXIT_INSTR_OFFSETS
	.align		4
        /*0068*/ 	.byte	0x04, 0x1c
        /*006a*/ 	.short	(.L_400 - .L_399)


	//   ....[0]....
.L_399:
        /*006c*/ 	.word	0x000002a0


	//   ....[1]....
        /*0070*/ 	.word	0x00000e20


	//   ....[2]....
        /*0074*/ 	.word	0x00000e50


	//   ....[3]....
        /*0078*/ 	.word	0x000013b0


	//   ....[4]....
        /*007c*/ 	.word	0x000013d0


	//   ....[5]....
        /*0080*/ 	.word	0x00001ea0


	//   ....[6]....
        /*0084*/ 	.word	0x00002410


	//----- nvinfo : EIATTR_MAX_THREADS
	.align		4
.L_400:
        /*0088*/ 	.byte	0x04, 0x05
        /*008a*/ 	.short	(.L_402 - .L_401)
.L_401:
        /*008c*/ 	.word	0x00000080
        /*0090*/ 	.word	0x00000001
        /*0094*/ 	.word	0x00000001


	//----- nvinfo : EIATTR_CRS_STACK_SIZE
	.align		4
.L_402:
        /*0098*/ 	.byte	0x04, 0x1e
        /*009a*/ 	.short	(.L_404 - .L_403)
.L_403:
        /*009c*/ 	.word	0x00000000


	//----- nvinfo : EIATTR_CBANK_PARAM_SIZE
	.align		4
.L_404:
        /*00a0*/ 	.byte	0x03, 0x19
        /*00a2*/ 	.short	0x0028


	//----- nvinfo : EIATTR_PARAM_CBANK
	.align		4
        /*00a4*/ 	.byte	0x04, 0x0a
        /*00a6*/ 	.short	(.L_406 - .L_405)
	.align		4
.L_405:
        /*00a8*/ 	.word	index@(.nv.constant0._ZN3cub18CUB_300001_SM_10006detail9transform16transform_kernelINS2_10policy_hubILb1EN4cuda3std3__45tupleIJN6thrust24THRUST_300001_SM_1000_NS6detail15normal_iteratorINSA_10device_ptrIdEEEEEEEE10policy1000El7SigmoidSF_JPdEEEvT0_iT1_T2_DpNS2_10kernel_argIT3_EE)
        /*00ac*/ 	.short	0x0380
        /*00ae*/ 	.short	0x0028


	//----- nvinfo : EIATTR_SW_WAR
	.align		4
.L_406:
        /*00b0*/ 	.byte	0x04, 0x36
        /*00b2*/ 	.short	(.L_408 - .L_407)
.L_407:
        /*00b4*/ 	.word	0x00000008
.L_408:


//--------------------- .nv.info._ZN3cub18CUB_300001_SM_10006detail9transform16transform_kernelINS2_10policy_hubILb1EN4cuda3std3__45tupleIJN6thrust24THRUST_300001_SM_1000_NS6detail15normal_iteratorINSA_10device_ptrIdEEEEEEEE10policy1000Ei7SigmoidSF_JPdEEEvT0_iT1_T2_DpNS2_10kernel_argIT3_EE --------------------------
	.section	.nv.info._ZN3cub18CUB_300001_SM_10006detail9transform16transform_kernelINS2_10policy_hubILb1EN4cuda3std3__45tupleIJN6thrust24THRUST_300001_SM_1000_NS6detail15normal_iteratorINSA_10device_ptrIdEEEEEEEE10policy1000Ei7SigmoidSF_JPdEEEvT0_iT1_T2_DpNS2_10kernel_argIT3_EE,"",@"SHT_CUDA_INFO"
	.sectionflags	@""
	.align	4


	//----- nvinfo : EIATTR_CUDA_API_VERSION
	.align		4
        /*0000*/ 	.byte	0x04, 0x37
        /*0002*/ 	.short	(.L_410 - .L_409)
.L_409:
        /*0004*/ 	.word	0x00000082


	//----- nvinfo : EIATTR_KPARAM_INFO
	.align		4
.L_410:
        /*0008*/ 	.byte	0x04, 0x17
        /*000a*/ 	.short	(.L_412 - .L_411)
.L_411:
        /*000c*/ 	.word	0x00000000
        /*0010*/ 	.short	0x0004
        /*0012*/ 	.short	0x0018
        /*0014*/ 	.byte	0x00, 0xf0, 0x41, 0x00


	//----- nvinfo : EIATTR_KPARAM_INFO
	.align		4
.L_412:
        /*0018*/ 	.byte	0x04, 0x17
        /*001a*/ 	.short	(.L_414 - .L_413)
.L_413:
        /*001c*/ 	.word	0x00000000
        /*0020*/ 	.short	0x0003
        /*0022*/ 	.short	0x0010
        /*0024*/ 	.byte	0x00, 0xf0, 0x21, 0x00


	//----- nvinfo : EIATTR_KPARAM_INFO
	.align		4
.L_414:
        /*0028*/ 	.byte	0x04, 0x17
        /*002a*/ 	.short	(.L_416 - .L_415)
.L_415:
        /*002c*/ 	.word	0x00000000
        /*0030*/ 	.short	0x0002
        /*0032*/ 	.short	0x0008
        /*0034*/ 	.byte	0x00, 0xf0, 0x05, 0x00


	//----- nvinfo : EIATTR_KPARAM_INFO
	.align		4
.L_416:
        /*0038*/ 	.byte	0x04, 0x17
        /*003a*/ 	.short	(.L_418 - .L_417)
.L_417:
        /*003c*/ 	.word	0x00000000
        /*0040*/ 	.short	0x0001
        /*0042*/ 	.short	0x0004
        /*0044*/ 	.byte	0x00, 0xf0, 0x11, 0x00


	//----- nvinfo : EIATTR_KPARAM_INFO
	.align		4
.L_418:
        /*0048*/ 	.byte	0x04, 0x17
        /*004a*/ 	.short	(.L_420 - .L_419)
.L_419:
        /*004c*/ 	.word	0x00000000
        /*0050*/ 	.short	0x0000
        /*0052*/ 	.short	0x0000
        /*0054*/ 	.byte	0x00, 0xf0, 0x11, 0x00


	//----- nvinfo : EIATTR_SPARSE_MMA_MASK
	.align		4
.L_420:
        /*0058*/ 	.byte	0x03, 0x50
        /*005a*/ 	.short	0x0000


	//----- nvinfo : EIATTR_MAXREG_COUNT
	.align		4
        /*005c*/ 	.byte	0x03, 0x1b
        /*005e*/ 	.short	0x00ff


	//----- nvinfo : EIATTR_MERCURY_ISA_VERSION
	.align		4
        /*0060*/ 	.byte	0x03, 0x5f
        /*0062*/ 	.short	0x0101


	//----- nvinfo : EIATTR_VRC_CTA_INIT_COUNT
	.align		4
        /*0064*/ 	.byte	0x02, 0x4a
	.zero		1
	.zero		1


	//----- nvinfo : EIATTR_EXIT_INSTR_OFFSETS
	.align		4
        /*0068*/ 	.byte	0x04, 0x1c
        /*006a*/ 	.short	(.L_422 - .L_421)


	//   ....[0]....
.L_421:
        /*006c*/ 	.word	0x000001f0


	//   ....[1]....
        /*0070*/ 	.word	0x00000cc0


	//   ....[2]....
        /*0074*/ 	.word	0x00001230


	//   ....[3]....
        /*0078*/ 	.word	0x00001250


	//   ....[4]....
        /*007c*/ 	.word	0x00001dd0


	//   ....[5]....
        /*0080*/ 	.word	0x00001e00


	//   ....[6]....
        /*0084*/ 	.word	0x00002360


	//----- nvinfo : EIATTR_MAX_THREADS
	.align		4
.L_422:
        /*0088*/ 	.byte	0x04, 0x05
        /*008a*/ 	.short	(.L_424 - .L_423)
.L_423:
        /*008c*/ 	.word	0x00000080
        /*0090*/ 	.word	0x00000001
        /*0094*/ 	.word	0x00000001


	//----- nvinfo : EIATTR_CRS_STACK_SIZE
	.align		4
.L_424:
        /*0098*/ 	.byte	0x04, 0x1e
        /*009a*/ 	.short	(.L_426 - .L_425)
.L_425:
        /*009c*/ 	.word	0x00000000


	//----- nvinfo : EIATTR_CBANK_PARAM_SIZE
	.align		4
.L_426:
        /*00a0*/ 	.byte	0x03, 0x19
        /*00a2*/ 	.short	0x0028


	//----- nvinfo : EIATTR_PARAM_CBANK
	.align		4
        /*00a4*/ 	.byte	0x04, 0x0a
        /*00a6*/ 	.short	(.L_428 - .L_427)
	.align		4
.L_427:
        /*00a8*/ 	.word	index@(.nv.constant0._ZN3cub18CUB_300001_SM_10006detail9transform16transform_kernelINS2_10policy_hubILb1EN4cuda3std3__45tupleIJN6thrust24THRUST_300001_SM_1000_NS6detail15normal_iteratorINSA_10device_ptrIdEEEEEEEE10policy1000Ei7SigmoidSF_JPdEEEvT0_iT1_T2_DpNS2_10kernel_argIT3_EE)
        /*00ac*/ 	.short	0x0380
        /*00ae*/ 	.short	0x0028


	//----- nvinfo : EIATTR_SW_WAR
	.align		4
.L_428:
        /*00b0*/ 	.byte	0x04, 0x36
        /*00b2*/ 	.short	(.L_430 - .L_429)
.L_429:
        /*00b4*/ 	.word	0x00000008
.L_430:


//--------------------- .nv.info._ZN3cub18CUB_300001_SM_10006detail9transform16transform_kernelINS2_10policy_hubILb1EN4cuda3std3__45tupleIJN6thrust24THRUST_300001_SM_1000_NS6detail15normal_iteratorINSA_10device_ptrIdEEEEEEEE10policy1000El4TanHSF_JPdEEEvT0_iT1_T2_DpNS2_10kernel_argIT3_EE --------------------------
	.section	.nv.info._ZN3cub18CUB_300001_SM_10006detail9transform16transform_kernelINS2_10policy_hubILb1EN4cuda3std3__45tupleIJN6thrust24THRUST_300001_SM_1000_NS6detail15normal_iteratorINSA_10device_ptrIdEEEEEEEE10policy1000El4TanHSF_JPdEEEvT0_iT1_T2_DpNS2_10kernel_argIT3_EE,"",@"SHT_CUDA_INFO"
	.sectionflags	@""
	.align	4


	//----- nvinfo : EIATTR_CUDA_API_VERSION
	.align		4
        /*0000*/ 	.byte	0x04, 0x37
        /*0002*/ 	.short	(.L_432 - .L_431)
.L_431:
        /*0004*/ 	.word	0x00000082


	//----- nvinfo : EIATTR_KPARAM_INFO
	.align		4
.L_432:
        /*0008*/ 	.byte	0x04, 0x17
        /*000a*/ 	.short	(.L_434 - .L_433)
.L_433:
        /*000c*/ 	.word	0x00000000
        /*0010*/ 	.short	0x0004
        /*0012*/ 	.short	0x0018
        /*0014*/ 	.byte	0x00, 0xf0, 0x41, 0x00


	//----- nvinfo : EIATTR_KPARAM_INFO
	.align		4
.L_434:
        /*0018*/ 	.byte	0x04, 0x17
        /*001a*/ 	.short	(.L_436 - .L_435)
.L_435:
        /*001c*/ 	.word	0x00000000
        /*0020*/ 	.short	0x0003
        /*0022*/ 	.short	0x0010
        /*0024*/ 	.byte	0x00, 0xf0, 0x21, 0x00


	//----- nvinfo : EIATTR_KPARAM_INFO
	.align		4
.L_436:
        /*0028*/ 	.byte	0x04, 0x17
        /*002a*/ 	.short	(.L_438 - .L_437)
.L_437:
        /*002c*/ 	.word	0x00000000
        /*0030*/ 	.short	0x0002
        /*0032*/ 	.short	0x000c
        /*0034*/ 	.byte	0x00, 0xf0, 0x05, 0x00


	//----- nvinfo : EIATTR_KPARAM_INFO
	.align		4
.L_438:
        /*0038*/ 	.byte	0x04, 0x17
        /*003a*/ 	.short	(.L_440 - .L_439)
.L_439:
        /*003c*/ 	.word	0x00000000
        /*0040*/ 	.short	0x0001
        /*0042*/ 	.short	0x0008
        /*0044*/ 	.byte	0x00, 0xf0, 0x11, 0x00


	//----- nvinfo : EIATTR_KPARAM_INFO
	.align		4
.L_440:
        /*0048*/ 	.byte	0x04, 0x17
        /*004a*/ 	.short	(.L_442 - .L_441)
.L_441:
        /*004c*/ 	.word	0x00000000
        /*0050*/ 	.short	0x0000
        /*0052*/ 	.short	0x0000
        /*0054*/ 	.byte	0x00, 0xf0, 0x21, 0x00


	//----- nvinfo : EIATTR_SPARSE_MMA_MASK
	.align		4
.L_442:
        /*0058*/ 	.byte	0x03, 0x50
        /*005a*/ 	.short	0x0000


	//----- nvinfo : EIATTR_MAXREG_COUNT
	.align		4
        /*005c*/ 	.byte	0x03, 0x1b
        /*005e*/ 	.short	0x00ff


	//----- nvinfo : EIATTR_MERCURY_ISA_VERSION
	.align		4
        /*0060*/ 	.byte	0x03, 0x5f
        /*0062*/ 	.short	0x0101


	//----- nvinfo : EIATTR_VRC_CTA_INIT_COUNT
	.align		4
        /*0064*/ 	.byte	0x02, 0x4a
	.zero		1
	.zero		1


	//----- nvinfo : EIATTR_EXIT_INSTR_OFFSETS
	.align		4
        /*0068*/ 	.byte	0x04, 0x1c
        /*006a*/ 	.short	(.L_444 - .L_443)


	//   ....[0]....
.L_443:
        /*006c*/ 	.word	0x000002a0


	//   ....[1]....
        /*0070*/ 	.word	0x00001120


	//   ....[2]....
        /*0074*/ 	.word	0x00001150


	//   ....[3]....
        /*0078*/ 	.word	0x000017e0


	//   ....[4]....
        /*007c*/ 	.word	0x00001800


	//   ....[5]....
        /*0080*/ 	.word	0x000025b0


	//   ....[6]....
        /*0084*/ 	.word	0x00002c50


	//----- nvinfo : EIATTR_MAX_THREADS
	.align		4
.L_444:
        /*0088*/ 	.byte	0x04, 0x05
        /*008a*/ 	.short	(.L_446 - .L_445)
.L_445:
        /*008c*/ 	.word	0x00000080
        /*0090*/ 	.word	0x00000001
        /*0094*/ 	.word	0x00000001


	//----- nvinfo : EIATTR_CRS_STACK_SIZE
	.align		4
.L_446:
        /*0098*/ 	.byte	0x04, 0x1e
        /*009a*/ 	.short	(.L_448 - .L_447)
.L_447:
        /*009c*/ 	.word	0x00000000


	//----- nvinfo : EIATTR_CBANK_PARAM_SIZE
	.align		4
.L_448:
        /*00a0*/ 	.byte	0x03, 0x19
        /*00a2*/ 	.short	0x0028


	//----- nvinfo : EIATTR_PARAM_CBANK
	.align		4
        /*00a4*/ 	.byte	0x04, 0x0a
        /*00a6*/ 	.short	(.L_450 - .L_449)
	.align		4
.L_449:
        /*00a8*/ 	.word	index@(.nv.constant0._ZN3cub18CUB_300001_SM_10006detail9transform16transform_kernelINS2_10policy_hubILb1EN4cuda3std3__45tupleIJN6thrust24THRUST_300001_SM_1000_NS6detail15normal_iteratorINSA_10device_ptrIdEEEEEEEE10policy1000El4TanHSF_JPdEEEvT0_iT1_T2_DpNS2_10kernel_argIT3_EE)
        /*00ac*/ 	.short	0x0380
        /*00ae*/ 	.short	0x0028


	//----- nvinfo : EIATTR_SW_WAR
	.align		4
.L_450:
        /*00b0*/ 	.byte	0x04, 0x36
        /*00b2*/ 	.short	(.L_452 - .L_451)
.L_451:
        /*00b4*/ 	.word	0x00000008
.L_452:


//--------------------- .nv.info._ZN3cub18CUB_300001_SM_10006detail9transform16transform_kernelINS2_10policy_hubILb1EN4cuda3std3__45tupleIJN6thrust24THRUST_300001_SM_1000_NS6detail15normal_iteratorINSA_10device_ptrIdEEEEEEEE10policy1000Ei4TanHSF_JPdEEEvT0_iT1_T2_DpNS2_10kernel_argIT3_EE --------------------------
	.section	.nv.info._ZN3cub18CUB_300001_SM_10006detail9transform16transform_kernelINS2_10policy_hubILb1EN4cuda3std3__45tupleIJN6thrust24THRUST_300001_SM_1000_NS6detail15normal_iteratorINSA_10device_ptrIdEEEEEEEE10policy1000Ei4TanHSF_JPdEEEvT0_iT1_T2_DpNS2_10kernel_argIT3_EE,"",@"SHT_CUDA_INFO"
	.sectionflags	@""
	.align	4


	//----- nvinfo : EIATTR_CUDA_API_VERSION
	.align		4
        /*0000*/ 	.byte	0x04, 0x37
        /*0002*/ 	.short	(.L_454 - .L_453)
.L_453:
        /*0004*/ 	.word	0x00000082


	//----- nvinfo : EIATTR_KPARAM_INFO
	.align		4
.L_454:
        /*0008*/ 	.byte	0x04, 0x17
        /*000a*/ 	.short	(.L_456 - .L_455)
.L_455:
        /*000c*/ 	.word	0x00000000
        /*0010*/ 	.short	0x0004
        /*0012*/ 	.short	0x0018
        /*0014*/ 	.byte	0x00, 0xf0, 0x41, 0x00


	//----- nvinfo : EIATTR_KPARAM_INFO
	.align		4
.L_456:
        /*0018*/ 	.byte	0x04, 0x17
        /*001a*/ 	.short	(.L_458 - .L_457)
.L_457:
        /*001c*/ 	.word	0x00000000
        /*0020*/ 	.short	0x0003
        /*0022*/ 	.short	0x0010
        /*0024*/ 	.byte	0x00, 0xf0, 0x21, 0x00


	//----- nvinfo : EIATTR_KPARAM_INFO
	.align		4
.L_458:
        /*0028*/ 	.byte	0x04, 0x17
        /*002a*/ 	.short	(.L_460 - .L_459)
.L_459:
        /*002c*/ 	.word	0x00000000
        /*0030*/ 	.short	0x0002
        /*0032*/ 	.short	0x0008
        /*0034*/ 	.byte	0x00, 0xf0, 0x05, 0x00


	//----- nvinfo : EIATTR_KPARAM_INFO
	.align		4
.L_460:
        /*0038*/ 	.byte	0x04, 0x17
        /*003a*/ 	.short	(.L_462 - .L_461)
.L_461:
        /*003c*/ 	.word	0x00000000
        /*0040*/ 	.short	0x0001
        /*0042*/ 	.short	0x0004
        /*0044*/ 	.byte	0x00, 0xf0, 0x11, 0x00


	//----- nvinfo : EIATTR_KPARAM_INFO
	.align		4
.L_462:
        /*0048*/ 	.byte	0x04, 0x17
        /*004a*/ 	.short	(.L_464 - .L_463)
.L_463:
        /*004c*/ 	.word	0x00000000
        /*0050*/ 	.short	0x0000
        /*0052*/ 	.short	0x0000
        /*0054*/ 	.byte	0x00, 0xf0, 0x11, 0x00


	//----- nvinfo : EIATTR_SPARSE_MMA_MASK
	.align		4
.L_464:
        /*0058*/ 	.byte	0x03, 0x50
        /*005a*/ 	.short	0x0000


	//----- nvinfo : EIATTR_MAXREG_COUNT
	.align		4
        /*005c*/ 	.byte	0x03, 0x1b
        /*005e*/ 	.short	0x00ff


	//----- nvinfo : EIATTR_MERCURY_ISA_VERSION
	.align		4
        /*0060*/ 	.byte	0x03, 0x5f
        /*0062*/ 	.short	0x0101


	//----- nvinfo : EIATTR_VRC_CTA_INIT_COUNT
	.align		4
        /*0064*/ 	.byte	0x02, 0x4a
	.zero		1
	.zero		1


	//----- nvinfo : EIATTR_EXIT_INSTR_OFFSETS
	.align		4
        /*0068*/ 	.byte	0x04, 0x1c
        /*006a*/ 	.short	(.L_466 - .L_465)


	//   ....[0]....
.L_465:
        /*006c*/ 	.word	0x000001f0


	//   ....[1]....
        /*0070*/ 	.word	0x00000fa0


	//   ....[2]....
        /*0074*/ 	.word	0x00001640


	//   ....[3]....
        /*0078*/ 	.word	0x00001660


	//   ....[4]....
        /*007c*/ 	.word	0x000024e0


	//   ....[5]....
        /*0080*/ 	.word	0x00002510


	//   ....[6]....
        /*0084*/ 	.word	0x00002ba0


	//----- nvinfo : EIATTR_MAX_THREADS
	.align		4
.L_466:
        /*0088*/ 	.byte	0x04, 0x05
        /*008a*/ 	.short	(.L_468 - .L_467)
.L_467:
        /*008c*/ 	.word	0x00000080
        /*0090*/ 	.word	0x00000001
        /*0094*/ 	.word	0x00000001


	//----- nvinfo : EIATTR_CRS_STACK_SIZE
	.align		4
.L_468:
        /*0098*/ 	.byte	0x04, 0x1e
        /*009a*/ 	.short	(.L_470 - .L_469)
.L_469:
        /*009c*/ 	.word	0x00000000


	//----- nvinfo : EIATTR_CBANK_PARAM_SIZE
	.align		4
.L_470:
        /*00a0*/ 	.byte	0x03, 0x19
        /*00a2*/ 	.short	0x0028


	//----- nvinfo : EIATTR_PARAM_CBANK
	.align		4
        /*00a4*/ 	.byte	0x04, 0x0a
        /*00a6*/ 	.short	(.L_472 - .L_471)
	.align		4
.L_471:
        /*00a8*/ 	.word	index@(.nv.constant0._ZN3cub18CUB_300001_SM_10006detail9transform16transform_kernelINS2_10policy_hubILb1EN4cuda3std3__45tupleIJN6thrust24THRUST_300001_SM_1000_NS6detail15normal_iteratorINSA_10device_ptrIdEEEEEEEE10policy1000Ei4TanHSF_JPdEEEvT0_iT1_T2_DpNS2_10kernel_argIT3_EE)
        /*00ac*/ 	.short	0x0380
        /*00ae*/ 	.short	0x0028


	//----- nvinfo : EIATTR_SW_WAR
	.align		4
.L_472:
        /*00b0*/ 	.byte	0x04, 0x36
        /*00b2*/ 	.short	(.L_474 - .L_473)
.L_473:
        /*00b4*/ 	.word	0x00000008
.L_474:


//--------------------- .nv.info._ZN3cub18CUB_300001_SM_10006detail9transform16transform_kernelINS2_10policy_hubILb1EN4cuda3std3__45tupleIJN6thrust24THRUST_300001_SM_1000_NS6detail15normal_iteratorINSA_10device_ptrIdEEEEEEEE10policy1000El4ReLUSF_JPdEEEvT0_iT1_T2_DpNS2_10kernel_argIT3_EE --------------------------
	.section	.nv.info._ZN3cub18CUB_300001_SM_10006detail9transform16transform_kernelINS2_10policy_hubILb1EN4cuda3std3__45tupleIJN6thrust24THRUST_300001_SM_1000_NS6detail15normal_iteratorINSA_10device_ptrIdEEEEEEEE10policy1000El4ReLUSF_JPdEEEvT0_iT1_T2_DpNS2_10kernel_argIT3_EE,"",@"SHT_CUDA_INFO"
	.sectionflags	@""
	.align	4


	//----- nvinfo : EIATTR_CUDA_API_VERSION
	.align		4
        /*0000*/ 	.byte	0x04, 0x37
        /*0002*/ 	.short	(.L_476 - .L_475)
.L_475:
        /*0004*/ 	.word	0x00000082


	//----- nvinfo : EIATTR_KPARAM_INFO
	.align		4
.L_476:
        /*0008*/ 	.byte	0x04, 0x17
        /*000a*/ 	.short	(.L_478 - .L_477)
.L_477:
        /*000c*/ 	.word	0x00000000
        /*0010*/ 	.short	0x0004
        /*0012*/ 	.short	0x0018
        /*0014*/ 	.byte	0x00, 0xf0, 0x41, 0x00


	//----- nvinfo : EIATTR_KPARAM_INFO
	.align		4
.L_478:
        /*0018*/ 	.byte	0x04, 0x17
        /*001a*/ 	.short	(.L_480 - .L_479)
.L_479:
        /*001c*/ 	.word	0x00000000
        /*0020*/ 	.short	0x0003
        /*0022*/ 	.short	0x0010
        /*0024*/ 	.byte	0x00, 0xf0, 0x21, 0x00


	//----- nvinfo : EIATTR_KPARAM_INFO
	.align		4
.L_480:
        /*0028*/ 	.byte	0x04, 0x17
        /*002a*/ 	.short	(.L_482 - .L_481)
.L_481:
        /*002c*/ 	.word	0x00000000
        /*0030*/ 	.short	0x0002
        /*0032*/ 	.short	0x000c
        /*0034*/ 	.byte	0x00, 0xf0, 0x05, 0x00


	//----- nvinfo : EIATTR_KPARAM_INFO
	.align		4
.L_482:
        /*0038*/ 	.byte	0x04, 0x17
        /*003a*/ 	.short	(.L_484 - .L_483)
.L_483:
        /*003c*/ 	.word	0x00000000
        /*0040*/ 	.short	0x0001
        /*0042*/ 	.short	0x0008
        /*0044*/ 	.byte	0x00, 0xf0, 0x11, 0x00


	//----- nvinfo : EIATTR_KPARAM_INFO
	.align		4
.L_484:
        /*0048*/ 	.byte	0x04, 0x17
        /*004a*/ 	.short	(.L_486 - .L_485)
.L_485:
        /*004c*/ 	.word	0x00000000
        /*0050*/ 	.short	0x0000
        /*0052*/ 	.short	0x0000
        /*0054*/ 	.byte	0x00, 0xf0, 0x21, 0x00


	//----- nvinfo : EIATTR_SPARSE_MMA_MASK
	.align		4
.L_486:
        /*0058*/ 	.byte	0x03, 0x50
        /*005a*/ 	.short	0x0000


	//----- nvinfo : EIATTR_MAXREG_COUNT
	.align		4
        /*005c*/ 	.byte	0x03, 0x1b
        /*005e*/ 	.short	0x00ff


	//----- nvinfo : EIATTR_MERCURY_ISA_VERSION
	.align		4
        /*0060*/ 	.byte	0x03, 0x5f
        /*0062*/ 	.short	0x0101


	//----- nvinfo : EIATTR_VRC_CTA_INIT_COUNT
	.align		4
        /*0064*/ 	.byte	0x02, 0x4a
	.zero		1
	.zero		1


	//----- nvinfo : EIATTR_EXIT_INSTR_OFFSETS
	.align		4
        /*0068*/ 	.byte	0x04, 0x1c
        /*006a*/ 	.short	(.L_488 - .L_487)


	//   ....[0]....
.L_487:
        /*006c*/ 	.word	0x000002a0


	//   ....[1]....
        /*0070*/ 	.word	0x00001180


	//   ....[2]....
        /*0074*/ 	.word	0x00001590


	//   ....[3]....
        /*0078*/ 	.word	0x000017d0


	//   ....[4]....
        /*007c*/ 	.word	0x00001800


	//   ....[5]....
        /*0080*/ 	.word	0x000018e0


	//   ....[6]....
        /*0084*/ 	.word	0x00001900


	//   ....[7]....
        /*0088*/ 	.word	0x00002570


	//   ....[8]....
        /*008c*/ 	.word	0x00002a40


	//   ....[9]....
        /*0090*/ 	.word	0x00002d10


	//   ....[10]....
        /*0094*/ 	.word	0x00002e30


	//----- nvinfo : EIATTR_MAX_THREADS
	.align		4
.L_488:
        /*0098*/ 	.byte	0x04, 0x05
        /*009a*/ 	.short	(.L_490 - .L_489)
.L_489:
        /*009c*/ 	.word	0x00000080
        /*00a0*/ 	.word	0x00000001
        /*00a4*/ 	.word	0x00000001


	//----- nvinfo : EIATTR_CRS_STACK_SIZE
	.align		4
.L_490:
        /*00a8*/ 	.byte	0x04, 0x1e
        /*00aa*/ 	.short	(.L_492 - .L_491)
.L_491:
        /*00ac*/ 	.word	0x00000000


	//----- nvinfo : EIATTR_CBANK_PARAM_SIZE
	.align		4
.L_492:
        /*00b0*/ 	.byte	0x03, 0x19
        /*00b2*/ 	.short	0x0028


	//----- nvinfo : EIATTR_PARAM_CBANK
	.align		4
        /*00b4*/ 	.byte	0x04, 0x0a
        /*00b6*/ 	.short	(.L_494 - .L_493)
	.align		4
.L_493:
        /*00b8*/ 	.word	index@(.nv.constant0._ZN3cub18CUB_300001_SM_10006detail9transform16transform_kernelINS2_10policy_hubILb1EN4cuda3std3__45tupleIJN6thrust24THRUST_300001_SM_1000_NS6detail15normal_iteratorINSA_10device_ptrIdEEEEEEEE10policy1000El4ReLUSF_JPdEEEvT0_iT1_T2_DpNS2_10kernel_argIT3_EE)
        /*00bc*/ 	.short	0x0380
        /*00be*/ 	.short	0x0028


	//----- nvinfo : EIATTR_SW_WAR
	.align		4
.L_494:
        /*00c0*/ 	.byte	0x04, 0x36
        /*00c2*/ 	.short	(.L_496 - .L_495)
.L_495:
        /*00c4*/ 	.word	0x00000008
.L_496:


//--------------------- .nv.info._ZN3cub18CUB_300001_SM_10006detail9transform16transform_kernelINS2_10policy_hubILb1EN4cuda3std3__45tupleIJN6thrust24THRUST_300001_SM_1000_NS6detail15normal_iteratorINSA_10device_ptrIdEEEEEEEE10policy1000Ei4ReLUSF_JPdEEEvT0_iT1_T2_DpNS2_10kernel_argIT3_EE --------------------------
	.section	.nv.info._ZN3cub18CUB_300001_SM_10006detail9transform16transform_kernelINS2_10policy_hubILb1EN4cuda3std3__45tupleIJN6thrust24THRUST_300001_SM_1000_NS6detail15normal_iteratorINSA_10device_ptrIdEEEEEEEE10policy1000Ei4ReLUSF_JPdEEEvT0_iT1_T2_DpNS2_10kernel_argIT3_EE,"",@"SHT_CUDA_INFO"
	.sectionflags	@""
	.align	4


	//----- nvinfo : EIATTR_CUDA_API_VERSION
	.align		4
        /*0000*/ 	.byte	0x04, 0x37
        /*0002*/ 	.short	(.L_498 - .L_497)
.L_497:
        /*0004*/ 	.word	0x00000082


	//----- nvinfo : EIATTR_KPARAM_INFO
	.align		4
.L_498:
        /*0008*/ 	.byte	0x04, 0x17
        /*000a*/ 	.short	(.L_500 - .L_499)
.L_499:
        /*000c*/ 	.word	0x00000000
        /*0010*/ 	.short	0x0004
        /*0012*/ 	.short	0x0018
        /*0014*/ 	.byte	0x00, 0xf0, 0x41, 0x00


	//----- nvinfo : EIATTR_KPARAM_INFO
	.align		4
.L_500:
        /*0018*/ 	.byte	0x04, 0x17
        /*001a*/ 	.short	(.L_502 - .L_501)
.L_501:
        /*001c*/ 	.word	0x00000000
        /*0020*/ 	.short	0x0003
        /*0022*/ 	.short	0x0010
        /*0024*/ 	.byte	0x00, 0xf0, 0x21, 0x00


	//----- nvinfo : EIATTR_KPARAM_INFO
	.align		4
.L_502:
        /*0028*/ 	.byte	0x04, 0x17
        /*002a*/ 	.short	(.L_504 - .L_503)
.L_503:
        /*002c*/ 	.word	0x00000000
        /*0030*/ 	.short	0x0002
        /*0032*/ 	.short	0x0008
        /*0034*/ 	.byte	0x00, 0xf0, 0x05, 0x00


	//----- nvinfo : EIATTR_KPARAM_INFO
	.align		4
.L_504:
        /*0038*/ 	.byte	0x04, 0x17
        /*003a*/ 	.short	(.L_506 - .L_505)
.L_505:
        /*003c*/ 	.word	0x00000000
        /*0040*/ 	.short	0x0001
        /*0042*/ 	.short	0x0004
        /*0044*/ 	.byte	0x00, 0xf0, 0x11, 0x00


	//----- nvinfo : EIATTR_KPARAM_INFO
	.align		4
.L_506:
        /*0048*/ 	.byte	0x04, 0x17
        /*004a*/ 	.short	(.L_508 - .L_507)
.L_507:
        /*004c*/ 	.word	0x00000000
        /*0050*/ 	.short	0x0000
        /*0052*/ 	.short	0x0000
        /*0054*/ 	.byte	0x00, 0xf0, 0x11, 0x00


	//----- nvinfo : EIATTR_SPARSE_MMA_MASK
	.align		4
.L_508:
        /*0058*/ 	.byte	0x03, 0x50
        /*005a*/ 	.short	0x0000


	//----- nvinfo : EIATTR_MAXREG_COUNT
	.align		4
        /*005c*/ 	.byte	0x03, 0x1b
        /*005e*/ 	.short	0x00ff


	//----- nvinfo : EIATTR_MERCURY_ISA_VERSION
	.align		4
        /*0060*/ 	.byte	0x03, 0x5f
        /*0062*/ 	.short	0x0101


	//----- nvinfo : EIATTR_VRC_CTA_INIT_COUNT
	.align		4
        /*0064*/ 	.byte	0x02, 0x4a
	.zero		1
	.zero		1


	//----- nvinfo : EIATTR_EXIT_INSTR_OFFSETS
	.align		4
        /*0068*/ 	.byte	0x04, 0x1c
        /*006a*/ 	.short	(.L_510 - .L_509)


	//   ....[0]....
.L_509:
        /*006c*/ 	.word	0x000001f0


	//   ....[1]....
        /*0070*/ 	.word	0x00000d10


	//   ....[2]....
        /*0074*/ 	.word	0x000011f0


	//   ....[3]....
        /*0078*/ 	.word	0x000014c0


	//   ....[4]....
        /*007c*/ 	.word	0x00001600


	//   ....[5]....
        /*0080*/ 	.word	0x00001620


	//   ....[6]....
        /*0084*/ 	.word	0x00001da0


	//   ....[7]....
        /*0088*/ 	.word	0x000021b0


	//   ....[8]....
        /*008c*/ 	.word	0x000023f0


	//   ....[9]....
        /*0090*/ 	.word	0x00002420


	//   ....[10]....
        /*0094*/ 	.word	0x00002500


	//----- nvinfo : EIATTR_MAX_THREADS
	.align		4
.L_510:
        /*0098*/ 	.byte	0x04, 0x05
        /*009a*/ 	.short	(.L_512 - .L_511)
.L_511:
        /*009c*/ 	.word	0x00000080
        /*00a0*/ 	.word	0x00000001
        /*00a4*/ 	.word	0x00000001


	//----- nvinfo : EIATTR_CRS_STACK_SIZE
	.align		4
.L_512:
        /*00a8*/ 	.byte	0x04, 0x1e
        /*00aa*/ 	.short	(.L_514 - .L_513)
.L_513:
        /*00ac*/ 	.word	0x00000000


	//----- nvinfo : EIATTR_CBANK_PARAM_SIZE
	.align		4
.L_514:
        /*00b0*/ 	.byte	0x03, 0x19
        /*00b2*/ 	.short	0x0028


	//----- nvinfo : EIATTR_PARAM_CBANK
	.align		4
        /*00b4*/ 	.byte	0x04, 0x0a
        /*00b6*/ 	.short	(.L_516 - .L_515)
	.align		4
.L_515:
        /*00b8*/ 	.word	index@(.nv.constant0._ZN3cub18CUB_300001_SM_10006detail9transform16transform_kernelINS2_10policy_hubILb1EN4cuda3std3__45tupleIJN6thrust24THRUST_300001_SM_1000_NS6detail15normal_iteratorINSA_10device_ptrIdEEEEEEEE10policy1000Ei4ReLUSF_JPdEEEvT0_iT1_T2_DpNS2_10kernel_argIT3_EE)
        /*00bc*/ 	.short	0x0380
        /*00be*/ 	.short	0x0028


	//----- nvinfo : EIATTR_SW_WAR
	.align		4
.L_516:
        /*00c0*/ 	.byte	0x04, 0x36
        /*00c2*/ 	.short	(.L_518 - .L_517)
.L_517:
        /*00c4*/ 	.word	0x00000008
.L_518:


//--------------------- .nv.info._ZN3cub18CUB_300001_SM_10006detail9transform16transform_kernelINS2_10policy_hubILb1EN4cuda3std3__45tupleIJN6thrust24THRUST_300001_SM_1000_NS6detail15normal_iteratorINSA_10device_ptrIdEEEEEEEE10policy1000El7SoftmaxSF_JPdEEEvT0_iT1_T2_DpNS2_10kernel_argIT3_EE --------------------------
	.section	.nv.info._ZN3cub18CUB_300001_SM_10006detail9transform16transform_kernelINS2_10policy_hubILb1EN4cuda3std3__45tupleIJN6thrust24THRUST_300001_SM_1000_NS6detail15normal_iteratorINSA_10device_ptrIdEEEEEEEE10policy1000El7SoftmaxSF_JPdEEEvT0_iT1_T2_DpNS2_10kernel_argIT3_EE,"",@"SHT_CUDA_INFO"
	.sectionflags	@""
	.align	4


	//----- nvinfo : EIATTR_CUDA_API_VERSION
	.align		4
        /*0000*/ 	.byte	0x04, 0x37
        /*0002*/ 	.short	(.L_520 - .L_519)
.L_519:
        /*0004*/ 	.word	0x00000082


	//----- nvinfo : EIATTR_KPARAM_INFO
	.align		4
.L_520:
        /*0008*/ 	.byte	0x04, 0x17
        /*000a*/ 	.short	(.L_522 - .L_521)
.L_521:
        /*000c*/ 	.word	0x00000000
        /*0010*/ 	.short	0x0004
        /*0012*/ 	.short	0x0020
        /*0014*/ 	.byte	0x00, 0xf0, 0x41, 0x00


	//----- nvinfo : EIATTR_KPARAM_INFO
	.align		4
.L_522:
        /*0018*/ 	.byte	0x04, 0x17
        /*001a*/ 	.short	(.L_524 - .L_523)
.L_523:
        /*001c*/ 	.word	0x00000000
        /*0020*/ 	.short	0x0003
        /*0022*/ 	.short	0x0018
        /*0024*/ 	.byte	0x00, 0xf0, 0x21, 0x00


	//----- nvinfo : EIATTR_KPARAM_INFO
	.align		4
.L_524:
        /*0028*/ 	.byte	0x04, 0x17
        /*002a*/ 	.short	(.L_526 - .L_525)
.L_525:
        /*002c*/ 	.word	0x00000000
        /*0030*/ 	.short	0x0002
        /*0032*/ 	.short	0x0010
        /*0034*/ 	.byte	0x00, 0xf0, 0x21, 0x00


	//----- nvinfo : EIATTR_KPARAM_INFO
	.align		4
.L_526:
        /*0038*/ 	.byte	0x04, 0x17
        /*003a*/ 	.short	(.L_528 - .L_527)
.L_527:
        /*003c*/ 	.word	0x00000000
        /*0040*/ 	.short	0x0001
        /*0042*/ 	.short	0x0008
        /*0044*/ 	.byte	0x00, 0xf0, 0x11, 0x00


	//----- nvinfo : EIATTR_KPARAM_INFO
	.align		4
.L_528:
        /*0048*/ 	.byte	0x04, 0x17
        /*004a*/ 	.short	(.L_530 - .L_529)
.L_529:
        /*004c*/ 	.word	0x00000000
        /*0050*/ 	.short	0x0000
        /*0052*/ 	.short	0x0000
        /*0054*/ 	.byte	0x00, 0xf0, 0x21, 0x00


	//----- nvinfo : EIATTR_SPARSE_MMA_MASK
	.align		4
.L_530:
        /*0058*/ 	.byte	0x03, 0x50
        /*005a*/ 	.short	0x0000


	//----- nvinfo : EIATTR_MAXREG_COUNT
	.align		4
        /*005c*/ 	.byte	0x03, 0x1b
        /*005e*/ 	.short	0x00ff


	//----- nvinfo : EIATTR_MERCURY_ISA_VERSION
	.align		4
        /*0060*/ 	.byte	0x03, 0x5f
        /*0062*/ 	.short	0x0101


	//----- nvinfo : EIATTR_VRC_CTA_INIT_COUNT
	.align		4
        /*0064*/ 	.byte	0x02, 0x4a
	.zero		1
	.zero		1


	//----- nvinfo : EIATTR_EXIT_INSTR_OFFSETS
	.align		4
        /*0068*/ 	.byte	0x04, 0x1c
        /*006a*/ 	.short	(.L_532 - .L_531)


	//   ....[0]....
.L_531:
        /*006c*/ 	.word	0x00000320


	//   ....[1]....
        /*0070*/ 	.word	0x00000f80


	//   ....[2]....
        /*0074*/ 	.word	0x00000fb0


	//   ....[3]....
        /*0078*/ 	.word	0x00001550


	//   ....[4]....
        /*007c*/ 	.word	0x00001580


	//   ....[5]....
        /*0080*/ 	.word	0x00002120


	//   ....[6]....
        /*0084*/ 	.word	0x000026d0


	//----- nvinfo : EIATTR_MAX_THREADS
	.align		4
.L_532:
        /*0088*/ 	.byte	0x04, 0x05
        /*008a*/ 	.short	(.L_534 - .L_533)
.L_533:
        /*008c*/ 	.word	0x00000080
        /*0090*/ 	.word	0x00000001
        /*0094*/ 	.word	0x00000001


	//----- nvinfo : EIATTR_CRS_STACK_SIZE
	.align		4
.L_534:
        /*0098*/ 	.byte	0x04, 0x1e
        /*009a*/ 	.short	(.L_536 - .L_535)
.L_535:
        /*009c*/ 	.word	0x00000000


	//----- nvinfo : EIATTR_CBANK_PARAM_SIZE
	.align		4
.L_536:
        /*00a0*/ 	.byte	0x03, 0x19
        /*00a2*/ 	.short	0x0030


	//----- nvinfo : EIATTR_PARAM_CBANK
	.align		4
        /*00a4*/ 	.byte	0x04, 0x0a
        /*00a6*/ 	.short	(.L_538 - .L_537)
	.align		4
.L_537:
        /*00a8*/ 	.word	index@(.nv.constant0._ZN3cub18CUB_300001_SM_10006detail9transform16transform_kernelINS2_10policy_hubILb1EN4cuda3std3__45tupleIJN6thrust24THRUST_300001_SM_1000_NS6detail15normal_iteratorINSA_10device_ptrIdEEEEEEEE10policy1000El7SoftmaxSF_JPdEEEvT0_iT1_T2_DpNS2_10kernel_argIT3_EE)
        /*00ac*/ 	.short	0x0380
        /*00ae*/ 	.short	0x0030


	//----- nvinfo : EIATTR_SW_WAR
	.align		4
.L_538:
        /*00b0*/ 	.byte	0x04, 0x36
        /*00b2*/ 	.short	(.L_540 - .L_539)
.L_539:
        /*00b4*/ 	.word	0x00000008
.L_540:


//--------------------- .nv.info._ZN3cub18CUB_300001_SM_10006detail9transform16transform_kernelINS2_10policy_hubILb1EN4cuda3std3__45tupleIJN6thrust24THRUST_300001_SM_1000_NS6detail15normal_iteratorINSA_10device_ptrIdEEEEEEEE10policy1000Ei7SoftmaxSF_JPdEEEvT0_iT1_T2_DpNS2_10kernel_argIT3_EE --------------------------
	.section	.nv.info._ZN3cub18CUB_300001_SM_10006detail9transform16transform_kernelINS2_10policy_hubILb1EN4cuda3std3__45tupleIJN6thrust24THRUST_300001_SM_1000_NS6detail15normal_iteratorINSA_10device_ptrIdEEEEEEEE10policy1000Ei7SoftmaxSF_JPdEEEvT0_iT1_T2_DpNS2_10kernel_argIT3_EE,"",@"SHT_CUDA_INFO"
	.sectionflags	@""
	.align	4


	//----- nvinfo : EIATTR_CUDA_API_VERSION
	.align		4
        /*0000*/ 	.byte	0x04, 0x37
        /*0002*/ 	.short	(.L_542 - .L_541)
.L_541:
        /*0004*/ 	.word	0x00000082


	//----- nvinfo : EIATTR_KPARAM_INFO
	.align		4
.L_542:
        /*0008*/ 	.byte	0x04, 0x17
        /*000a*/ 	.short	(.L_544 - .L_543)
.L_543:
        /*000c*/ 	.word	0x00000000
        /*0010*/ 	.short	0x0004
        /*0012*/ 	.short	0x0018
        /*0014*/ 	.byte	0x00, 0xf0, 0x41, 0x00


	//----- nvinfo : EIATTR_KPARAM_INFO
	.align		4
.L_544:
        /*0018*/ 	.byte	0x04, 0x17
        /*001a*/ 	.short	(.L_546 - .L_545)
.L_545:
        /*001c*/ 	.word	0x00000000
        /*0020*/ 	.short	0x0003
        /*0022*/ 	.short	0x0010
        /*0024*/ 	.byte	0x00, 0xf0, 0x21, 0x00


	//----- nvinfo : EIATTR_KPARAM_INFO
	.align		4
.L_546:
        /*0028*/ 	.byte	0x04, 0x17
        /*002a*/ 	.short	(.L_548 - .L_547)
.L_547:
        /*002c*/ 	.word	0x00000000
        /*0030*/ 	.short	0x0002
        /*0032*/ 	.short	0x0008
        /*0034*/ 	.byte	0x00, 0xf0, 0x21, 0x00


	//----- nvinfo : EIATTR_KPARAM_INFO
	.align		4
.L_548:
        /*0038*/ 	.byte	0x04, 0x17
        /*003a*/ 	.short	(.L_550 - .L_549)
.L_549:
        /*003c*/ 	.word	0x00000000
        /*0040*/ 	.short	0x0001
        /*0042*/ 	.short	0x0004
        /*0044*/ 	.byte	0x00, 0xf0, 0x11, 0x00


	//----- nvinfo : EIATTR_KPARAM_INFO
	.align		4
.L_550:
        /*0048*/ 	.byte	0x04, 0x17
        /*004a*/ 	.short	(.L_552 - .L_551)
.L_551:
        /*004c*/ 	.word	0x00000000
        /*0050*/ 	.short	0x0000
        /*0052*/ 	.short	0x0000
        /*0054*/ 	.byte	0x00, 0xf0, 0x11, 0x00


	//----- nvinfo : EIATTR_SPARSE_MMA_MASK
	.align		4
.L_552:
        /*0058*/ 	.byte	0x03, 0x50
        /*005a*/ 	.short	0x0000


	//----- nvinfo : EIATTR_MAXREG_COUNT
	.align		4
        /*005c*/ 	.byte	0x03, 0x1b
        /*005e*/ 	.short	0x00ff


	//----- nvinfo : EIATTR_MERCURY_ISA_VERSION
	.align		4
        /*0060*/ 	.byte	0x03, 0x5f
        /*0062*/ 	.short	0x0101


	//----- nvinfo : EIATTR_VRC_CTA_INIT_COUNT
	.align		4
        /*0064*/ 	.byte	0x02, 0x4a
	.zero		1
	.zero		1


	//----- nvinfo : EIATTR_EXIT_INSTR_OFFSETS
	.align		4
        /*0068*/ 	.byte	0x04, 0x1c
        /*006a*/ 	.short	(.L_554 - .L_553)


	//   ....[0]....
.L_553:
        /*006c*/ 	.word	0x00000230


	//   ....[1]....
        /*0070*/ 	.word	0x00000e20


	//   ....[2]....
        /*0074*/ 	.word	0x00001400


	//   ....[3]....
        /*0078*/ 	.word	0x00001430


	//   ....[4]....
        /*007c*/ 	.word	0x000020f0


	//   ....[5]....
        /*0080*/ 	.word	0x00002120


	//   ....[6]....
        /*0084*/ 	.word	0x000026f0


	//----- nvinfo : EIATTR_MAX_THREADS
	.align		4
.L_554:
        /*0088*/ 	.byte	0x04, 0x05
        /*008a*/ 	.short	(.L_556 - .L_555)
.L_555:
        /*008c*/ 	.word	0x00000080
        /*0090*/ 	.word	0x00000001
        /*0094*/ 	.word	0x00000001


	//----- nvinfo : EIATTR_CRS_STACK_SIZE
	.align		4
.L_556:
        /*0098*/ 	.byte	0x04, 0x1e
        /*009a*/ 	.short	(.L_558 - .L_557)
.L_557:
        /*009c*/ 	.word	0x00000000


	//----- nvinfo : EIATTR_CBANK_PARAM_SIZE
	.align		4
.L_558:
        /*00a0*/ 	.byte	0x03, 0x19
        /*00a2*/ 	.short	0x0028


	//----- nvinfo : EIATTR_PARAM_CBANK
	.align		4
        /*00a4*/ 	.byte	0x04, 0x0a
        /*00a6*/ 	.short	(.L_560 - .L_559)
	.align		4
.L_559:
        /*00a8*/ 	.word	index@(.nv.constant0._ZN3cub18CUB_300001_SM_10006detail9transform16transform_kernelINS2_10policy_hubILb1EN4cuda3std3__45tupleIJN6thrust24THRUST_300001_SM_1000_NS6detail15normal_iteratorINSA_10device_ptrIdEEEEEEEE10policy1000Ei7SoftmaxSF_JPdEEEvT0_iT1_T2_DpNS2_10kernel_argIT3_EE)
        /*00ac*/ 	.short	0x0380
        /*00ae*/ 	.short	0x0028


	//----- nvinfo : EIATTR_SW_WAR
	.align		4
.L_560:
        /*00b0*/ 	.byte	0x04, 0x36
        /*00b2*/ 	.short	(.L_562 - .L_561)
.L_561:
        /*00b4*/ 	.word	0x00000008
.L_562:


//--------------------- .nv.info._ZN3cub18CUB_300001_SM_10006detail8for_each13static_kernelINS2_12policy_hub_t12policy_500_tElN6thrust24THRUST_300001_SM_1000_NS8cuda_cub6__fill7functorINS7_6detail15normal_iteratorINS7_10device_ptrIdEEEEdEEEEvT0_T1_ --------------------------
	.section	.nv.info._ZN3cub18CUB_300001_SM_10006detail8for_each13static_kernelINS2_12policy_hub_t12policy_500_tElN6thrust24THRUST_300001_SM_1000_NS8cuda_cub6__fill7functorINS7_6detail15normal_iteratorINS7_10device_ptrIdEEEEdEEEEvT0_T1_,"",@"SHT_CUDA_INFO"
	.sectionflags	@""
	.align	4


	//----- nvinfo : EIATTR_CUDA_API_VERSION
	.align		4
        /*0000*/ 	.byte	0x04, 0x37
        /*0002*/ 	.short	(.L_564 - .L_563)
.L_563:
        /*0004*/ 	.word	0x00000082


	//----- nvinfo : EIATTR_KPARAM_INFO
	.align		4
.L_564:
        /*0008*/ 	.byte	0x04, 0x17
        /*000a*/ 	.short	(.L_566 - .L_565)
.L_565:
        /*000c*/ 	.word	0x00000000
        /*0010*/ 	.short	0x0001
        /*0012*/ 	.short	0x0008
        /*0014*/ 	.byte	0x00, 0xf0, 0x41, 0x00


	//----- nvinfo : EIATTR_KPARAM_INFO
	.align		4
.L_566:
        /*0018*/ 	.byte	0x04, 0x17
        /*001a*/ 	.short	(.L_568 - .L_567)
.L_567:
        /*001c*/ 	.word	0x00000000
        /*0020*/ 	.short	0x0000
        /*0022*/ 	.short	0x0000
        /*0024*/ 	.byte	0x00, 0xf0, 0x21, 0x00


	//----- nvinfo : EIATTR_SPARSE_MMA_MASK
	.align		4
.L_568:
        /*0028*/ 	.byte	0x03, 0x50
        /*002a*/ 	.short	0x0000


	//----- nvinfo : EIATTR_MAXREG_COUNT
	.align		4
        /*002c*/ 	.byte	0x03, 0x1b
        /*002e*/ 	.short	0x00ff


	//----- nvinfo : EIATTR_MERCURY_ISA_VERSION
	.align		4
        /*0030*/ 	.byte	0x03, 0x5f
        /*0032*/ 	.short	0x0101


	//----- nvinfo : EIATTR_VRC_CTA_INIT_COUNT
	.align		4
        /*0034*/ 	.byte	0x02, 0x4a
	.zero		1
	.zero		1


	//----- nvinfo : EIATTR_EXIT_INSTR_OFFSETS
	.align		4
        /*0038*/ 	.byte	0x04, 0x1c
        /*003a*/ 	.short	(.L_570 - .L_569)


	//   ....[0]....
.L_569:
        /*003c*/ 	.word	0x00000130


	//   ....[1]....
        /*0040*/ 	.word	0x00000240


	//   ....[2]....
        /*0044*/ 	.word	0x00000270


	//----- nvinfo : EIATTR_MAX_THREADS
	.align		4
.L_570:
        /*0048*/ 	.byte	0x04, 0x05
        /*004a*/ 	.short	(.L_572 - .L_571)
.L_571:
        /*004c*/ 	.word	0x00000100
        /*0050*/ 	.word	0x00000001
        /*0054*/ 	.word	0x00000001


	//----- nvinfo : EIATTR_CBANK_PARAM_SIZE
	.align		4
.L_572:
        /*0058*/ 	.byte	0x03, 0x19
        /*005a*/ 	.short	0x0018


	//----- nvinfo : EIATTR_PARAM_CBANK
	.align		4
        /*005c*/ 	.byte	0x04, 0x0a
        /*005e*/ 	.short	(.L_574 - .L_573)
	.align		4
.L_573:
        /*0060*/ 	.word	index@(.nv.constant0._ZN3cub18CUB_300001_SM_10006detail8for_each13static_kernelINS2_12policy_hub_t12policy_500_tElN6thrust24THRUST_300001_SM_1000_NS8cuda_cub6__fill7functorINS7_6detail15normal_iteratorINS7_10device_ptrIdEEEEdEEEEvT0_T1_)
        /*0064*/ 	.short	0x0380
        /*0066*/ 	.short	0x0018


	//----- nvinfo : EIATTR_SW_WAR
	.align		4
.L_574:
        /*0068*/ 	.byte	0x04, 0x36
        /*006a*/ 	.short	(.L_576 - .L_575)
.L_575:
        /*006c*/ 	.word	0x00000008
.L_576:


//--------------------- .nv.info._ZN3cub18CUB_300001_SM_10006detail8for_each13static_kernelINS2_12policy_hub_t12policy_500_tEmN6thrust24THRUST_300001_SM_1000_NS8cuda_cub20__uninitialized_fill7functorINS7_10device_ptrIdEEdEEEEvT0_T1_ --------------------------
	.section	.nv.info._ZN3cub18CUB_300001_SM_10006detail8for_each13static_kernelINS2_12policy_hub_t12policy_500_tEmN6thrust24THRUST_300001_SM_1000_NS8cuda_cub20__uninitialized_fill7functorINS7_10device_ptrIdEEdEEEEvT0_T1_,"",@"SHT_CUDA_INFO"
	.sectionflags	@""
	.align	4


	//----- nvinfo : EIATTR_CUDA_API_VERSION
	.align		4
        /*0000*/ 	.byte	0x04, 0x37
        /*0002*/ 	.short	(.L_578 - .L_577)
.L_577:
        /*0004*/ 	.word	0x00000082


	//----- nvinfo : EIATTR_KPARAM_INFO
	.align		4
.L_578:
        /*0008*/ 	.byte	0x04, 0x17
        /*000a*/ 	.short	(.L_580 - .L_579)
.L_579:
        /*000c*/ 	.word	0x00000000
        /*0010*/ 	.short	0x0001
        /*0012*/ 	.short	0x0008
        /*0014*/ 	.byte	0x00, 0xf0, 0x41, 0x00


	//----- nvinfo : EIATTR_KPARAM_INFO
	.align		4
.L_580:
        /*0018*/ 	.byte	0x04, 0x17
        /*001a*/ 	.short	(.L_582 - .L_581)
.L_581:
        /*001c*/ 	.word	0x00000000
        /*0020*/ 	.short	0x0000
        /*0022*/ 	.short	0x0000
        /*0024*/ 	.byte	0x00, 0xf0, 0x21, 0x00


	//----- nvinfo : EIATTR_SPARSE_MMA_MASK
	.align		4
.L_582:
        /*0028*/ 	.byte	0x03, 0x50
        /*002a*/ 	.short	0x0000


	//----- nvinfo : EIATTR_MAXREG_COUNT
	.align		4
        /*002c*/ 	.byte	0x03, 0x1b
        /*002e*/ 	.short	0x00ff


	//----- nvinfo : EIATTR_MERCURY_ISA_VERSION
	.align		4
        /*0030*/ 	.byte	0x03, 0x5f
        /*0032*/ 	.short	0x0101


	//----- nvinfo : EIATTR_VRC_CTA_INIT_COUNT
	.align		4
        /*0034*/ 	.byte	0x02, 0x4a
	.zero		1
	.zero		1


	//----- nvinfo : EIATTR_EXIT_INSTR_OFFSETS
	.align		4
        /*0038*/ 	.byte	0x04, 0x1c
        /*003a*/ 	.short	(.L_584 - .L_583)


	//   ....[0]....
.L_583:
        /*003c*/ 	.word	0x00000130


	//   ....[1]....
        /*0040*/ 	.word	0x00000230


	//   ....[2]....
        /*0044*/ 	.word	0x00000260


	//----- nvinfo : EIATTR_MAX_THREADS
	.align		4
.L_584:
        /*0048*/ 	.byte	0x04, 0x05
        /*004a*/ 	.short	(.L_586 - .L_585)
.L_585:
        /*004c*/ 	.word	0x00000100
        /*0050*/ 	.word	0x00000001
        /*0054*/ 	.word	0x00000001


	//----- nvinfo : EIATTR_CBANK_PARAM_SIZE
	.align		4
.L_586:
        /*0058*/ 	.byte	0x03, 0x19
        /*005a*/ 	.short	0x0018


	//----- nvinfo : EIATTR_PARAM_CBANK
	.align		4
        /*005c*/ 	.byte	0x04, 0x0a
        /*005e*/ 	.short	(.L_588 - .L_587)
	.align		4
.L_587:
        /*0060*/ 	.word	index@(.nv.constant0._ZN3cub18CUB_300001_SM_10006detail8for_each13static_kernelINS2_12policy_hub_t12policy_500_tEmN6thrust24THRUST_300001_SM_1000_NS8cuda_cub20__uninitialized_fill7functorINS7_10device_ptrIdEEdEEEEvT0_T1_)
        /*0064*/ 	.short	0x0380
        /*0066*/ 	.short	0x0018


	//----- nvinfo : EIATTR_SW_WAR
	.align		4
.L_588:
        /*0068*/ 	.byte	0x04, 0x36
        /*006a*/ 	.short	(.L_590 - .L_589)
.L_589:
        /*006c*/ 	.word	0x00000008
.L_590:


//--------------------- .nv.info._ZN3cub18CUB_300001_SM_10006detail11EmptyKernelIvEEvv --------------------------
	.section	.nv.info._ZN3cub18CUB_300001_SM_10006detail11EmptyKernelIvEEvv,"",@"SHT_CUDA_INFO"
	.sectionflags	@""
	.align	4


	//----- nvinfo : EIATTR_CUDA_API_VERSION
	.align		4
        /*0000*/ 	.byte	0x04, 0x37
        /*0002*/ 	.short	(.L_592 - .L_591)
.L_591:
        /*0004*/ 	.word	0x00000082


	//----- nvinfo : EIATTR_SPARSE_MMA_MASK
	.align		4
.L_592:
        /*0008*/ 	.byte	0x03, 0x50
        /*000a*/ 	.short	0x0000


	//----- nvinfo : EIATTR_MAXREG_COUNT
	.align		4
        /*000c*/ 	.byte	0x03, 0x1b
        /*000e*/ 	.short	0x00ff


	//----- nvinfo : EIATTR_MERCURY_ISA_VERSION
	.align		4
        /*0010*/ 	.byte	0x03, 0x5f
        /*0012*/ 	.short	0x0101


	//----- nvinfo : EIATTR_VRC_CTA_INIT_COUNT
	.align		4
        /*0014*/ 	.byte	0x02, 0x4a
	.zero		1
	.zero		1


	//----- nvinfo : EIATTR_EXIT_INSTR_OFFSETS
	.align		4
        /*0018*/ 	.byte	0x04, 0x1c
        /*001a*/ 	.short	(.L_594 - .L_593)


	//   ....[0]....
.L_593:
        /*001c*/ 	.word	0x00000010


	//----- nvinfo : EIATTR_SW_WAR
	.align		4
.L_594:
        /*0020*/ 	.byte	0x04, 0x36
        /*0022*/ 	.short	(.L_596 - .L_595)
.L_595:
        /*0024*/ 	.word	0x00000008
.L_596:


//--------------------- .nv.callgraph             --------------------------
	.section	.nv.callgraph,"",@"SHT_CUDA_CALLGRAPH"
	.align	4
	.sectionentsize	8
	.align		4
        /*0000*/ 	.word	0x00000000
	.align		4
        /*0004*/ 	.word	0xffffffff
	.align		4
        /*0008*/ 	.word	0x00000000
	.align		4
        /*000c*/ 	.word	0xfffffffe
	.align		4
        /*0010*/ 	.word	0x00000000
	.align		4
        /*0014*/ 	.word	0xfffffffd
	.align		4
        /*0018*/ 	.word	0x00000000
	.align		4
        /*001c*/ 	.word	0xfffffffc


//--------------------- .nv.constant4             --------------------------
	.section	.nv.constant4,"a",@progbits
	.align	8
	.align		8
.nv.constant4:
        /*0000*/ 	.dword	_ZN30_INTERNAL_3b9f9f31_4_k_cu_main4cuda3std3__45__cpo5beginE
	.align		8
        /*0008*/ 	.dword	_ZN30_INTERNAL_3b9f9f31_4_k_cu_main4cuda3std3__45__cpo3endE
	.align		8
        /*0010*/ 	.dword	_ZN30_INTERNAL_3b9f9f31_4_k_cu_main4cuda3std3__45__cpo6cbeginE
	.align		8
        /*0018*/ 	.dword	_ZN30_INTERNAL_3b9f9f31_4_k_cu_main4cuda3std3__45__cpo4cendE
	.align		8
        /*0020*/ 	.dword	_ZN30_INTERNAL_3b9f9f31_4_k_cu_main4cuda3std3__45__cpo6rbeginE
	.align		8
        /*0028*/ 	.dword	_ZN30_INTERNAL_3b9f9f31_4_k_cu_main4cuda3std3__45__cpo4rendE
	.align		8
        /*0030*/ 	.dword	_ZN30_INTERNAL_3b9f9f31_4_k_cu_main4cuda3std3__45__cpo7crbeginE
	.align		8
        /*0038*/ 	.dword	_ZN30_INTERNAL_3b9f9f31_4_k_cu_main4cuda3std3__45__cpo5crendE
	.align		8
        /*0040*/ 	.dword	_ZN30_INTERNAL_3b9f9f31_4_k_cu_main4cuda3std3__432_GLOBAL__N__3b9f9f31_4_k_cu_main6ignoreE
	.align		8
        /*0048*/ 	.dword	_ZN30_INTERNAL_3b9f9f31_4_k_cu_main4cuda3std3__419piecewise_constructE
	.align		8
        /*0050*/ 	.dword	_ZN30_INTERNAL_3b9f9f31_4_k_cu_main4cuda3std3__48in_placeE
	.align		8
        /*0058*/ 	.dword	_ZN30_INTERNAL_3b9f9f31_4_k_cu_main4cuda3std3__420unreachable_sentinelE
	.align		8
        /*0060*/ 	.dword	_ZN30_INTERNAL_3b9f9f31_4_k_cu_main4cuda3std3__47nulloptE
	.align		8
        /*0068*/ 	.dword	_ZN30_INTERNAL_3b9f9f31_4_k_cu_main4cuda3std3__48unexpectE
	.align		8
        /*0070*/ 	.dword	_ZN30_INTERNAL_3b9f9f31_4_k_cu_main4cuda3std6ranges3__45__cpo4swapE
	.align		8
        /*0078*/ 	.dword	_ZN30_INTERNAL_3b9f9f31_4_k_cu_main4cuda3std6ranges3__45__cpo9iter_moveE
	.align		8
        /*0080*/ 	.dword	_ZN30_INTERNAL_3b9f9f31_4_k_cu_main4cuda3std6ranges3__45__cpo5beginE
	.align		8
        /*0088*/ 	.dword	_ZN30_INTERNAL_3b9f9f31_4_k_cu_main4cuda3std6ranges3__45__cpo3endE
	.align		8
        /*0090*/ 	.dword	_ZN30_INTERNAL_3b9f9f31_4_k_cu_main4cuda3std6ranges3__45__cpo6cbeginE
	.align		8
        /*0098*/ 	.dword	_ZN30_INTERNAL_3b9f9f31_4_k_cu_main4cuda3std6ranges3__45__cpo4cendE
	.align		8
        /*00a0*/ 	.dword	_ZN30_INTERNAL_3b9f9f31_4_k_cu_main4cuda3std6ranges3__45__cpo7advanceE
	.align		8
        /*00a8*/ 	.dword	_ZN30_INTERNAL_3b9f9f31_4_k_cu_main4cuda3std6ranges3__45__cpo9iter_swapE
	.align		8
        /*00b0*/ 	.dword	_ZN30_INTERNAL_3b9f9f31_4_k_cu_main4cuda3std6ranges3__45__cpo4nextE
	.align		8
        /*00b8*/ 	.dword	_ZN30_INTERNAL_3b9f9f31_4_k_cu_main4cuda3std6ranges3__45__cpo4prevE
	.align		8
        /*00c0*/ 	.dword	_ZN30_INTERNAL_3b9f9f31_4_k_cu_main4cuda3std6ranges3__45__cpo4dataE
	.align		8
        /*00c8*/ 	.dword	_ZN30_INTERNAL_3b9f9f31_4_k_cu_main4cuda3std6ranges3__45__cpo5cdataE
	.align		8
        /*00d0*/ 	.dword	_ZN30_INTERNAL_3b9f9f31_4_k_cu_main4cuda3std6ranges3__45__cpo4sizeE
	.align		8
        /*00d8*/ 	.dword	_ZN30_INTERNAL_3b9f9f31_4_k_cu_main4cuda3std6ranges3__45__cpo5ssizeE
	.align		8
        /*00e0*/ 	.dword	_ZN30_INTERNAL_3b9f9f31_4_k_cu_main4cuda3std6ranges3__45__cpo8distanceE
	.align		8
        /*00e8*/ 	.dword	_ZN30_INTERNAL_3b9f9f31_4_k_cu_main6thrust24THRUST_300001_SM_1000_NS8cuda_cub3parE
	.align		8
        /*00f0*/ 	.dword	_ZN30_INTERNAL_3b9f9f31_4_k_cu_main6thrust24THRUST_300001_SM_1000_NS8cuda_cub10par_nosyncE
	.align		8
        /*00f8*/ 	.dword	_ZN30_INTERNAL_3b9f9f31_4_k_cu_main6thrust24THRUST_300001_SM_1000_NS6system6detail10sequential3seqE
	.align		8
        /*0100*/ 	.dword	_ZN30_INTERNAL_3b9f9f31_4_k_cu_main6thrust24THRUST_300001_SM_1000_NS12placeholders2_1E
	.align		8
        /*0108*/ 	.dword	_ZN30_INTERNAL_3b9f9f31_4_k_cu_main6thrust24THRUST_300001_SM_1000_NS12placeholders2_2E
	.align		8
        /*0110*/ 	.dword	_ZN30_INTERNAL_3b9f9f31_4_k_cu_main6thrust24THRUST_300001_SM_1000_NS12placeholders2_3E
	.align		8
        /*0118*/ 	.dword	_ZN30_INTERNAL_3b9f9f31_4_k_cu_main6thrust24THRUST_300001_SM_1000_NS12placeholders2_4E
	.align		8
        /*0120*/ 	.dword	_ZN30_INTERNAL_3b9f9f31_4_k_cu_main6thrust24THRUST_300001_SM_1000_NS12placeholders2_5E
	.align		8
        /*0128*/ 	.dword	_ZN30_INTERNAL_3b9f9f31_4_k_cu_main6thrust24THRUST_300001_SM_1000_NS12placeholders2_6E
	.align		8
        /*0130*/ 	.dword	_ZN30_INTERNAL_3b9f9f31_4_k_cu_main6thrust24THRUST_300001_SM_1000_NS12placeholders2_7E
	.align		8
        /*0138*/ 	.dword	_ZN30_INTERNAL_3b9f9f31_4_k_cu_main6thrust24THRUST_300001_SM_1000_NS12placeholders2_8E
	.align		8
        /*0140*/ 	.dword	_ZN30_INTERNAL_3b9f9f31_4_k_cu_main6thrust24THRUST_300001_SM_1000_NS12placeholders2_9E
	.align		8
        /*0148*/ 	.dword	_ZN30_INTERNAL_3b9f9f31_4_k_cu_main6thrust24THRUST_300001_SM_1000_NS12placeholders3_10E
	.align		8
        /*0150*/ 	.dword	_ZN30_INTERNAL_3b9f9f31_4_k_cu_main6thrust24THRUST_300001_SM_1000_NS3seqE


//--------------------- .text._ZN3cub18CUB_300001_SM_10006detail6reduce28DeviceReduceSingleTileKernelINS2_10policy_hubIfyN4cuda3std3__44plusIfEEE10Policy1000EPfPdiS9_dfNS7_10__identityEEEvT0_T1_T2_T3_T4_T6_ --------------------------
	.section	.text._ZN3cub18CUB_300001_SM_10006detail6reduce28DeviceReduceSingleTileKernelINS2_10policy_hubIfyN4cuda3std3__44plusIfEEE10Policy1000EPfPdiS9_dfNS7_10__identityEEEvT0_T1_T2_T3_T4_T6_,"ax",@progbits
	.align	128
        .global         _ZN3cub18CUB_300001_SM_10006detail6reduce28DeviceReduceSingleTileKernelINS2_10policy_hubIfyN4cuda3std3__44plusIfEEE10Policy1000EPfPdiS9_dfNS7_10__identityEEEvT0_T1_T2_T3_T4_T6_
        .type           _ZN3cub18CUB_300001_SM_10006detail6reduce28DeviceReduceSingleTileKernelINS2_10policy_hubIfyN4cuda3std3__44plusIfEEE10Policy1000EPfPdiS9_dfNS7_10__identityEEEvT0_T1_T2_T3_T4_T6_,@function
        .size           _ZN3cub18CUB_300001_SM_10006detail6reduce28DeviceReduceSingleTileKernelINS2_10policy_hubIfyN4cuda3std3__44plusIfEEE10Policy1000EPfPdiS9_dfNS7_10__identityEEEvT0_T1_T2_T3_T4_T6_,(.L_x_847 - _ZN3cub18CUB_300001_SM_10006detail6reduce28DeviceReduceSingleTileKernelINS2_10policy_hubIfyN4cuda3std3__44plusIfEEE10Policy1000EPfPdiS9_dfNS7_10__identityEEEvT0_T1_T2_T3_T4_T6_)
        .other          _ZN3cub18CUB_300001_SM_10006detail6reduce28DeviceReduceSingleTileKernelINS2_10policy_hubIfyN4cuda3std3__44plusIfEEE10Policy1000EPfPdiS9_dfNS7_10__identityEEEvT0_T1_T2_T3_T4_T6_,@"STO_CUDA_ENTRY STV_DEFAULT"
_ZN3cub18CUB_300001_SM_10006detail6reduce28DeviceReduceSingleTileKernelINS2_10policy_hubIfyN4cuda3std3__44plusIfEEE10Policy1000EPfPdiS9_dfNS7_10__identityEEEvT0_T1_T2_T3_T4_T6_:
.text._ZN3cub18CUB_300001_SM_10006detail6reduce28DeviceReduceSingleTileKernelINS2_10policy_hubIfyN4cuda3std3__44plusIfEEE10Policy1000EPfPdiS9_dfNS7_10__identityEEEvT0_T1_T2_T3_T4_T6_:
[----:B------:R-:W-:Y:S01]  /*0000*/  LDC R1, c[0x0][0x37c] ;  /* 0x0000df00ff017b82 */ /* 0x000fe20000000800 */
[----:B------:R-:W0:Y:S01]  /*0010*/  LDCU UR4, c[0x0][0x390] ;  /* 0x00007200ff0477ac */ /* 0x000e220008000800 */
[----:B------:R-:W1:Y:S01]  /*0020*/  LDCU.64 UR6, c[0x0][0x358] ;  /* 0x00006b00ff0677ac */ /* 0x000e620008000a00 */
[----:B0-----:R-:W-:-:S04]  /*0030*/  MOV R20, UR4 ;  /* 0x0000000400147c02 */ /* 0x001fc80008000f00 */
[----:B------:R-:W-:-:S13]  /*0040*/  ISETP.NE.AND P0, PT, R20, RZ, PT ;  /* 0x000000ff1400720c */ /* 0x000fda0003f05270 */
[----:B-1----:R-:W-:Y:S05]  /*0050*/  @P0 BRA `(.L_x_0) ;  /* 0x00000000001c0947 */ /* 0x002fea0003800000 */
[----:B------:R-:W0:Y:S02]  /*0060*/  S2R R0, SR_TID.X ;  /* 0x0000000000007919 */ /* 0x000e240000002100 */
[----:B0-----:R-:W-:-:S13]  /*0070*/  ISETP.NE.AND P0, PT, R0, RZ, PT ;  /* 0x000000ff0000720c */ /* 0x001fda0003f05270 */
[----:B------:R-:W-:Y:S05]  /*0080*/  @P0 EXIT ;  /* 0x000000000000094d */ /* 0x000fea0003800000 */
[----:B------:R-:W0:Y:S08]  /*0090*/  LDC.64 R2, c[0x0][0x388] ;  /* 0x0000e200ff027b82 */ /* 0x000e300000000a00 */
[----:B------:R-:W0:Y:S02]  /*00a0*/  LDC.64 R4, c[0x0][0x398] ;  /* 0x0000e600ff047b82 */ /* 0x000e240000000a00 */
[----:B0-----:R-:W-:Y:S01]  /*00b0*/  STG.E.64 desc[UR6][R2.64], R4 ;  /* 0x0000000402007986 */ /* 0x001fe2000c101b06 */
[----:B------:R-:W-:Y:S05]  /*00c0*/  EXIT ;  /* 0x000000000000794d */ /* 0x000fea0003800000 */
.L_x_0:
[----:B------:R-:W0:Y:S01]  /*00d0*/  LDCU UR4, c[0x0][0x380] ;  /* 0x00007000ff0477ac */ /* 0x000e220008000800 */
[----:B------:R-:W-:Y:S01]  /*00e0*/  BSSY.RECONVERGENT B0, `(.L_x_1) ;  /* 0x00003ca000007945 */ /* 0x000fe20003800200 */
[----:B0-----:R-:W-:-:S09]  /*00f0*/  ULOP3.LUT UP0, URZ, UR4, 0xf, URZ, 0xc0, !UPT ;  /* 0x0000000f04ff7892 */ /* 0x001fd2000f80c0ff */
[----:B------:R-:W-:Y:S05]  /*0100*/  BRA.U UP0, `(.L_x_2) ;  /* 0x0000001d00607547 */ /* 0x000fea000b800000 */
[----:B------:R-:W-:-:S13]  /*0110*/  ISETP.GT.AND P0, PT, R20, 0xfff, PT ;  /* 0x00000fff1400780c */ /* 0x000fda0003f04270 */
[----:B------:R-:W-:Y:S05]  /*0120*/  @P0 BRA `(.L_x_3) ;  /* 0x0000000c00a80947 */ /* 0x000fea0003800000 */
[----:B------:R-:W0:Y:S01]  /*0130*/  S2R R9, SR_TID.X ;  /* 0x0000000000097919 */ /* 0x000e220000002100 */
[----:B------:R-:W-:Y:S01]  /*0140*/  BSSY.RECONVERGENT B1, `(.L_x_4) ;  /* 0x0000009000017945 */ /* 0x000fe20003800200 */
[----:B------:R-:W-:Y:S01]  /*0150*/  HFMA2 R0, -RZ, RZ, 0, 0 ;  /* 0x00000000ff007431 */ /* 0x000fe200000001ff */
[----:B0-----:R-:W-:Y:S02]  /*0160*/  ISETP.GE.AND P0, PT, R9, R20, PT ;  /* 0x000000140900720c */ /* 0x001fe40003f06270 */
[----:B------:R-:W-:-:S11]  /*0170*/  MOV R11, R9 ;  /* 0x00000009000b7202 */ /* 0x000fd60000000f00 */
[----:B------:R-:W-:Y:S05]  /*0180*/  @P0 BRA `(.L_x_5) ;  /* 0x0000000000100947 */ /* 0x000fea0003800000 */
[----:B------:R-:W0:Y:S02]  /*0190*/  LDC.64 R2, c[0x0][0x380] ;  /* 0x0000e000ff027b82 */ /* 0x000e240000000a00 */
[----:B0-----:R-:W-:-:S05]  /*01a0*/  IMAD.WIDE.U32 R2, R9, 0x4, R2 ;  /* 0x0000000409027825 */ /* 0x001fca00078e0002 */
[----:B------:R0:W5:Y:S01]  /*01b0*/  LDG.E.CONSTANT R0, desc[UR6][R2.64] ;  /* 0x0000000602007981 */ /* 0x000162000c1e9900 */
[----:B------:R-:W-:-:S07]  /*01c0*/  IADD3 R11, PT, PT, R9, 0x100, RZ ;  /* 0x00000100090b7810 */ /* 0x000fce0007ffe0ff */
.L_x_5:
[----:B------:R-:W-:Y:S05]  /*01d0*/  BSYNC.RECONVERGENT B1 ;  /* 0x0000000000017941 */ /* 0x000fea0003800200 */
.L_x_4:
[----:B------:R-:W-:Y:S01]  /*01e0*/  ISETP.GE.AND P0, PT, R11, R20, PT ;  /* 0x000000140b00720c */ /* 0x000fe20003f06270 */
[----:B------:R-:W-:-:S12]  /*01f0*/  BSSY.RECONVERGENT B1, `(.L_x_6) ;  /* 0x0000074000017945 */ /* 0x000fd80003800200 */
[----:B------:R-:W-:Y:S05]  /*0200*/  @P0 BRA `(.L_x_7) ;  /* 0x0000000400c80947 */ /* 0x000fea0003800000 */
[----:B0-----:R-:W-:Y:S01]  /*0210*/  LOP3.LUT R3, RZ, R11, RZ, 0x33, !PT ;  /* 0x0000000bff037212 */ /* 0x001fe200078e33ff */
[----:B------:R-:W-:Y:S03]  /*0220*/  BSSY.RECONVERGENT B2, `(.L_x_8) ;  /* 0x0000015000027945 */ /* 0x000fe60003800200 */
[----:B------:R-:W-:-:S04]  /*0230*/  IADD3 R4, PT, PT, R3, R20, RZ ;  /* 0x0000001403047210 */ /* 0x000fc80007ffe0ff */
[C---:B------:R-:W-:Y:S02]  /*0240*/  LOP3.LUT R2, R4.reuse, 0x300, RZ, 0xc0, !PT ;  /* 0x0000030004027812 */ /* 0x040fe400078ec0ff */
[----:B------:R-:W-:Y:S02]  /*0250*/  ISETP.GE.U32.AND P1, PT, R4, 0x300, PT ;  /* 0x000003000400780c */ /* 0x000fe40003f26070 */
[----:B------:R-:W-:-:S13]  /*0260*/  ISETP.NE.AND P0, PT, R2, 0x300, PT ;  /* 0x000003000200780c */ /* 0x000fda0003f05270 */
[----:B------:R-:W-:Y:S05]  /*0270*/  @!P0 BRA `(.L_x_9) ;  /* 0x00000000003c8947 */ /* 0x000fea0003800000 */
[----:B------:R-:W0:Y:S01]  /*0280*/  LDC.64 R2, c[0x0][0x380] ;  /* 0x0000e000ff027b82 */ /* 0x000e220000000a00 */
[----:B------:R-:W-:-:S04]  /*0290*/  LEA.HI R4, R4, 0x1, RZ, 0x18 ;  /* 0x0000000104047811 */ /* 0x000fc800078fc0ff */
[----:B------:R-:W-:-:S04]  /*02a0*/  LOP3.LUT R4, R4, 0x3, RZ, 0xc0, !PT ;  /* 0x0000000304047812 */ /* 0x000fc800078ec0ff */
[----:B------:R-:W-:Y:S01]  /*02b0*/  IADD3 R4, PT, PT, -R4, RZ, RZ ;  /* 0x000000ff04047210 */ /* 0x000fe20007ffe1ff */
[----:B0-----:R-:W-:-:S05]  /*02c0*/  IMAD.WIDE.U32 R2, R11, 0x4, R2 ;  /* 0x000000040b027825 */ /* 0x001fca00078e0002 */
[----:B------:R-:W-:-:S07]  /*02d0*/  MOV R5, R3 ;  /* 0x0000000300057202 */ /* 0x000fce0000000f00 */
.L_x_10:
[----:B------:R-:W-:-:S06]  /*02e0*/  MOV R3, R5 ;  /* 0x0000000500037202 */ /* 0x000fcc0000000f00 */
[----:B------:R0:W2:Y:S01]  /*02f0*/  LDG.E.CONSTANT R3, desc[UR6][R2.64] ;  /* 0x0000000602037981 */ /* 0x0000a2000c1e9900 */
[----:B------:R-:W-:Y:S01]  /*0300*/  IADD3 R4, PT, PT, R4, 0x1, RZ ;  /* 0x0000000104047810 */ /* 0x000fe20007ffe0ff */
[----:B------:R-:W-:-:S03]  /*0310*/  VIADD R11, R11, 0x100 ;  /* 0x000001000b0b7836 */ /* 0x000fc60000000000 */
[----:B------:R-:W-:Y:S02]  /*0320*/  ISETP.NE.AND P0, PT, R4, RZ, PT ;  /* 0x000000ff0400720c */ /* 0x000fe40003f05270 */
[----:B0-----:R-:W-:-:S04]  /*0330*/  IADD3 R2, P2, PT, R2, 0x400, RZ ;  /* 0x0000040002027810 */ /* 0x001fc80007f5e0ff */
[----:B------:R-:W-:Y:S01]  /*0340*/  IADD3.X R5, PT, PT, RZ, R5, RZ, P2, !PT ;  /* 0x00000005ff057210 */ /* 0x000fe200017fe4ff */
[----:B--2--5:R-:W-:-:S06]  /*0350*/  FADD R0, R3, R0 ;  /* 0x0000000003007221 */ /* 0x024fcc0000000000 */
[----:B------:R-:W-:Y:S05]  /*0360*/  @P0 BRA `(.L_x_10) ;  /* 0xfffffffc00dc0947 */ /* 0x000fea000383ffff */
.L_x_9:
[----:B------:R-:W-:Y:S05]  /*0370*/  BSYNC.RECONVERGENT B2 ;  /* 0x0000000000027941 */ /* 0x000fea0003800200 */
.L_x_8:
[----:B------:R-:W-:Y:S05]  /*0380*/  @!P1 BRA `(.L_x_7) ;  /* 0x0000000400689947 */ /* 0x000fea0003800000 */
[----:B------:R-:W-:Y:S01]  /*0390*/  IADD3 R2, PT, PT, -R11, R20, RZ ;  /* 0x000000140b027210 */ /* 0x000fe20007ffe1ff */
[----:B------:R-:W-:Y:S01]  /*03a0*/  BSSY.RECONVERGENT B2, `(.L_x_11) ;  /* 0x0000031000027945 */ /* 0x000fe20003800200 */
[----:B------:R-:W-:Y:S02]  /*03b0*/  PLOP3.LUT P0, PT, PT, PT, PT, 0x80, 0x8 ;  /* 0x000000000008781c */ /* 0x000fe40003f0f070 */
[----:B------:R-:W-:-:S13]  /*03c0*/  ISETP.GT.AND P1, PT, R2, 0xc00, PT ;  /* 0x00000c000200780c */ /* 0x000fda0003f24270 */
[----:B------:R-:W-:Y:S05]  /*03d0*/  @!P1 BRA `(.L_x_12) ;  /* 0x0000000000b49947 */ /* 0x000fea0003800000 */
[----:B------:R-:W-:Y:S02]  /*03e0*/  PLOP3.LUT P0, PT, PT, PT, PT, 0x8, 0x80 ;  /* 0x000000000080781c */ /* 0x000fe40003f0e170 */
[----:B------:R-:W-:-:S11]  /*03f0*/  IADD3 R8, PT, PT, R20, -0xc00, RZ ;  /* 0xfffff40014087810 */ /* 0x000fd60007ffe0ff */
.L_x_13:
[----:B------:R-:W0:Y:S01]  /*0400*/  LDC.64 R6, c[0x0][0x380] ;  /* 0x0000e000ff067b82 */ /* 0x000e220000000a00 */
[C---:B------:R-:W-:Y:S01]  /*0410*/  IADD3 R5, PT, PT, R11.reuse, 0x400, RZ ;  /* 0x000004000b057810 */ /* 0x040fe20007ffe0ff */
[----:B0-----:R-:W-:-:S05]  /*0420*/  IMAD.WIDE R24, R11, 0x4, R6 ;  /* 0x000000040b187825 */ /* 0x001fca00078e0206 */
[----:B------:R-:W2:Y:S04]  /*0430*/  LDG.E.CONSTANT R13, desc[UR6][R24.64] ;  /* 0x00000006180d7981 */ /* 0x000ea8000c1e9900 */
[----:B------:R-:W3:Y:S01]  /*0440*/  LDG.E.CONSTANT R10, desc[UR6][R24.64+0x400] ;  /* 0x00040006180a7981 */ /* 0x000ee2000c1e9900 */
[----:B------:R-:W-:-:S03]  /*0450*/  IMAD.WIDE R4, R5, 0x4, R6 ;  /* 0x0000000405047825 */ /* 0x000fc600078e0206 */
[----:B------:R-:W4:Y:S04]  /*0460*/  LDG.E.CONSTANT R12, desc[UR6][R24.64+0x800] ;  /* 0x00080006180c7981 */ /* 0x000f28000c1e9900 */
[----:B------:R-:W4:Y:S04]  /*0470*/  LDG.E.CONSTANT R17, desc[UR6][R24.64+0xc00] ;  /* 0x000c000618117981 */ /* 0x000f28000c1e9900 */
[----:B------:R-:W4:Y:S01]  /*0480*/  LDG.E.CONSTANT R16, desc[UR6][R4.64] ;  /* 0x0000000604107981 */ /* 0x000f22000c1e9900 */
[----:B------:R-:W-:-:S03]  /*0490*/  IADD3 R3, PT, PT, R11, 0x800, RZ ;  /* 0x000008000b037810 */ /* 0x000fc60007ffe0ff */
[----:B------:R-:W4:Y:S04]  /*04a0*/  LDG.E.CONSTANT R15, desc[UR6][R4.64+0x400] ;  /* 0x00040006040f7981 */ /* 0x000f28000c1e9900 */
[----:B------:R-:W4:Y:S01]  /*04b0*/  LDG.E.CONSTANT R14, desc[UR6][R4.64+0x800] ;  /* 0x00080006040e7981 */ /* 0x000f22000c1e9900 */
[----:B------:R-:W-:-:S03]  /*04c0*/  IMAD.WIDE R2, R3, 0x4, R6 ;  /* 0x0000000403027825 */ /* 0x000fc600078e0206 */
[----:B------:R-:W4:Y:S04]  /*04d0*/  LDG.E.CONSTANT R22, desc[UR6][R4.64+0xc00] ;  /* 0x000c000604167981 */ /* 0x000f28000c1e9900 */
[----:B------:R-:W4:Y:S01]  /*04e0*/  LDG.E.CONSTANT R21, desc[UR6][R2.64] ;  /* 0x0000000602157981 */ /* 0x000f22000c1e9900 */
[----:B------:R-:W-:-:S03]  /*04f0*/  IADD3 R23, PT, PT, R11, 0xc00, RZ ;  /* 0x00000c000b177810 */ /* 0x000fc60007ffe0ff */
[----:B------:R-:W4:Y:S04]  /*0500*/  LDG.E.CONSTANT R19, desc[UR6][R2.64+0x400] ;  /* 0x0004000602137981 */ /* 0x000f28000c1e9900 */
[----:B------:R-:W4:Y:S01]  /*0510*/  LDG.E.CONSTANT R18, desc[UR6][R2.64+0x800] ;  /* 0x0008000602127981 */ /* 0x000f22000c1e9900 */
[----:B------:R-:W-:-:S03]  /*0520*/  IMAD.WIDE R6, R23, 0x4, R6 ;  /* 0x0000000417067825 */ /* 0x000fc600078e0206 */
[----:B------:R-:W4:Y:S04]  /*0530*/  LDG.E.CONSTANT R26, desc[UR6][R2.64+0xc00] ;  /* 0x000c0006021a7981 */ /* 0x000f28000c1e9900 */
[----:B------:R-:W4:Y:S04]  /*0540*/  LDG.E.CONSTANT R25, desc[UR6][R6.64] ;  /* 0x0000000606197981 */ /* 0x000f28000c1e9900 */
[----:B------:R-:W4:Y:S04]  /*0550*/  LDG.E.CONSTANT R23, desc[UR6][R6.64+0x400] ;  /* 0x0004000606177981 */ /* 0x000f28000c1e9900 */
[----:B------:R-:W4:Y:S04]  /*0560*/  LDG.E.CONSTANT R24, desc[UR6][R6.64+0x800] ;  /* 0x0008000606187981 */ /* 0x000f28000c1e9900 */
[----:B------:R-:W4:Y:S01]  /*0570*/  LDG.E.CONSTANT R27, desc[UR6][R6.64+0xc00] ;  /* 0x000c0006061b7981 */ /* 0x000f22000c1e9900 */
[----:B------:R-:W-:-:S04]  /*0580*/  IADD3 R11, PT, PT, R11, 0x1000, RZ ;  /* 0x000010000b0b7810 */ /* 0x000fc80007ffe0ff */
[----:B------:R-:W-:Y:S01]  /*0590*/  ISETP.GE.AND P1, PT, R11, R8, PT ;  /* 0x000000080b00720c */ /* 0x000fe20003f26270 */
[----:B--2--5:R-:W-:-:S04]  /*05a0*/  FADD R13, R13, R0 ;  /* 0x000000000d0d7221 */ /* 0x024fc80000000000 */
[----:B---3--:R-:W-:-:S04]  /*05b0*/  FADD R13, R13, R10 ;  /* 0x0000000a0d0d7221 */ /* 0x008fc80000000000 */
[----:B----4-:R-:W-:-:S04]  /*05c0*/  FADD R12, R13, R12 ;  /* 0x0000000c0d0c7221 */ /* 0x010fc80000000000 */
[----:B------:R-:W-:-:S04]  /*05d0*/  FADD R17, R12, R17 ;  /* 0x000000110c117221 */ /* 0x000fc80000000000 */
        /* <DEDUP_REMOVED lines=11> */
[----:B------:R-:W-:Y:S01]  /*0690*/  FADD R0, R24, R27 ;  /* 0x0000001b18007221 */ /* 0x000fe20000000000 */
[----:B------:R-:W-:Y:S06]  /*06a0*/  @!P1 BRA `(.L_x_13) ;  /* 0xfffffffc00549947 */ /* 0x000fec000383ffff */
.L_x_12:
[----:B------:R-:W-:Y:S05]  /*06b0*/  BSYNC.RECONVERGENT B2 ;  /* 0x0000000000027941 */ /* 0x000fea0003800200 */
.L_x_11:
[----:B------:R-:W-:Y:S01]  /*06c0*/  IADD3 R2, PT, PT, -R11, R20, RZ ;  /* 0x000000140b027210 */ /* 0x000fe20007ffe1ff */
[----:B------:R-:W-:Y:S03]  /*06d0*/  BSSY.RECONVERGENT B2, `(.L_x_14) ;  /* 0x0000019000027945 */ /* 0x000fe60003800200 */
[----:B------:R-:W-:-:S13]  /*06e0*/  ISETP.GT.AND P1, PT, R2, 0x400, PT ;  /* 0x000004000200780c */ /* 0x000fda0003f24270 */
[----:B------:R-:W-:Y:S05]  /*06f0*/  @!P1 BRA `(.L_x_15) ;  /* 0x0000000000589947 */ /* 0x000fea0003800000 */
[----:B------:R-:W0:Y:S01]  /*0700*/  LDC.64 R4, c[0x0][0x380] ;  /* 0x0000e000ff047b82 */ /* 0x000e220000000a00 */
[C---:B------:R-:W-:Y:S02]  /*0710*/  VIADD R15, R11.reuse, 0x400 ;  /* 0x000004000b0f7836 */ /* 0x040fe40000000000 */
[----:B0-----:R-:W-:-:S05]  /*0720*/  IMAD.WIDE R2, R11, 0x4, R4 ;  /* 0x000000040b027825 */ /* 0x001fca00078e0204 */
[----:B------:R-:W2:Y:S04]  /*0730*/  LDG.E.CONSTANT R7, desc[UR6][R2.64] ;  /* 0x0000000602077981 */ /* 0x000ea8000c1e9900 */
[----:B------:R-:W3:Y:S01]  /*0740*/  LDG.E.CONSTANT R6, desc[UR6][R2.64+0x400] ;  /* 0x0004000602067981 */ /* 0x000ee2000c1e9900 */
[----:B------:R-:W-:-:S03]  /*0750*/  IMAD.WIDE R4, R15, 0x4, R4 ;  /* 0x000000040f047825 */ /* 0x000fc600078e0204 */
[----:B------:R-:W4:Y:S04]  /*0760*/  LDG.E.CONSTANT R13, desc[UR6][R2.64+0x800] ;  /* 0x00080006020d7981 */ /* 0x000f28000c1e9900 */
[----:B------:R-:W4:Y:S04]  /*0770*/  LDG.E.CONSTANT R15, desc[UR6][R2.64+0xc00] ;  /* 0x000c0006020f7981 */ /* 0x000f28000c1e9900 */
[----:B------:R-:W4:Y:S04]  /*0780*/  LDG.E.CONSTANT R17, desc[UR6][R4.64] ;  /* 0x0000000604117981 */ /* 0x000f28000c1e9900 */
[----:B------:R-:W4:Y:S04]  /*0790*/  LDG.E.CONSTANT R19, desc[UR6][R4.64+0x400] ;  /* 0x0004000604137981 */ /* 0x000f28000c1e9900 */
[----:B------:R-:W4:Y:S04]  /*07a0*/  LDG.E.CONSTANT R21, desc[UR6][R4.64+0x800] ;  /* 0x0008000604157981 */ /* 0x000f28000c1e9900 */
[----:B------:R-:W4:Y:S01]  /*07b0*/  LDG.E.CONSTANT R23, desc[UR6][R4.64+0xc00] ;  /* 0x000c000604177981 */ /* 0x000f22000c1e9900 */
[----:B------:R-:W-:-:S02]  /*07c0*/  PLOP3.LUT P0, PT, PT, PT, PT, 0x8, 0x80 ;  /* 0x000000000080781c */ /* 0x000fc40003f0e170 */
[----:B------:R-:W-:Y:S01]  /*07d0*/  IADD3 R11, PT, PT, R11, 0x800, RZ ;  /* 0x000008000b0b7810 */ /* 0x000fe20007ffe0ff */
[----:B--2--5:R-:W-:-:S04]  /*07e0*/  FADD R7, R0, R7 ;  /* 0x0000000700077221 */ /* 0x024fc80000000000 */
[----:B---3--:R-:W-:-:S04]  /*07f0*/  FADD R6, R7, R6 ;  /* 0x0000000607067221 */ /* 0x008fc80000000000 */
[----:B----4-:R-:W-:-:S04]  /*0800*/  FADD R6, R6, R13 ;  /* 0x0000000d06067221 */ /* 0x010fc80000000000 */
[----:B------:R-:W-:-:S04]  /*0810*/  FADD R6, R6, R15 ;  /* 0x0000000f06067221 */ /* 0x000fc80000000000 */
[----:B------:R-:W-:-:S04]  /*0820*/  FADD R6, R6, R17 ;  /* 0x0000001106067221 */ /* 0x000fc80000000000 */
[----:B------:R-:W-:-:S04]  /*0830*/  FADD R6, R6, R19 ;  /* 0x0000001306067221 */ /* 0x000fc80000000000 */
[----:B------:R-:W-:-:S04]  /*0840*/  FADD R6, R6, R21 ;  /* 0x0000001506067221 */ /* 0x000fc80000000000 */
[----:B------:R-:W-:-:S07]  /*0850*/  FADD R0, R6, R23 ;  /* 0x0000001706007221 */ /* 0x000fce0000000000 */
.L_x_15:
[----:B------:R-:W-:Y:S05]  /*0860*/  BSYNC.RECONVERGENT B2 ;  /* 0x0000000000027941 */ /* 0x000fea0003800200 */
.L_x_14:
[----:B------:R-:W-:-:S13]  /*0870*/  ISETP.LT.OR P0, PT, R11, R20, P0 ;  /* 0x000000140b00720c */ /* 0x000fda0000701670 */
[----:B------:R-:W-:Y:S05]  /*0880*/  @!P0 BRA `(.L_x_7) ;  /* 0x0000000000288947 */ /* 0x000fea0003800000 */
[----:B------:R-:W0:Y:S02]  /*0890*/  LDC.64 R2, c[0x0][0x380] ;  /* 0x0000e000ff027b82 */ /* 0x000e240000000a00 */
[----:B0-----:R-:W-:-:S05]  /*08a0*/  IMAD.WIDE R2, R11, 0x4, R2 ;  /* 0x000000040b027825 */ /* 0x001fca00078e0202 */
[----:B------:R-:W2:Y:S04]  /*08b0*/  LDG.E.CONSTANT R5, desc[UR6][R2.64] ;  /* 0x0000000602057981 */ /* 0x000ea8000c1e9900 */
[----:B------:R-:W3:Y:S04]  /*08c0*/  LDG.E.CONSTANT R4, desc[UR6][R2.64+0x400] ;  /* 0x0004000602047981 */ /* 0x000ee8000c1e9900 */
[----:B------:R-:W4:Y:S04]  /*08d0*/  LDG.E.CONSTANT R7, desc[UR6][R2.64+0x800] ;  /* 0x0008000602077981 */ /* 0x000f28000c1e9900 */
[----:B------:R-:W4:Y:S01]  /*08e0*/  LDG.E.CONSTANT R11, desc[UR6][R2.64+0xc00] ;  /* 0x000c0006020b7981 */ /* 0x000f22000c1e9900 */
[----:B--2--5:R-:W-:-:S04]  /*08f0*/  FADD R5, R0, R5 ;  /* 0x0000000500057221 */ /* 0x024fc80000000000 */
[----:B---3--:R-:W-:-:S04]  /*0900*/  FADD R4, R5, R4 ;  /* 0x0000000405047221 */ /* 0x008fc80000000000 */
[----:B----4-:R-:W-:-:S04]  /*0910*/  FADD R4, R4, R7 ;  /* 0x0000000704047221 */ /* 0x010fc80000000000 */
[----:B------:R-:W-:-:S07]  /*0920*/  FADD R0, R4, R11 ;  /* 0x0000000b04007221 */ /* 0x000fce0000000000 */
.L_x_7:
[----:B------:R-:W-:Y:S05]  /*0930*/  BSYNC.RECONVERGENT B1 ;  /* 0x0000000000017941 */ /* 0x000fea0003800200 */
.L_x_6:
[----:B------:R-:W-:Y:S02]  /*0940*/  ISETP.GE.AND P0, PT, R20, 0x100, PT ;  /* 0x000001001400780c */ /* 0x000fe40003f06270 */
[----:B-----5:R-:W-:-:S11]  /*0950*/  MOV R7, R0 ;  /* 0x0000000000077202 */ /* 0x020fd60000000f00 */
[----:B------:R-:W-:Y:S05]  /*0960*/  @!P0 BRA `(.L_x_16) ;  /* 0x0000000000ac8947 */ /* 0x000fea0003800000 */
[----:B------:R-:W1:Y:S01]  /*0970*/  S2R R6, SR_LANEID ;  /* 0x0000000000067919 */ /* 0x000e620000000000 */
[----:B------:R-:W2:Y:S02]  /*0980*/  SHFL.DOWN PT, R0, R7, 0x1, 0x1f ;  /* 0x08201f0007007f89 */ /* 0x000ea400000e0000 */
[----:B--2---:R-:W-:Y:S01]  /*0990*/  FADD R0, R0, R7 ;  /* 0x0000000700007221 */ /* 0x004fe20000000000 */
[C---:B-1----:R-:W-:Y:S02]  /*09a0*/  ISETP.GT.AND P0, PT, R6.reuse, 0x1e, PT ;  /* 0x0000001e0600780c */ /* 0x042fe40003f04270 */
[C---:B------:R-:W-:Y:S02]  /*09b0*/  ISETP.NE.AND P1, PT, R6.reuse, RZ, PT ;  /* 0x000000ff0600720c */ /* 0x040fe40003f25270 */
[----:B------:R-:W-:Y:S02]  /*09c0*/  FSEL R0, R7, R0, P0 ;  /* 0x0000000007007208 */ /* 0x000fe40000000000 */
[----:B------:R-:W-:-:S03]  /*09d0*/  ISETP.GT.AND P0, PT, R6, 0x1d, PT ;  /* 0x0000001d0600780c */ /* 0x000fc60003f04270 */
[----:B0-----:R-:W0:Y:S06]  /*09e0*/  SHFL.DOWN PT, R3, R0, 0x2, 0x1f ;  /* 0x08401f0000037f89 */ /* 0x001e2c00000e0000 */
[----:B------:R-:W1:Y:S01]  /*09f0*/  @!P1 S2R R5, SR_CgaCtaId ;  /* 0x0000000000059919 */ /* 0x000e620000008800 */
[----:B------:R-:W-:Y:S02]  /*0a00*/  @!P1 MOV R4, 0x400 ;  /* 0x0000040000049802 */ /* 0x000fe40000000f00 */
[----:B------:R-:W-:-:S04]  /*0a10*/  @!P1 SHF.R.U32.HI R2, RZ, 0x3, R9 ;  /* 0x00000003ff029819 */ /* 0x000fc80000011609 */
[----:B------:R-:W-:Y:S01]  /*0a20*/  @!P1 LOP3.LUT R2, R2, 0x7c, RZ, 0xc0, !PT ;  /* 0x0000007c02029812 */ /* 0x000fe200078ec0ff */
[----:B0-----:R-:W-:Y:S01]  /*0a30*/  @!P0 FADD R0, R0, R3 ;  /* 0x0000000300008221 */ /* 0x001fe20000000000 */
[----:B------:R-:W-:-:S04]  /*0a40*/  ISETP.GT.AND P0, PT, R6, 0x1b, PT ;  /* 0x0000001b0600780c */ /* 0x000fc80003f04270 */
[----:B------:R-:W0:Y:S01]  /*0a50*/  SHFL.DOWN PT, R3, R0, 0x4, 0x1f ;  /* 0x08801f0000037f89 */ /* 0x000e2200000e0000 */
[----:B-1----:R-:W-:-:S04]  /*0a60*/  @!P1 LEA R5, R5, R4, 0x18 ;  /* 0x0000000405059211 */ /* 0x002fc800078ec0ff */
[----:B------:R-:W-:-:S04]  /*0a70*/  @!P1 IADD3 R2, PT, PT, R2, R5, RZ ;  /* 0x0000000502029210 */ /* 0x000fc80007ffe0ff */
[----:B0-----:R-:W-:Y:S01]  /*0a80*/  @!P0 FADD R0, R0, R3 ;  /* 0x0000000300008221 */ /* 0x001fe20000000000 */
[----:B------:R-:W-:-:S04]  /*0a90*/  ISETP.GT.AND P0, PT, R6, 0x17, PT ;  /* 0x000000170600780c */ /* 0x000fc80003f04270 */
[----:B------:R-:W0:Y:S09]  /*0aa0*/  SHFL.DOWN PT, R3, R0, 0x8, 0x1f ;  /* 0x09001f0000037f89 */ /* 0x000e3200000e0000 */
[----:B0-----:R-:W-:Y:S01]  /*0ab0*/  @!P0 FADD R0, R0, R3 ;  /* 0x0000000300008221 */ /* 0x001fe20000000000 */
[----:B------:R-:W-:-:S04]  /*0ac0*/  ISETP.NE.AND P0, PT, R9, RZ, PT ;  /* 0x000000ff0900720c */ /* 0x000fc80003f05270 */
[----:B------:R-:W0:Y:S02]  /*0ad0*/  SHFL.DOWN PT, R3, R0, 0x10, 0x1f ;  /* 0x0a001f0000037f89 */ /* 0x000e2400000e0000 */
[----:B0-----:R-:W-:-:S05]  /*0ae0*/  FADD R3, R0, R3 ;  /* 0x0000000300037221 */ /* 0x001fca0000000000 */
[----:B------:R0:W-:Y:S01]  /*0af0*/  @!P1 STS [R2+0x8], R3 ;  /* 0x0000080302009388 */ /* 0x0001e20000000800 */
[----:B------:R-:W-:Y:S01]  /*0b00*/  BAR.SYNC.DEFER_BLOCKING 0x0 ;  /* 0x0000000000007b1d */ /* 0x000fe20000010000 */
[----:B------:R-:W-:-:S04]  /*0b10*/  ISETP.GT.AND P1, PT, R6, 0xf, PT ;  /* 0x0000000f0600780c */ /* 0x000fc80003f24270 */
[----:B------:R-:W-:Y:S01]  /*0b20*/  FSEL R0, R0, R3, P1 ;  /* 0x0000000300007208 */ /* 0x000fe20000800000 */
[----:B------:R-:W-:Y:S08]  /*0b30*/  @P0 BRA `(.L_x_17) ;  /* 0x0000003000900947 */ /* 0x000ff00003800000 */
[----:B------:R-:W1:Y:S01]  /*0b40*/  S2UR UR5, SR_CgaCtaId ;  /* 0x00000000000579c3 */ /* 0x000e620000008800 */
[----:B------:R-:W-:Y:S02]  /*0b50*/  UMOV UR4, 0x400 ;  /* 0x0000040000047882 */ /* 0x000fe40000000000 */
[----:B-1----:R-:W-:-:S09]  /*0b60*/  ULEA UR4, UR5, UR4, 0x18 ;  /* 0x0000000405047291 */ /* 0x002fd2000f8ec0ff */
[----:B0-----:R-:W0:Y:S04]  /*0b70*/  LDS R3, [UR4+0xc] ;  /* 0x00000c04ff037984 */ /* 0x001e280008000800 */
[----:B------:R-:W1:Y:S04]  /*0b80*/  LDS.128 R4, [UR4+0x10] ;  /* 0x00001004ff047984 */ /* 0x000e680008000c00 */
[----:B------:R-:W2:Y:S01]  /*0b90*/  LDS.64 R8, [UR4+0x20] ;  /* 0x00002004ff087984 */ /* 0x000ea20008000a00 */
[----:B0-----:R-:W-:-:S04]  /*0ba0*/  FADD R3, R0, R3 ;  /* 0x0000000300037221 */ /* 0x001fc80000000000 */
[----:B-1----:R-:W-:-:S04]  /*0bb0*/  FADD R4, R3, R4 ;  /* 0x0000000403047221 */ /* 0x002fc80000000000 */
[----:B------:R-:W-:-:S04]  /*0bc0*/  FADD R5, R4, R5 ;  /* 0x0000000504057221 */ /* 0x000fc80000000000 */
[----:B------:R-:W-:-:S04]  /*0bd0*/  FADD R6, R5, R6 ;  /* 0x0000000605067221 */ /* 0x000fc80000000000 */
[----:B------:R-:W-:-:S04]  /*0be0*/  FADD R7, R6, R7 ;  /* 0x0000000706077221 */ /* 0x000fc80000000000 */
[----:B--2---:R-:W-:-:S04]  /*0bf0*/  FADD R8, R7, R8 ;  /* 0x0000000807087221 */ /* 0x004fc80000000000 */
[----:B------:R-:W-:Y:S01]  /*0c00*/  FADD R0, R8, R9 ;  /* 0x0000000908007221 */ /* 0x000fe20000000000 */
[----:B------:R-:W-:Y:S06]  /*0c10*/  BRA `(.L_x_17) ;  /* 0x0000003000587947 */ /* 0x000fec0003800000 */
.L_x_16:
[----:B------:R-:W1:Y:S01]  /*0c20*/  S2R R4, SR_LANEID ;  /* 0x0000000000047919 */ /* 0x000e620000000000 */
[----:B------:R-:W-:-:S04]  /*0c30*/  LOP3.LUT R0, R9, 0x3e0, RZ, 0xc0, !PT ;  /* 0x000003e009007812 */ /* 0x000fc800078ec0ff */
[----:B0-----:R-:W-:Y:S02]  /*0c40*/  IADD3 R3, PT, PT, R0, 0x20, RZ ;  /* 0x0000002000037810 */ /* 0x001fe40007ffe0ff */
[----:B------:R-:W-:Y:S02]  /*0c50*/  LOP3.LUT R5, RZ, R0, RZ, 0x33, !PT ;  /* 0x00000000ff057212 */ /* 0x000fe400078e33ff */
[-C--:B------:R-:W-:Y:S02]  /*0c60*/  ISETP.GT.AND P0, PT, R3, R20.reuse, PT ;  /* 0x000000140300720c */ /* 0x080fe40003f04270 */
[----:B------:R-:W-:-:S04]  /*0c70*/  IADD3 R5, PT, PT, R5, R20, RZ ;  /* 0x0000001405057210 */ /* 0x000fc80007ffe0ff */
[----:B------:R-:W-:-:S05]  /*0c80*/  SEL R5, R5, 0x1f, P0 ;  /* 0x0000001f05057807 */ /* 0x000fca0000000000 */
[----:B------:R-:W0:Y:S01]  /*0c90*/  SHFL.DOWN PT, R0, R7, 0x1, R5 ;  /* 0x0820000007007989 */ /* 0x000e2200000e0005 */
[C---:B-1----:R-:W-:Y:S02]  /*0ca0*/  ISETP.GE.AND P0, PT, R4.reuse, R5, PT ;  /* 0x000000050400720c */ /* 0x042fe40003f06270 */
[C---:B------:R-:W-:Y:S02]  /*0cb0*/  IADD3 R2, PT, PT, R4.reuse, 0x2, RZ ;  /* 0x0000000204027810 */ /* 0x040fe40007ffe0ff */
[----:B------:R-:W-:-:S09]  /*0cc0*/  ISETP.NE.AND P1, PT, R4, RZ, PT ;  /* 0x000000ff0400720c */ /* 0x000fd20003f25270 */
[----:B0-----:R-:W-:Y:S01]  /*0cd0*/  @!P0 FADD R7, R0, R7 ;  /* 0x0000000700078221 */ /* 0x001fe20000000000 */
[-C--:B------:R-:W-:Y:S02]  /*0ce0*/  ISETP.GT.AND P0, PT, R2, R5.reuse, PT ;  /* 0x000000050200720c */ /* 0x080fe40003f04270 */
[----:B------:R-:W-:Y:S01]  /*0cf0*/  IADD3 R2, PT, PT, R4, 0x4, RZ ;  /* 0x0000000404027810 */ /* 0x000fe20007ffe0ff */
[----:B------:R-:W0:Y:S01]  /*0d00*/  @!P1 S2R R6, SR_CgaCtaId ;  /* 0x0000000000069919 */ /* 0x000e220000008800 */
[----:B------:R-:W-:Y:S01]  /*0d10*/  @!P1 MOV R3, 0x400 ;  /* 0x0000040000039802 */ /* 0x000fe20000000f00 */
[----:B------:R-:W1:Y:S08]  /*0d20*/  SHFL.DOWN PT, R0, R7, 0x2, R5 ;  /* 0x0840000007007989 */ /* 0x000e7000000e0005 */
[----:B-1----:R-:W-:Y:S01]  /*0d30*/  @!P0 FADD R7, R7, R0 ;  /* 0x0000000007078221 */ /* 0x002fe20000000000 */
[----:B------:R-:W-:-:S02]  /*0d40*/  ISETP.GT.AND P0, PT, R2, R5, PT ;  /* 0x000000050200720c */ /* 0x000fc40003f04270 */
[----:B------:R-:W-:Y:S02]  /*0d50*/  IADD3 R2, PT, PT, R4, 0x8, RZ ;  /* 0x0000000804027810 */ /* 0x000fe40007ffe0ff */
[----:B------:R-:W1:Y:S01]  /*0d60*/  SHFL.DOWN PT, R0, R7, 0x4, R5 ;  /* 0x0880000007007989 */ /* 0x000e6200000e0005 */
[----:B0-----:R-:W-:-:S08]  /*0d70*/  @!P1 LEA R3, R6, R3, 0x18 ;  /* 0x0000000306039211 */ /* 0x001fd000078ec0ff */
[----:B-1----:R-:W-:Y:S01]  /*0d80*/  @!P0 FADD R7, R7, R0 ;  /* 0x0000000007078221 */ /* 0x002fe20000000000 */
[----:B------:R-:W-:Y:S01]  /*0d90*/  ISETP.GT.AND P0, PT, R2, R5, PT ;  /* 0x000000050200720c */ /* 0x000fe20003f04270 */
[----:B------:R-:W-:-:S03]  /*0da0*/  VIADD R2, R4, 0x10 ;  /* 0x0000001004027836 */ /* 0x000fc60000000000 */
[----:B------:R-:W0:Y:S09]  /*0db0*/  SHFL.DOWN PT, R0, R7, 0x8, R5 ;  /* 0x0900000007007989 */ /* 0x000e3200000e0005 */
[----:B0-----:R-:W-:Y:S01]  /*0dc0*/  @!P0 FADD R7, R7, R0 ;  /* 0x0000000007078221 */ /* 0x001fe20000000000 */
[----:B------:R-:W-:-:S02]  /*0dd0*/  ISETP.GT.AND P0, PT, R2, R5, PT ;  /* 0x000000050200720c */ /* 0x000fc40003f04270 */
[----:B------:R-:W-:Y:S02]  /*0de0*/  @!P1 SHF.R.U32.HI R2, RZ, 0x3, R9 ;  /* 0x00000003ff029819 */ /* 0x000fe40000011609 */
[----:B------:R-:W0:Y:S02]  /*0df0*/  SHFL.DOWN PT, R0, R7, 0x10, R5 ;  /* 0x0a00000007007989 */ /* 0x000e2400000e0005 */
[----:B------:R-:W-:-:S04]  /*0e00*/  @!P1 LOP3.LUT R2, R2, 0x7c, RZ, 0xc0, !PT ;  /* 0x0000007c02029812 */ /* 0x000fc800078ec0ff */
[----:B------:R-:W-:-:S03]  /*0e10*/  @!P1 IADD3 R3, PT, PT, R2, R3, RZ ;  /* 0x0000000302039210 */ /* 0x000fc60007ffe0ff */
[----:B0-----:R-:W-:Y:S01]  /*0e20*/  @!P0 FADD R7, R7, R0 ;  /* 0x0000000007078221 */ /* 0x001fe20000000000 */
[----:B------:R-:W-:-:S04]  /*0e30*/  ISETP.NE.AND P0, PT, R9, RZ, PT ;  /* 0x000000ff0900720c */ /* 0x000fc80003f05270 */
[----:B------:R-:W-:-:S05]  /*0e40*/  MOV R0, R7 ;  /* 0x0000000700007202 */ /* 0x000fca0000000f00 */
[----:B------:R4:W-:Y:S01]  /*0e50*/  @!P1 STS [R3+0x8], R0 ;  /* 0x0000080003009388 */ /* 0x0009e20000000800 */
[----:B------:R-:W-:Y:S06]  /*0e60*/  BAR.SYNC.DEFER_BLOCKING 0x0 ;  /* 0x0000000000007b1d */ /* 0x000fec0000010000 */
[----:B------:R-:W-:Y:S05]  /*0e70*/  @P0 BRA `(.L_x_17) ;  /* 0x0000002c00c00947 */ /* 0x000fea0003800000 */
[----:B------:R-:W0:Y:S01]  /*0e80*/  S2UR UR5, SR_CgaCtaId ;  /* 0x00000000000579c3 */ /* 0x000e220000008800 */
[----:B------:R-:W-:Y:S01]  /*0e90*/  UMOV UR4, 0x400 ;  /* 0x0000040000047882 */ /* 0x000fe20000000000 */
[C---:B------:R-:W-:Y:S02]  /*0ea0*/  ISETP.GT.AND P2, PT, R20.reuse, 0x20, PT ;  /* 0x000000201400780c */ /* 0x040fe40003f44270 */
[C---:B------:R-:W-:Y:S02]  /*0eb0*/  ISETP.GT.AND P4, PT, R20.reuse, 0x40, PT ;  /* 0x000000401400780c */ /* 0x040fe40003f84270 */
[C---:B------:R-:W-:Y:S02]  /*0ec0*/  ISETP.GT.AND P3, PT, R20.reuse, 0x60, PT ;  /* 0x000000601400780c */ /* 0x040fe40003f64270 */
[----:B------:R-:W-:Y:S01]  /*0ed0*/  ISETP.GT.AND P1, PT, R20, 0x80, PT ;  /* 0x000000801400780c */ /* 0x000fe20003f24270 */
[----:B0-----:R-:W-:-:S09]  /*0ee0*/  ULEA UR4, UR5, UR4, 0x18 ;  /* 0x0000000405047291 */ /* 0x001fd2000f8ec0ff */
[----:B----4-:R-:W0:Y:S04]  /*0ef0*/  LDS R3, [UR4+0xc] ;  /* 0x00000c04ff037984 */ /* 0x010e280008000800 */
[----:B------:R-:W1:Y:S04]  /*0f00*/  LDS.128 R4, [UR4+0x10] ;  /* 0x00001004ff047984 */ /* 0x000e680008000c00 */
[----:B------:R-:W2:Y:S01]  /*0f10*/  LDS.64 R8, [UR4+0x20] ;  /* 0x00002004ff087984 */ /* 0x000ea20008000a00 */
[----:B0-----:R-:W-:Y:S01]  /*0f20*/  @P2 FADD R0, R0, R3 ;  /* 0x0000000300002221 */ /* 0x001fe20000000000 */
[----:B------:R-:W-:-:S03]  /*0f30*/  ISETP.GT.AND P2, PT, R20, 0xa0, PT ;  /* 0x000000a01400780c */ /* 0x000fc60003f44270 */
[----:B-1----:R-:W-:Y:S01]  /*0f40*/  @P4 FADD R0, R0, R4 ;  /* 0x0000000400004221 */ /* 0x002fe20000000000 */
[----:B------:R-:W-:-:S03]  /*0f50*/  ISETP.GT.AND P4, PT, R20, 0xc0, PT ;  /* 0x000000c01400780c */ /* 0x000fc60003f84270 */
[----:B------:R-:W-:Y:S01]  /*0f60*/  @P3 FADD R0, R0, R5 ;  /* 0x0000000500003221 */ /* 0x000fe20000000000 */
[----:B------:R-:W-:-:S03]  /*0f70*/  ISETP.GT.AND P3, PT, R20, 0xe0, PT ;  /* 0x000000e01400780c */ /* 0x000fc60003f64270 */
[----:B------:R-:W-:-:S04]  /*0f80*/  @P1 FADD R0, R0, R6 ;  /* 0x0000000600001221 */ /* 0x000fc80000000000 */
[----:B------:R-:W-:-:S04]  /*0f90*/  @P2 FADD R0, R0, R7 ;  /* 0x0000000700002221 */ /* 0x000fc80000000000 */
[----:B--2---:R-:W-:-:S04]  /*0fa0*/  @P4 FADD R0, R0, R8 ;  /* 0x0000000800004221 */ /* 0x004fc80000000000 */
[----:B------:R-:W-:Y:S01]  /*0fb0*/  @P3 FADD R0, R0, R9 ;  /* 0x0000000900003221 */ /* 0x000fe20000000000 */
[----:B------:R-:W-:Y:S06]  /*0fc0*/  BRA `(.L_x_17) ;  /* 0x0000002c006c7947 */ /* 0x000fec0003800000 */
.L_x_3:
[----:B------:R-:W0:Y:S01]  /*0fd0*/  S2R R0, SR_TID.X ;  /* 0x0000000000007919 */ /* 0x000e220000002100 */
[----:B------:R-:W1:Y:S01]  /*0fe0*/  LDC.64 R2, c[0x0][0x380] ;  /* 0x0000e000ff027b82 */ /* 0x000e620000000a00 */
[----:B0-----:R-:W-:-:S05]  /*0ff0*/  SHF.L.U32 R5, R0, 0x2, RZ ;  /* 0x0000000200057819 */ /* 0x001fca00000006ff */
[----:B-1----:R-:W-:-:S05]  /*1000*/  IMAD.WIDE.U32 R2, R5, 0x4, R2 ;  /* 0x0000000405027825 */ /* 0x002fca00078e0002 */
[----:B------:R-:W2:Y:S04]  /*1010*/  LDG.E.128.CONSTANT R4, desc[UR6][R2.64] ;  /* 0x0000000602047981 */ /* 0x000ea8000c1e9d00 */
[----:B------:R-:W3:Y:S04]  /*1020*/  LDG.E.128.CONSTANT R8, desc[UR6][R2.64+0x1000] ;  /* 0x0010000602087981 */ /* 0x000ee8000c1e9d00 */
[----:B------:R-:W4:Y:S04]  /*1030*/  LDG.E.128.CONSTANT R12, desc[UR6][R2.64+0x2000] ;  /* 0x00200006020c7981 */ /* 0x000f28000c1e9d00 */
[----:B------:R-:W5:Y:S01]  /*1040*/  LDG.E.128.CONSTANT R16, desc[UR6][R2.64+0x3000] ;  /* 0x0030000602107981 */ /* 0x000f62000c1e9d00 */
[----:B------:R-:W-:Y:S01]  /*1050*/  ISETP.GE.U32.AND P0, PT, R20, 0x2000, PT ;  /* 0x000020001400780c */ /* 0x000fe20003f06070 */
[----:B------:R-:W-:-:S02]  /*1060*/  HFMA2 R23, -RZ, RZ, 0, 0.00048828125 ;  /* 0x00001000ff177431 */ /* 0x000fc400000001ff */
[----:B--2---:R-:W-:Y:S01]  /*1070*/  FADD R4, R4, R5 ;  /* 0x0000000504047221 */ /* 0x004fe20000000000 */
[----:B------:R-:W-:Y:S01]  /*1080*/  FADD R7, R6, R7 ;  /* 0x0000000706077221 */ /* 0x000fe20000000000 */
[----:B---3--:R-:W-:Y:S01]  /*1090*/  FADD R8, R8, R9 ;  /* 0x0000000908087221 */ /* 0x008fe20000000000 */
[----:B------:R-:W-:Y:S02]  /*10a0*/  FADD R11, R10, R11 ;  /* 0x0000000b0a0b7221 */ /* 0x000fe40000000000 */
[----:B------:R-:W-:Y:S01]  /*10b0*/  FADD R4, R4, R7 ;  /* 0x0000000704047221 */ /* 0x000fe20000000000 */
[----:B----4-:R-:W-:Y:S01]  /*10c0*/  FADD R12, R12, R13 ;  /* 0x0000000d0c0c7221 */ /* 0x010fe20000000000 */
[----:B------:R-:W-:Y:S01]  /*10d0*/  FADD R15, R14, R15 ;  /* 0x0000000f0e0f7221 */ /* 0x000fe20000000000 */
[----:B------:R-:W-:Y:S01]  /*10e0*/  FADD R11, R8, R11 ;  /* 0x0000000b080b7221 */ /* 0x000fe20000000000 */
[----:B-----5:R-:W-:Y:S01]  /*10f0*/  FADD R16, R16, R17 ;  /* 0x0000001110107221 */ /* 0x020fe20000000000 */
[----:B------:R-:W-:Y:S01]  /*1100*/  FADD R19, R18, R19 ;  /* 0x0000001312137221 */ /* 0x000fe20000000000 */
[----:B------:R-:W-:Y:S01]  /*1110*/  FADD R12, R12, R15 ;  /* 0x0000000f0c0c7221 */ /* 0x000fe20000000000 */
[----:B------:R-:W-:-:S02]  /*1120*/  FADD R4, R4, R11 ;  /* 0x0000000b04047221 */ /* 0x000fc40000000000 */
[----:B------:R-:W-:-:S04]  /*1130*/  FADD R19, R16, R19 ;  /* 0x0000001310137221 */ /* 0x000fc80000000000 */
[----:B------:R-:W-:-:S04]  /*1140*/  FADD R19, R12, R19 ;  /* 0x000000130c137221 */ /* 0x000fc80000000000 */
[----:B------:R-:W-:Y:S01]  /*1150*/  FADD R21, R4, R19 ;  /* 0x0000001304157221 */ /* 0x000fe20000000000 */
[----:B------:R-:W-:Y:S06]  /*1160*/  @!P0 BRA `(.L_x_18) ;  /* 0x00000000007c8947 */ /* 0x000fec0003800000 */
[----:B------:R-:W0:Y:S01]  /*1170*/  LDC R24, c[0x0][0x390] ;  /* 0x0000e400ff187b82 */ /* 0x000e220000000800 */
[----:B------:R-:W-:Y:S02]  /*1180*/  IADD3 R22, PT, PT, R20, -0x1000, RZ ;  /* 0xfffff00014167810 */ /* 0x000fe40007ffe0ff */
[----:B------:R-:W-:-:S07]  /*1190*/  MOV R23, 0x1000 ;  /* 0x0000100000177802 */ /* 0x000fce0000000f00 */
.L_x_20:
[----:B------:R-:W-:-:S05]  /*11a0*/  IMAD.WIDE R26, R23, 0x4, R2 ;  /* 0x00000004171a7825 */ /* 0x000fca00078e0202 */
[----:B------:R-:W2:Y:S04]  /*11b0*/  LDG.E.128.CONSTANT R16, desc[UR6][R26.64+0x2000] ;  /* 0x002000061a107981 */ /* 0x000ea8000c1e9d00 */
[----:B------:R-:W3:Y:S04]  /*11c0*/  LDG.E.128.CONSTANT R4, desc[UR6][R26.64+0x3000] ;  /* 0x003000061a047981 */ /* 0x000ee8000c1e9d00 */
[----:B------:R-:W4:Y:S04]  /*11d0*/  LDG.E.128.CONSTANT R8, desc[UR6][R26.64] ;  /* 0x000000061a087981 */ /* 0x000f28000c1e9d00 */
[----:B------:R-:W5:Y:S01]  /*11e0*/  LDG.E.128.CONSTANT R12, desc[UR6][R26.64+0x1000] ;  /* 0x001000061a0c7981 */ /* 0x000f62000c1e9d00 */
[----:B0-----:R-:W-:Y:S01]  /*11f0*/  MOV R20, R24 ;  /* 0x0000001800147202 */ /* 0x001fe20000000f00 */
[----:B--2---:R-:W-:Y:S01]  /*1200*/  FADD R17, R17, R18 ;  /* 0x0000001211117221 */ /* 0x004fe20000000000 */
[----:B---3--:R-:W-:-:S02]  /*1210*/  FADD R18, R19, R4 ;  /* 0x0000000413127221 */ /* 0x008fc40000000000 */
[----:B------:R-:W-:Y:S01]  /*1220*/  IADD3 R4, PT, PT, -R23, R20, RZ ;  /* 0x0000001417047210 */ /* 0x000fe20007ffe1ff */
[----:B------:R-:W-:Y:S01]  /*1230*/  FADD R5, R5, R6 ;  /* 0x0000000605057221 */ /* 0x000fe20000000000 */
[----:B----4-:R-:W-:Y:S01]  /*1240*/  FADD R9, R9, R10 ;  /* 0x0000000a09097221 */ /* 0x010fe20000000000 */
[----:B------:R-:W-:Y:S01]  /*1250*/  FADD R8, R8, R21 ;  /* 0x0000001508087221 */ /* 0x000fe20000000000 */
[----:B------:R-:W-:Y:S01]  /*1260*/  ISETP.GE.AND P0, PT, R4, 0x1000, PT ;  /* 0x000010000400780c */ /* 0x000fe20003f06270 */
[----:B-----5:R-:W-:Y:S01]  /*1270*/  FADD R13, R13, R14 ;  /* 0x0000000e0d0d7221 */ /* 0x020fe20000000000 */
[----:B------:R-:W-:Y:S01]  /*1280*/  FADD R10, R11, R12 ;  /* 0x0000000c0b0a7221 */ /* 0x000fe20000000000 */
[----:B------:R-:W-:Y:S01]  /*1290*/  FADD R14, R15, R16 ;  /* 0x000000100f0e7221 */ /* 0x000fe20000000000 */
[----:B------:R-:W-:Y:S01]  /*12a0*/  FADD R8, R8, R9 ;  /* 0x0000000908087221 */ /* 0x000fe20000000000 */
[----:B------:R-:W-:Y:S01]  /*12b0*/  FADD R5, R18, R5 ;  /* 0x0000000512057221 */ /* 0x000fe20000000000 */
[----:B------:R-:W-:Y:S01]  /*12c0*/  FADD R13, R10, R13 ;  /* 0x0000000d0a0d7221 */ /* 0x000fe20000000000 */
[----:B------:R-:W-:-:S03]  /*12d0*/  FADD R14, R14, R17 ;  /* 0x000000110e0e7221 */ /* 0x000fc60000000000 */
[----:B------:R-:W-:Y:S01]  /*12e0*/  FADD R8, R8, R13 ;  /* 0x0000000d08087221 */ /* 0x000fe20000000000 */
[----:B------:R-:W-:-:S04]  /*12f0*/  FADD R5, R14, R5 ;  /* 0x000000050e057221 */ /* 0x000fc80000000000 */
[----:B------:R-:W-:-:S04]  /*1300*/  FADD R5, R8, R5 ;  /* 0x0000000508057221 */ /* 0x000fc80000000000 */
[----:B------:R-:W-:Y:S01]  /*1310*/  FADD R21, R7, R5 ;  /* 0x0000000507157221 */ /* 0x000fe20000000000 */
[----:B------:R-:W-:Y:S06]  /*1320*/  @!P0 BRA `(.L_x_19) ;  /* 0x0000000800308947 */ /* 0x000fec0003800000 */
[----:B------:R-:W-:-:S04]  /*1330*/  IADD3 R23, PT, PT, R23, 0x1000, RZ ;  /* 0x0000100017177810 */ /* 0x000fc80007ffe0ff */
[----:B------:R-:W-:-:S13]  /*1340*/  ISETP.GT.AND P0, PT, R23, R22, PT ;  /* 0x000000161700720c */ /* 0x000fda0003f04270 */
[----:B------:R-:W-:Y:S05]  /*1350*/  @!P0 BRA `(.L_x_20) ;  /* 0xfffffffc00908947 */ /* 0x000fea000383ffff */
.L_x_18:
[----:B------:R-:W-:-:S13]  /*1360*/  ISETP.GE.AND P0, PT, R23, R20, PT ;  /* 0x000000141700720c */ /* 0x000fda0003f06270 */
[----:B------:R-:W-:Y:S05]  /*1370*/  @P0 BRA `(.L_x_19) ;  /* 0x00000008001c0947 */ /* 0x000fea0003800000 */
[----:B------:R-:W-:Y:S01]  /*1380*/  IMAD.IADD R9, R20, 0x1, -R23 ;  /* 0x0000000114097824 */ /* 0x000fe200078e0a17 */
[----:B------:R-:W-:Y:S04]  /*1390*/  BSSY.RECONVERGENT B1, `(.L_x_19) ;  /* 0x0000085000017945 */ /* 0x000fe80003800200 */
[----:B------:R-:W-:-:S13]  /*13a0*/  ISETP.GE.AND P0, PT, R0, R9, PT ;  /* 0x000000090000720c */ /* 0x000fda0003f06270 */
[----:B------:R-:W-:Y:S05]  /*13b0*/  @P0 BRA `(.L_x_21) ;  /* 0x0000000800080947 */ /* 0x000fea0003800000 */
[-C--:B------:R-:W-:Y:S01]  /*13c0*/  LOP3.LUT R2, RZ, R0.reuse, RZ, 0x33, !PT ;  /* 0x00000000ff027212 */ /* 0x080fe200078e33ff */
[----:B------:R-:W-:Y:S01]  /*13d0*/  BSSY.RECONVERGENT B2, `(.L_x_22) ;  /* 0x0000015000027945 */ /* 0x000fe20003800200 */
[----:B------:R-:W-:Y:S02]  /*13e0*/  MOV R8, R0 ;  /* 0x0000000000087202 */ /* 0x000fe40000000f00 */
[----:B------:R-:W-:-:S04]  /*13f0*/  IADD3 R2, PT, PT, -R23, R20, R2 ;  /* 0x0000001417027210 */ /* 0x000fc80007ffe102 */
[C---:B------:R-:W-:Y:S02]  /*1400*/  LOP3.LUT R3, R2.reuse, 0x300, RZ, 0xc0, !PT ;  /* 0x0000030002037812 */ /* 0x040fe400078ec0ff */
[----:B------:R-:W-:Y:S02]  /*1410*/  ISETP.GE.U32.AND P1, PT, R2, 0x300, PT ;  /* 0x000003000200780c */ /* 0x000fe40003f26070 */
[----:B------:R-:W-:-:S13]  /*1420*/  ISETP.NE.AND P0, PT, R3, 0x300, PT ;  /* 0x000003000300780c */ /* 0x000fda0003f05270 */
[----:B------:R-:W-:Y:S05]  /*1430*/  @!P0 BRA `(.L_x_23) ;  /* 0x0000000000388947 */ /* 0x000fea0003800000 */
[----:B------:R-:W0:Y:S01]  /*1440*/  LDC.64 R4, c[0x0][0x380] ;  /* 0x0000e000ff047b82 */ /* 0x000e220000000a00 */
[----:B------:R-:W-:Y:S02]  /*1450*/  LEA.HI R2, R2, 0x1, RZ, 0x18 ;  /* 0x0000000102027811 */ /* 0x000fe400078fc0ff */
[----:B------:R-:W-:Y:S02]  /*1460*/  IADD3 R7, PT, PT, R0, R23, RZ ;  /* 0x0000001700077210 */ /* 0x000fe40007ffe0ff */
[----:B------:R-:W-:Y:S02]  /*1470*/  LOP3.LUT R2, R2, 0x3, RZ, 0xc0, !PT ;  /* 0x0000000302027812 */ /* 0x000fe400078ec0ff */
[----:B------:R-:W-:Y:S02]  /*1480*/  MOV R8, R0 ;  /* 0x0000000000087202 */ /* 0x000fe40000000f00 */
[----:B------:R-:W-:-:S07]  /*1490*/  IADD3 R6, PT, PT, -R2, RZ, RZ ;  /* 0x000000ff02067210 */ /* 0x000fce0007ffe1ff */
.L_x_24:
[----:B0-----:R-:W-:-:S06]  /*14a0*/  IMAD.WIDE.U32 R2, R7, 0x4, R4 ;  /* 0x0000000407027825 */ /* 0x001fcc00078e0004 */
[----:B------:R-:W2:Y:S01]  /*14b0*/  LDG.E.CONSTANT R2, desc[UR6][R2.64] ;  /* 0x0000000602027981 */ /* 0x000ea2000c1e9900 */
[----:B------:R-:W-:Y:S02]  /*14c0*/  IADD3 R6, PT, PT, R6, 0x1, RZ ;  /* 0x0000000106067810 */ /* 0x000fe40007ffe0ff */
[----:B------:R-:W-:Y:S02]  /*14d0*/  IADD3 R8, PT, PT, R8, 0x100, RZ ;  /* 0x0000010008087810 */ /* 0x000fe40007ffe0ff */
[----:B------:R-:W-:Y:S02]  /*14e0*/  ISETP.NE.AND P0, PT, R6, RZ, PT ;  /* 0x000000ff0600720c */ /* 0x000fe40003f05270 */
[----:B------:R-:W-:Y:S01]  /*14f0*/  IADD3 R7, PT, PT, R7, 0x100, RZ ;  /* 0x0000010007077810 */ /* 0x000fe20007ffe0ff */
[----:B--2---:R-:W-:-:S10]  /*1500*/  FADD R21, R2, R21 ;  /* 0x0000001502157221 */ /* 0x004fd40000000000 */
[----:B------:R-:W-:Y:S05]  /*1510*/  @P0 BRA `(.L_x_24) ;  /* 0xfffffffc00e00947 */ /* 0x000fea000383ffff */
.L_x_23:
[----:B------:R-:W-:Y:S05]  /*1520*/  BSYNC.RECONVERGENT B2 ;  /* 0x0000000000027941 */ /* 0x000fea0003800200 */
.L_x_22:
[----:B------:R-:W-:Y:S05]  /*1530*/  @!P1 BRA `(.L_x_21) ;  /* 0x0000000400a89947 */ /* 0x000fea0003800000 */
[----:B------:R-:W0:Y:S01]  /*1540*/  LDCU.64 UR4, c[0x0][0x380] ;  /* 0x00007000ff0477ac */ /* 0x000e220008000a00 */
[----:B------:R-:W-:Y:S01]  /*1550*/  IADD3 R5, PT, PT, R9, -R8, RZ ;  /* 0x8000000809057210 */ /* 0x000fe20007ffe0ff */
[----:B------:R-:W-:Y:S01]  /*1560*/  BSSY.RECONVERGENT B2, `(.L_x_25) ;  /* 0x000003b000027945 */ /* 0x000fe20003800200 */
[CC--:B------:R-:W-:Y:S02]  /*1570*/  IADD3 R3, P0, PT, R8.reuse, R23.reuse, RZ ;  /* 0x0000001708037210 */ /* 0x0c0fe40007f1e0ff */
[----:B------:R-:W-:Y:S02]  /*1580*/  ISETP.GT.AND P1, PT, R5, 0xc00, PT ;  /* 0x00000c000500780c */ /* 0x000fe40003f24270 */
[----:B------:R-:W-:Y:S02]  /*1590*/  IADD3.X R4, PT, PT, RZ, RZ, RZ, P0, !PT ;  /* 0x000000ffff047210 */ /* 0x000fe400007fe4ff */
[----:B------:R-:W-:Y:S02]  /*15a0*/  IADD3 R11, PT, PT, R8, R23, RZ ;  /* 0x00000017080b7210 */ /* 0x000fe40007ffe0ff */
[----:B0-----:R-:W-:-:S04]  /*15b0*/  LEA R2, P0, R3, UR4, 0x2 ;  /* 0x0000000403027c11 */ /* 0x001fc8000f8010ff */
[----:B------:R-:W-:Y:S02]  /*15c0*/  LEA.HI.X R3, R3, UR5, R4, 0x2, P0 ;  /* 0x0000000503037c11 */ /* 0x000fe400080f1404 */
[----:B------:R-:W-:-:S05]  /*15d0*/  IADD3 R2, P0, PT, R2, 0x800, RZ ;  /* 0x0000080002027810 */ /* 0x000fca0007f1e0ff */
[----:B------:R-:W-:Y:S01]  /*15e0*/  IMAD.X R3, RZ, RZ, R3, P0 ;  /* 0x000000ffff037224 */ /* 0x000fe200000e0603 */
[----:B------:R-:W-:Y:S01]  /*15f0*/  PLOP3.LUT P0, PT, PT, PT, PT, 0x80, 0x8 ;  /* 0x000000000008781c */ /* 0x000fe20003f0f070 */
[----:B------:R-:W-:-:S12]  /*1600*/  @!P1 BRA `(.L_x_26) ;  /* 0x0000000000c09947 */ /* 0x000fd80003800000 */
[----:B------:R-:W-:Y:S02]  /*1610*/  PLOP3.LUT P0, PT, PT, PT, PT, 0x8, 0x80 ;  /* 0x000000000080781c */ /* 0x000fe40003f0e170 */
[----:B------:R-:W-:-:S11]  /*1620*/  IADD3 R13, PT, PT, R9, -0xc00, RZ ;  /* 0xfffff400090d7810 */ /* 0x000fd60007ffe0ff */
.L_x_27:
[----:B------:R-:W0:Y:S01]  /*1630*/  LDC.64 R4, c[0x0][0x380] ;  /* 0x0000e000ff047b82 */ /* 0x000e220000000a00 */
[----:B------:R-:W2:Y:S01]  /*1640*/  LDG.E.CONSTANT R10, desc[UR6][R2.64+-0x400] ;  /* 0xfffc0006020a7981 */ /* 0x000ea2000c1e9900 */
[----:B------:R-:W-:-:S03]  /*1650*/  IADD3 R25, PT, PT, R11, 0x400, RZ ;  /* 0x000004000b197810 */ /* 0x000fc60007ffe0ff */
[----:B------:R-:W3:Y:S04]  /*1660*/  LDG.E.CONSTANT R19, desc[UR6][R2.64] ;  /* 0x0000000602137981 */ /* 0x000ee8000c1e9900 */
[----:B------:R-:W4:Y:S01]  /*1670*/  LDG.E.CONSTANT R18, desc[UR6][R2.64+0x400] ;  /* 0x0004000602127981 */ /* 0x000f22000c1e9900 */
[----:B------:R-:W-:-:S03]  /*1680*/  IADD3 R7, PT, PT, R11, 0x800, RZ ;  /* 0x000008000b077810 */ /* 0x000fc60007ffe0ff */
[----:B------:R-:W5:Y:S04]  /*1690*/  LDG.E.CONSTANT R16, desc[UR6][R2.64+0xc00] ;  /* 0x000c000602107981 */ /* 0x000f68000c1e9900 */
[----:B------:R-:W5:Y:S04]  /*16a0*/  LDG.E.CONSTANT R15, desc[UR6][R2.64+0x1000] ;  /* 0x00100006020f7981 */ /* 0x000f68000c1e9900 */
[----:B------:R-:W5:Y:S01]  /*16b0*/  LDG.E.CONSTANT R14, desc[UR6][R2.64+0x1400] ;  /* 0x00140006020e7981 */ /* 0x000f62000c1e9900 */
[----:B0-----:R-:W-:-:S03]  /*16c0*/  IMAD.WIDE.U32 R22, R11, 0x4, R4 ;  /* 0x000000040b167825 */ /* 0x001fc600078e0004 */
[----:B------:R-:W5:Y:S04]  /*16d0*/  LDG.E.CONSTANT R20, desc[UR6][R2.64+0x2000] ;  /* 0x0020000602147981 */ /* 0x000f68000c1e9900 */
[----:B------:R0:W2:Y:S01]  /*16e0*/  LDG.E.CONSTANT R12, desc[UR6][R22.64] ;  /* 0x00000006160c7981 */ /* 0x0000a2000c1e9900 */
[----:B------:R-:W-:-:S03]  /*16f0*/  IMAD.WIDE.U32 R24, R25, 0x4, R4 ;  /* 0x0000000419187825 */ /* 0x000fc600078e0004 */
[----:B------:R-:W5:Y:S04]  /*1700*/  LDG.E.CONSTANT R26, desc[UR6][R2.64+0x3000] ;  /* 0x00300006021a7981 */ /* 0x000f68000c1e9900 */
[----:B------:R-:W5:Y:S01]  /*1710*/  LDG.E.CONSTANT R17, desc[UR6][R24.64] ;  /* 0x0000000618117981 */ /* 0x000f62000c1e9900 */
[--C-:B------:R-:W-:Y:S01]  /*1720*/  IMAD.WIDE.U32 R6, R7, 0x4, R4.reuse ;  /* 0x0000000407067825 */ /* 0x100fe200078e0004 */
[----:B0-----:R-:W-:Y:S02]  /*1730*/  IADD3 R23, PT, PT, R11, 0xc00, RZ ;  /* 0x00000c000b177810 */ /* 0x001fe40007ffe0ff */
[----:B------:R-:W5:Y:S04]  /*1740*/  LDG.E.CONSTANT R22, desc[UR6][R2.64+0x1c00] ;  /* 0x001c000602167981 */ /* 0x000f68000c1e9900 */
[----:B------:R-:W5:Y:S01]  /*1750*/  LDG.E.CONSTANT R6, desc[UR6][R6.64] ;  /* 0x0000000606067981 */ /* 0x000f62000c1e9900 */
[----:B------:R-:W-:-:S03]  /*1760*/  IMAD.WIDE.U32 R4, R23, 0x4, R4 ;  /* 0x0000000417047825 */ /* 0x000fc600078e0004 */
[----:B------:R-:W5:Y:S04]  /*1770*/  LDG.E.CONSTANT R23, desc[UR6][R2.64+0x2400] ;  /* 0x0024000602177981 */ /* 0x000f68000c1e9900 */
[----:B------:R-:W5:Y:S04]  /*1780*/  LDG.E.CONSTANT R4, desc[UR6][R4.64] ;  /* 0x0000000604047981 */ /* 0x000f68000c1e9900 */
[----:B------:R-:W5:Y:S04]  /*1790*/  LDG.E.CONSTANT R24, desc[UR6][R2.64+0x2c00] ;  /* 0x002c000602187981 */ /* 0x000f68000c1e9900 */
[----:B------:R0:W5:Y:S01]  /*17a0*/  LDG.E.CONSTANT R25, desc[UR6][R2.64+0x3400] ;  /* 0x0034000602197981 */ /* 0x000162000c1e9900 */
[----:B------:R-:W-:-:S04]  /*17b0*/  IADD3 R8, PT, PT, R8, 0x1000, RZ ;  /* 0x0000100008087810 */ /* 0x000fc80007ffe0ff */
[----:B------:R-:W-:Y:S02]  /*17c0*/  ISETP.GE.AND P1, PT, R8, R13, PT ;  /* 0x0000000d0800720c */ /* 0x000fe40003f26270 */
[----:B0-----:R-:W-:Y:S02]  /*17d0*/  IADD3 R2, P2, PT, R2, 0x4000, RZ ;  /* 0x0000400002027810 */ /* 0x001fe40007f5e0ff */
[----:B------:R-:W-:Y:S02]  /*17e0*/  IADD3 R11, PT, PT, R11, 0x1000, RZ ;  /* 0x000010000b0b7810 */ /* 0x000fe40007ffe0ff */
[----:B------:R-:W-:Y:S01]  /*17f0*/  IADD3.X R3, PT, PT, RZ, R3, RZ, P2, !PT ;  /* 0x00000003ff037210 */ /* 0x000fe200017fe4ff */
[----:B--2---:R-:W-:-:S04]  /*1800*/  FADD R21, R12, R21 ;  /* 0x000000150c157221 */ /* 0x004fc80000000000 */
[----:B------:R-:W-:-:S04]  /*1810*/  FADD R10, R21, R10 ;  /* 0x0000000a150a7221 */ /* 0x000fc80000000000 */
[----:B---3--:R-:W-:-:S04]  /*1820*/  FADD R19, R10, R19 ;  /* 0x000000130a137221 */ /* 0x008fc80000000000 */
[----:B----4-:R-:W-:-:S04]  /*1830*/  FADD R18, R19, R18 ;  /* 0x0000001213127221 */ /* 0x010fc80000000000 */
[----:B-----5:R-:W-:-:S04]  /*1840*/  FADD R17, R18, R17 ;  /* 0x0000001112117221 */ /* 0x020fc80000000000 */
        /* <DEDUP_REMOVED lines=12> */
.L_x_26:
[----:B------:R-:W-:Y:S05]  /*1910*/  BSYNC.RECONVERGENT B2 ;  /* 0x0000000000027941 */ /* 0x000fea0003800200 */
.L_x_25:
[----:B------:R-:W-:Y:S01]  /*1920*/  IADD3 R4, PT, PT, R9, -R8, RZ ;  /* 0x8000000809047210 */ /* 0x000fe20007ffe0ff */
[----:B------:R-:W-:Y:S03]  /*1930*/  BSSY.RECONVERGENT B2, `(.L_x_28) ;  /* 0x000001e000027945 */ /* 0x000fe60003800200 */
[----:B------:R-:W-:-:S13]  /*1940*/  ISETP.GT.AND P1, PT, R4, 0x400, PT ;  /* 0x000004000400780c */ /* 0x000fda0003f24270 */
[----:B------:R-:W-:Y:S05]  /*1950*/  @!P1 BRA `(.L_x_29) ;  /* 0x00000000006c9947 */ /* 0x000fea0003800000 */
[----:B------:R-:W0:Y:S01]  /*1960*/  LDC.64 R6, c[0x0][0x380] ;  /* 0x0000e000ff067b82 */ /* 0x000e220000000a00 */
[----:B------:R-:W2:Y:S01]  /*1970*/  LDG.E.CONSTANT R10, desc[UR6][R2.64+-0x400] ;  /* 0xfffc0006020a7981 */ /* 0x000ea2000c1e9900 */
[----:B------:R-:W-:-:S03]  /*1980*/  VIADD R15, R11, 0x400 ;  /* 0x000004000b0f7836 */ /* 0x000fc60000000000 */
[----:B------:R-:W3:Y:S04]  /*1990*/  LDG.E.CONSTANT R13, desc[UR6][R2.64] ;  /* 0x00000006020d7981 */ /* 0x000ee8000c1e9900 */
[----:B------:R-:W4:Y:S04]  /*19a0*/  LDG.E.CONSTANT R17, desc[UR6][R2.64+0xc00] ;  /* 0x000c000602117981 */ /* 0x000f28000c1e9900 */
[----:B------:R-:W5:Y:S04]  /*19b0*/  LDG.E.CONSTANT R19, desc[UR6][R2.64+0x1000] ;  /* 0x0010000602137981 */ /* 0x000f68000c1e9900 */
[----:B------:R1:W5:Y:S01]  /*19c0*/  LDG.E.CONSTANT R23, desc[UR6][R2.64+0x1400] ;  /* 0x0014000602177981 */ /* 0x000362000c1e9900 */
[----:B0-----:R-:W-:-:S06]  /*19d0*/  IMAD.WIDE.U32 R4, R11, 0x4, R6 ;  /* 0x000000040b047825 */ /* 0x001fcc00078e0006 */
[----:B------:R-:W2:Y:S01]  /*19e0*/  LDG.E.CONSTANT R4, desc[UR6][R4.64] ;  /* 0x0000000604047981 */ /* 0x000ea2000c1e9900 */
[----:B------:R-:W-:-:S03]  /*19f0*/  IMAD.WIDE.U32 R6, R15, 0x4, R6 ;  /* 0x000000040f067825 */ /* 0x000fc600078e0006 */
[----:B------:R-:W4:Y:S04]  /*1a00*/  LDG.E.CONSTANT R15, desc[UR6][R2.64+0x400] ;  /* 0x00040006020f7981 */ /* 0x000f28000c1e9900 */
[----:B------:R-:W5:Y:S01]  /*1a10*/  LDG.E.CONSTANT R7, desc[UR6][R6.64] ;  /* 0x0000000606077981 */ /* 0x000f62000c1e9900 */
[----:B------:R-:W-:Y:S02]  /*1a20*/  PLOP3.LUT P0, PT, PT, PT, PT, 0x8, 0x80 ;  /* 0x000000000080781c */ /* 0x000fe40003f0e170 */
[----:B------:R-:W-:Y:S02]  /*1a30*/  IADD3 R8, PT, PT, R8, 0x800, RZ ;  /* 0x0000080008087810 */ /* 0x000fe40007ffe0ff */
[----:B------:R-:W-:Y:S01]  /*1a40*/  IADD3 R11, PT, PT, R11, 0x800, RZ ;  /* 0x000008000b0b7810 */ /* 0x000fe20007ffe0ff */
[----:B--2---:R-:W-:-:S04]  /*1a50*/  FADD R21, R21, R4 ;  /* 0x0000000415157221 */ /* 0x004fc80000000000 */
[----:B------:R-:W-:-:S04]  /*1a60*/  FADD R10, R21, R10 ;  /* 0x0000000a150a7221 */ /* 0x000fc80000000000 */
[----:B---3--:R-:W-:-:S04]  /*1a70*/  FADD R10, R10, R13 ;  /* 0x0000000d0a0a7221 */ /* 0x008fc80000000000 */
[----:B----4-:R-:W-:-:S04]  /*1a80*/  FADD R10, R10, R15 ;  /* 0x0000000f0a0a7221 */ /* 0x010fc80000000000 */
[----:B-----5:R-:W-:Y:S01]  /*1a90*/  FADD R10, R10, R7 ;  /* 0x000000070a0a7221 */ /* 0x020fe20000000000 */
[----:B------:R-:W-:-:S03]  /*1aa0*/  IADD3 R4, P1, PT, R2, 0x2000, RZ ;  /* 0x0000200002047810 */ /* 0x000fc60007f3e0ff */
[----:B------:R-:W-:Y:S01]  /*1ab0*/  FADD R10, R10, R17 ;  /* 0x000000110a0a7221 */ /* 0x000fe20000000000 */
[----:B------:R-:W-:-:S03]  /*1ac0*/  IADD3.X R5, PT, PT, RZ, R3, RZ, P1, !PT ;  /* 0x00000003ff057210 */ /* 0x000fc60000ffe4ff */
[----:B------:R-:W-:Y:S01]  /*1ad0*/  FADD R10, R10, R19 ;  /* 0x000000130a0a7221 */ /* 0x000fe20000000000 */
[----:B-1----:R-:W-:Y:S02]  /*1ae0*/  MOV R2, R4 ;  /* 0x0000000400027202 */ /* 0x002fe40000000f00 */
[----:B------:R-:W-:Y:S01]  /*1af0*/  MOV R3, R5 ;  /* 0x0000000500037202 */ /* 0x000fe20000000f00 */
[----:B------:R-:W-:-:S07]  /*1b00*/  FADD R21, R10, R23 ;  /* 0x000000170a157221 */ /* 0x000fce0000000000 */
.L_x_29:
[----:B------:R-:W-:Y:S05]  /*1b10*/  BSYNC.RECONVERGENT B2 ;  /* 0x0000000000027941 */ /* 0x000fea0003800200 */
.L_x_28:
[----:B------:R-:W-:-:S13]  /*1b20*/  ISETP.LT.OR P0, PT, R8, R9, P0 ;  /* 0x000000090800720c */ /* 0x000fda0000701670 */
[----:B------:R-:W-:Y:S05]  /*1b30*/  @!P0 BRA `(.L_x_21) ;  /* 0x0000000000288947 */ /* 0x000fea0003800000 */
[----:B------:R-:W0:Y:S01]  /*1b40*/  LDC.64 R4, c[0x0][0x380] ;  /* 0x0000e000ff047b82 */ /* 0x000e220000000a00 */
[----:B------:R-:W2:Y:S04]  /*1b50*/  LDG.E.CONSTANT R6, desc[UR6][R2.64+-0x400] ;  /* 0xfffc000602067981 */ /* 0x000ea8000c1e9900 */
[----:B------:R-:W3:Y:S04]  /*1b60*/  LDG.E.CONSTANT R7, desc[UR6][R2.64] ;  /* 0x0000000602077981 */ /* 0x000ee8000c1e9900 */
[----:B------:R-:W4:Y:S01]  /*1b70*/  LDG.E.CONSTANT R9, desc[UR6][R2.64+0x400] ;  /* 0x0004000602097981 */ /* 0x000f22000c1e9900 */
[----:B0-----:R-:W-:-:S06]  /*1b80*/  IMAD.WIDE.U32 R4, R11, 0x4, R4 ;  /* 0x000000040b047825 */ /* 0x001fcc00078e0004 */
[----:B------:R-:W5:Y:S02]  /*1b90*/  LDG.E.CONSTANT R4, desc[UR6][R4.64] ;  /* 0x0000000604047981 */ /* 0x000f64000c1e9900 */
[----:B-----5:R-:W-:-:S04]  /*1ba0*/  FADD R21, R21, R4 ;  /* 0x0000000415157221 */ /* 0x020fc80000000000 */
[----:B--2---:R-:W-:-:S04]  /*1bb0*/  FADD R6, R21, R6 ;  /* 0x0000000615067221 */ /* 0x004fc80000000000 */
[----:B---3--:R-:W-:-:S04]  /*1bc0*/  FADD R6, R6, R7 ;  /* 0x0000000706067221 */ /* 0x008fc80000000000 */
[----:B----4-:R-:W-:-:S07]  /*1bd0*/  FADD R21, R6, R9 ;  /* 0x0000000906157221 */ /* 0x010fce0000000000 */
.L_x_21:
[----:B------:R-:W-:Y:S05]  /*1be0*/  BSYNC.RECONVERGENT B1 ;  /* 0x0000000000017941 */ /* 0x000fea0003800200 */
.L_x_19:
[----:B------:R-:W0:Y:S01]  /*1bf0*/  S2R R6, SR_LANEID ;  /* 0x0000000000067919 */ /* 0x000e220000000000 */
[----:B------:R-:W1:Y:S01]  /*1c00*/  SHFL.DOWN PT, R2, R21, 0x1, 0x1f ;  /* 0x08201f0015027f89 */ /* 0x000e6200000e0000 */
[C---:B0-----:R-:W-:Y:S02]  /*1c10*/  ISETP.GT.AND P0, PT, R6.reuse, 0x1e, PT ;  /* 0x0000001e0600780c */ /* 0x041fe40003f04270 */
[----:B------:R-:W-:-:S11]  /*1c20*/  ISETP.NE.AND P1, PT, R6, RZ, PT ;  /* 0x000000ff0600720c */ /* 0x000fd60003f25270 */
[----:B-1----:R-:W-:Y:S01]  /*1c30*/  @!P0 FADD R21, R2, R21 ;  /* 0x0000001502158221 */ /* 0x002fe20000000000 */
[----:B------:R-:W-:Y:S01]  /*1c40*/  ISETP.GT.AND P0, PT, R6, 0x1d, PT ;  /* 0x0000001d0600780c */ /* 0x000fe20003f04270 */
[----:B------:R-:W0:Y:S01]  /*1c50*/  @!P1 S2R R5, SR_CgaCtaId ;  /* 0x0000000000059919 */ /* 0x000e220000008800 */
[----:B------:R-:W-:Y:S02]  /*1c60*/  @!P1 MOV R4, 0x400 ;  /* 0x0000040000049802 */ /* 0x000fe40000000f00 */
[----:B------:R-:W-:Y:S01]  /*1c70*/  @!P1 SHF.R.U32.HI R3, RZ, 0x3, R0 ;  /* 0x00000003ff039819 */ /* 0x000fe20000011600 */
[----:B------:R-:W1:Y:S03]  /*1c80*/  SHFL.DOWN PT, R2, R21, 0x2, 0x1f ;  /* 0x08401f0015027f89 */ /* 0x000e6600000e0000 */
[----:B------:R-:W-:-:S05]  /*1c90*/  @!P1 LOP3.LUT R3, R3, 0x7c, RZ, 0xc0, !PT ;  /* 0x0000007c03039812 */ /* 0x000fca00078ec0ff */
[----:B-1----:R-:W-:Y:S01]  /*1ca0*/  @!P0 FADD R21, R21, R2 ;  /* 0x0000000215158221 */ /* 0x002fe20000000000 */
[----:B------:R-:W-:Y:S02]  /*1cb0*/  ISETP.GT.AND P0, PT, R6, 0x1b, PT ;  /* 0x0000001b0600780c */ /* 0x000fe40003f04270 */
[----:B0-----:R-:W-:Y:S02]  /*1cc0*/  @!P1 LEA R4, R5, R4, 0x18 ;  /* 0x0000000405049211 */ /* 0x001fe400078ec0ff */
[----:B------:R-:W0:Y:S02]  /*1cd0*/  SHFL.DOWN PT, R2, R21, 0x4, 0x1f ;  /* 0x08801f0015027f89 */ /* 0x000e2400000e0000 */
[----:B------:R-:W-:-:S07]  /*1ce0*/  @!P1 IADD3 R3, PT, PT, R3, R4, RZ ;  /* 0x0000000403039210 */ /* 0x000fce0007ffe0ff */
        /* <DEDUP_REMOVED lines=12> */
[----:B------:R-:W0:Y:S01]  /*1db0*/  S2UR UR5, SR_CgaCtaId ;  /* 0x00000000000579c3 */ /* 0x000e220000008800 */
[----:B------:R-:W-:Y:S02]  /*1dc0*/  UMOV UR4, 0x400 ;  /* 0x0000040000047882 */ /* 0x000fe40000000000 */
[----:B0-----:R-:W-:-:S09]  /*1dd0*/  ULEA UR4, UR5, UR4, 0x18 ;  /* 0x0000000405047291 */ /* 0x001fd2000f8ec0ff */
[----:B---3--:R-:W0:Y:S04]  /*1de0*/  LDS R3, [UR4+0xc] ;  /* 0x00000c04ff037984 */ /* 0x008e280008000800 */
        /* <DEDUP_REMOVED lines=10> */
.L_x_2:
        /* <DEDUP_REMOVED lines=12> */
.L_x_32:
[----:B------:R-:W-:Y:S05]  /*1f50*/  BSYNC.RECONVERGENT B1 ;  /* 0x0000000000017941 */ /* 0x000fea0003800200 */
.L_x_31:
[----:B------:R-:W-:Y:S01]  /*1f60*/  ISETP.GE.AND P0, PT, R11, R20, PT ;  /* 0x000000140b00720c */ /* 0x000fe20003f06270 */
[----:B------:R-:W-:-:S12]  /*1f70*/  BSSY.RECONVERGENT B1, `(.L_x_33) ;  /* 0x0000074000017945 */ /* 0x000fd80003800200 */
[----:B------:R-:W-:Y:S05]  /*1f80*/  @P0 BRA `(.L_x_34) ;  /* 0x0000000400c80947 */ /* 0x000fea0003800000 */
[----:B0-----:R-:W-:Y:S01]  /*1f90*/  LOP3.LUT R3, RZ, R11, RZ, 0x33, !PT ;  /* 0x0000000bff037212 */ /* 0x001fe200078e33ff */
[----:B------:R-:W-:Y:S04]  /*1fa0*/  BSSY.RECONVERGENT B2, `(.L_x_35) ;  /* 0x0000015000027945 */ /* 0x000fe80003800200 */
[----:B------:R-:W-:-:S05]  /*1fb0*/  IMAD.IADD R4, R3, 0x1, R20 ;  /* 0x0000000103047824 */ /* 0x000fca00078e0214 */
        /* <DEDUP_REMOVED lines=10> */
.L_x_37:
[----:B------:R-:W-:-:S06]  /*2060*/  MOV R3, R5 ;  /* 0x0000000500037202 */ /* 0x000fcc0000000f00 */
[----:B------:R0:W2:Y:S01]  /*2070*/  LDG.E.CONSTANT R3, desc[UR6][R2.64] ;  /* 0x0000000602037981 */ /* 0x0000a2000c1e9900 */
[----:B------:R-:W-:Y:S02]  /*2080*/  IADD3 R4, PT, PT, R4, 0x1, RZ ;  /* 0x0000000104047810 */ /* 0x000fe40007ffe0ff */
[----:B------:R-:W-:Y:S02]  /*2090*/  IADD3 R11, PT, PT, R11, 0x100, RZ ;  /* 0x000001000b0b7810 */ /* 0x000fe40007ffe0ff */
[----:B------:R-:W-:Y:S02]  /*20a0*/  ISETP.NE.AND P0, PT, R4, RZ, PT ;  /* 0x000000ff0400720c */ /* 0x000fe40003f05270 */
[----:B0-----:R-:W-:-:S04]  /*20b0*/  IADD3 R2, P2, PT, R2, 0x400, RZ ;  /* 0x0000040002027810 */ /* 0x001fc80007f5e0ff */
[----:B------:R-:W-:Y:S01]  /*20c0*/  IADD3.X R5, PT, PT, RZ, R5, RZ, P2, !PT ;  /* 0x00000005ff057210 */ /* 0x000fe200017fe4ff */
[----:B--2--5:R-:W-:-:S06]  /*20d0*/  FADD R0, R3, R0 ;  /* 0x0000000003007221 */ /* 0x024fcc0000000000 */
[----:B------:R-:W-:Y:S05]  /*20e0*/  @P0 BRA `(.L_x_37) ;  /* 0xfffffffc00dc0947 */ /* 0x000fea000383ffff */
.L_x_36:
[----:B------:R-:W-:Y:S05]  /*20f0*/  BSYNC.RECONVERGENT B2 ;  /* 0x0000000000027941 */ /* 0x000fea0003800200 */
.L_x_35:
        /* <DEDUP_REMOVED lines=8> */
.L_x_40:
        /* <DEDUP_REMOVED lines=9> */
[----:B------:R-:W-:-:S03]  /*2210*/  VIADD R3, R11, 0x800 ;  /* 0x000008000b037836 */ /* 0x000fc60000000000 */
[----:B------:R-:W4:Y:S01]  /*2220*/  LDG.E.CONSTANT R15, desc[UR6][R4.64+0x400] ;  /* 0x00040006040f7981 */ /* 0x000f22000c1e9900 */
        /* <DEDUP_REMOVED lines=32> */
.L_x_39:
[----:B------:R-:W-:Y:S05]  /*2430*/  BSYNC.RECONVERGENT B2 ;  /* 0x0000000000027941 */ /* 0x000fea0003800200 */
.L_x_38:
[----:B------:R-:W-:Y:S01]  /*2440*/  IADD3 R2, PT, PT, -R11, R20, RZ ;  /* 0x000000140b027210 */ /* 0x000fe20007ffe1ff */
[----:B------:R-:W-:Y:S03]  /*2450*/  BSSY.RECONVERGENT B2, `(.L_x_41) ;  /* 0x0000019000027945 */ /* 0x000fe60003800200 */
[----:B------:R-:W-:-:S13]  /*2460*/  ISETP.GT.AND P1, PT, R2, 0x400, PT ;  /* 0x000004000200780c */ /* 0x000fda0003f24270 */
[----:B------:R-:W-:Y:S05]  /*2470*/  @!P1 BRA `(.L_x_42) ;  /* 0x0000000000589947 */ /* 0x000fea0003800000 */
        /* <DEDUP_REMOVED lines=22> */
.L_x_42:
[----:B------:R-:W-:Y:S05]  /*25e0*/  BSYNC.RECONVERGENT B2 ;  /* 0x0000000000027941 */ /* 0x000fea0003800200 */
.L_x_41:
        /* <DEDUP_REMOVED lines=12> */
.L_x_34:
[----:B------:R-:W-:Y:S05]  /*26b0*/  BSYNC.RECONVERGENT B1 ;  /* 0x0000000000017941 */ /* 0x000fea0003800200 */
.L_x_33:
        /* <DEDUP_REMOVED lines=35> */
[----:B--2---:R-:W0:Y:S04]  /*28f0*/  LDS R3, [UR4+0xc] ;  /* 0x00000c04ff037984 */ /* 0x004e280008000800 */
        /* <DEDUP_REMOVED lines=10> */
.L_x_43:
[----:B0-----:R-:W0:Y:S01]  /*29a0*/  S2R R2, SR_LANEID ;  /* 0x0000000000027919 */ /* 0x001e220000000000 */
[----:B------:R-:W-:-:S04]  /*29b0*/  LOP3.LUT R0, R9, 0x3e0, RZ, 0xc0, !PT ;  /* 0x000003e009007812 */ /* 0x000fc800078ec0ff */
[----:B------:R-:W-:Y:S02]  /*29c0*/  IADD3 R3, PT, PT, R0, 0x20, RZ ;  /* 0x0000002000037810 */ /* 0x000fe40007ffe0ff */
[----:B------:R-:W-:Y:S02]  /*29d0*/  LOP3.LUT R7, RZ, R0, RZ, 0x33, !PT ;  /* 0x00000000ff077212 */ /* 0x000fe400078e33ff */
[-C--:B------:R-:W-:Y:S02]  /*29e0*/  ISETP.GT.AND P0, PT, R3, R20.reuse, PT ;  /* 0x000000140300720c */ /* 0x080fe40003f04270 */
[----:B------:R-:W-:-:S04]  /*29f0*/  IADD3 R7, PT, PT, R7, R20, RZ ;  /* 0x0000001407077210 */ /* 0x000fc80007ffe0ff */
[----:B------:R-:W-:-:S05]  /*2a00*/  SEL R4, R7, 0x1f, P0 ;  /* 0x0000001f07047807 */ /* 0x000fca0000000000 */
[----:B------:R-:W1:Y:S01]  /*2a10*/  SHFL.DOWN PT, R0, R5, 0x1, R4 ;  /* 0x0820000005007989 */ /* 0x000e6200000e0004 */
[C---:B0-----:R-:W-:Y:S01]  /*2a20*/  ISETP.GE.AND P0, PT, R2.reuse, R4, PT ;  /* 0x000000040200720c */ /* 0x041fe20003f06270 */
[C---:B------:R-:W-:Y:S01]  /*2a30*/  VIADD R3, R2.reuse, 0x2 ;  /* 0x0000000202037836 */ /* 0x040fe20000000000 */
[----:B------:R-:W-:-:S11]  /*2a40*/  ISETP.NE.AND P1, PT, R2, RZ, PT ;  /* 0x000000ff0200720c */ /* 0x000fd60003f25270 */
[----:B-1----:R-:W-:Y:S01]  /*2a50*/  @!P0 FADD R5, R0, R5 ;  /* 0x0000000500058221 */ /* 0x002fe20000000000 */
[-C--:B------:R-:W-:Y:S01]  /*2a60*/  ISETP.GT.AND P0, PT, R3, R4.reuse, PT ;  /* 0x000000040300720c */ /* 0x080fe20003f04270 */
[----:B------:R-:W0:Y:S01]  /*2a70*/  @!P1 S2R R6, SR_CgaCtaId ;  /* 0x0000000000069919 */ /* 0x000e220000008800 */
[----:B------:R-:W-:Y:S02]  /*2a80*/  IADD3 R3, PT, PT, R2, 0x4, RZ ;  /* 0x0000000402037810 */ /* 0x000fe40007ffe0ff */
[----:B------:R-:W1:Y:S09]  /*2a90*/  SHFL.DOWN PT, R0, R5, 0x2, R4 ;  /* 0x0840000005007989 */ /* 0x000e7200000e0004 */
[----:B-1----:R-:W-:Y:S01]  /*2aa0*/  @!P0 FADD R5, R5, R0 ;  /* 0x0000000005058221 */ /* 0x002fe20000000000 */
[----:B------:R-:W-:-:S02]  /*2ab0*/  ISETP.GT.AND P0, PT, R3, R4, PT ;  /* 0x000000040300720c */ /* 0x000fc40003f04270 */
[----:B------:R-:W-:Y:S02]  /*2ac0*/  IADD3 R3, PT, PT, R2, 0x8, RZ ;  /* 0x0000000802037810 */ /* 0x000fe40007ffe0ff */
[----:B------:R-:W1:Y:S09]  /*2ad0*/  SHFL.DOWN PT, R0, R5, 0x4, R4 ;  /* 0x0880000005007989 */ /* 0x000e7200000e0004 */
[----:B-1----:R-:W-:Y:S01]  /*2ae0*/  @!P0 FADD R5, R5, R0 ;  /* 0x0000000005058221 */ /* 0x002fe20000000000 */
[----:B------:R-:W-:-:S02]  /*2af0*/  ISETP.GT.AND P0, PT, R3, R4, PT ;  /* 0x000000040300720c */ /* 0x000fc40003f04270 */
[----:B------:R-:W-:Y:S02]  /*2b00*/  IADD3 R3, PT, PT, R2, 0x10, RZ ;  /* 0x0000001002037810 */ /* 0x000fe40007ffe0ff */
[----:B------:R-:W1:Y:S01]  /*2b10*/  SHFL.DOWN PT, R0, R5, 0x8, R4 ;  /* 0x0900000005007989 */ /* 0x000e6200000e0004 */
[----:B------:R-:W-:-:S04]  /*2b20*/  @!P1 SHF.R.U32.HI R2, RZ, 0x3, R9 ;  /* 0x00000003ff029819 */ /* 0x000fc80000011609 */
[----:B------:R-:W-:-:S04]  /*2b30*/  @!P1 LOP3.LUT R2, R2, 0x7c, RZ, 0xc0, !PT ;  /* 0x0000007c02029812 */ /* 0x000fc800078ec0ff */
[----:B-1----:R-:W-:Y:S01]  /*2b40*/  @!P0 FADD R5, R5, R0 ;  /* 0x0000000005058221 */ /* 0x002fe20000000000 */
[----:B------:R-:W-:Y:S02]  /*2b50*/  ISETP.GT.AND P0, PT, R3, R4, PT ;  /* 0x000000040300720c */ /* 0x000fe40003f04270 */
[----:B------:R-:W-:Y:S02]  /*2b60*/  @!P1 MOV R3, 0x400 ;  /* 0x0000040000039802 */ /* 0x000fe40000000f00 */
[----:B------:R-:W1:Y:S02]  /*2b70*/  SHFL.DOWN PT, R0, R5, 0x10, R4 ;  /* 0x0a00000005007989 */ /* 0x000e6400000e0004 */
[----:B0-----:R-:W-:-:S04]  /*2b80*/  @!P1 LEA R3, R6, R3, 0x18 ;  /* 0x0000000306039211 */ /* 0x001fc800078ec0ff */
[----:B------:R-:W-:-:S03]  /*2b90*/  @!P1 IADD3 R3, PT, PT, R2, R3, RZ ;  /* 0x0000000302039210 */ /* 0x000fc60007ffe0ff */
[----:B-1----:R-:W-:Y:S01]  /*2ba0*/  @!P0 FADD R5, R5, R0 ;  /* 0x0000000005058221 */ /* 0x002fe20000000000 */
        /* <DEDUP_REMOVED lines=12> */
[----:B-1----:R-:W0:Y:S04]  /*2c70*/  LDS R3, [UR4+0xc] ;  /* 0x00000c04ff037984 */ /* 0x002e280008000800 */
        /* <DEDUP_REMOVED lines=13> */
.L_x_30:
[----:B------:R-:W0:Y:S01]  /*2d50*/  S2R R8, SR_TID.X ;  /* 0x0000000000087919 */ /* 0x000e220000002100 */
[----:B------:R-:W0:Y:S02]  /*2d60*/  LDC.64 R2, c[0x0][0x380] ;  /* 0x0000e000ff027b82 */ /* 0x000e240000000a00 */
[----:B0-----:R-:W-:-:S05]  /*2d70*/  IMAD.WIDE.U32 R2, R8, 0x4, R2 ;  /* 0x0000000408027825 */ /* 0x001fca00078e0002 */
[----:B------:R-:W2:Y:S04]  /*2d80*/  LDG.E.CONSTANT R19, desc[UR6][R2.64] ;  /* 0x0000000602137981 */ /* 0x000ea8000c1e9900 */
[----:B------:R-:W2:Y:S04]  /*2d90*/  LDG.E.CONSTANT R0, desc[UR6][R2.64+0x400] ;  /* 0x0004000602007981 */ /* 0x000ea8000c1e9900 */
[----:B------:R-:W3:Y:S04]  /*2da0*/  LDG.E.CONSTANT R4, desc[UR6][R2.64+0x800] ;  /* 0x0008000602047981 */ /* 0x000ee8000c1e9900 */
[----:B------:R-:W3:Y:S04]  /*2db0*/  LDG.E.CONSTANT R5, desc[UR6][R2.64+0xc00] ;  /* 0x000c000602057981 */ /* 0x000ee8000c1e9900 */
[----:B------:R-:W4:Y:S04]  /*2dc0*/  LDG.E.CONSTANT R6, desc[UR6][R2.64+0x1000] ;  /* 0x0010000602067981 */ /* 0x000f28000c1e9900 */
[----:B------:R-:W4:Y:S04]  /*2dd0*/  LDG.E.CONSTANT R7, desc[UR6][R2.64+0x1400] ;  /* 0x0014000602077981 */ /* 0x000f28000c1e9900 */
[----:B------:R-:W5:Y:S04]  /*2de0*/  LDG.E.CONSTANT R9, desc[UR6][R2.64+0x1800] ;  /* 0x0018000602097981 */ /* 0x000f68000c1e9900 */
        /* <DEDUP_REMOVED lines=8> */
[----:B------:R-:W5:Y:S01]  /*2e70*/  LDG.E.CONSTANT R18, desc[UR6][R2.64+0x3c00] ;  /* 0x003c000602127981 */ /* 0x000f62000c1e9900 */
[----:B------:R-:W-:Y:S01]  /*2e80*/  ISETP.GE.U32.AND P0, PT, R20, 0x2000, PT ;  /* 0x000020001400780c */ /* 0x000fe20003f06070 */
[----:B--2---:R-:W-:Y:S01]  /*2e90*/  FADD R0, R19, R0 ;  /* 0x0000000013007221 */ /* 0x004fe20000000000 */
[----:B---3--:R-:W-:-:S04]  /*2ea0*/  FADD R5, R4, R5 ;  /* 0x0000000504057221 */ /* 0x008fc80000000000 */
[----:B------:R-:W-:Y:S01]  /*2eb0*/  FADD R0, R0, R5 ;  /* 0x0000000500007221 */ /* 0x000fe20000000000 */
[----:B----4-:R-:W-:Y:S01]  /*2ec0*/  FADD R6, R6, R7 ;  /* 0x0000000706067221 */ /* 0x010fe20000000000 */
[----:B-----5:R-:W-:-:S04]  /*2ed0*/  FADD R9, R9, R10 ;  /* 0x0000000a09097221 */ /* 0x020fc80000000000 */
[----:B------:R-:W-:Y:S01]  /*2ee0*/  FADD R9, R6, R9 ;  /* 0x0000000906097221 */ /* 0x000fe20000000000 */
[----:B------:R-:W-:-:S03]  /*2ef0*/  FADD R11, R11, R12 ;  /* 0x0000000c0b0b7221 */ /* 0x000fc60000000000 */
[----:B------:R-:W-:Y:S01]  /*2f00*/  FADD R0, R0, R9 ;  /* 0x0000000900007221 */ /* 0x000fe20000000000 */
[----:B------:R-:W-:-:S04]  /*2f10*/  FADD R14, R13, R14 ;  /* 0x0000000e0d0e7221 */ /* 0x000fc80000000000 */
[----:B------:R-:W-:Y:S01]  /*2f20*/  FADD R11, R11, R14 ;  /* 0x0000000e0b0b7221 */ /* 0x000fe20000000000 */
[----:B------:R-:W-:Y:S01]  /*2f30*/  FADD R15, R15, R16 ;  /* 0x000000100f0f7221 */ /* 0x000fe20000000000 */
[----:B------:R-:W-:-:S04]  /*2f40*/  FADD R18, R17, R18 ;  /* 0x0000001211127221 */ /* 0x000fc80000000000 */
[----:B------:R-:W-:-:S04]  /*2f50*/  FADD R18, R15, R18 ;  /* 0x000000120f127221 */ /* 0x000fc80000000000 */
[----:B------:R-:W-:Y:S01]  /*2f60*/  FADD R5, R11, R18 ;  /* 0x000000120b057221 */ /* 0x000fe20000000000 */
[----:B------:R-:W-:-:S03]  /*2f70*/  HFMA2 R11, -RZ, RZ, 0, 0.00048828125 ;  /* 0x00001000ff0b7431 */ /* 0x000fc600000001ff */
[----:B------:R-:W-:Y:S01]  /*2f80*/  FADD R0, R0, R5 ;  /* 0x0000000500007221 */ /* 0x000fe20000000000 */
[----:B------:R-:W-:Y:S06]  /*2f90*/  @!P0 BRA `(.L_x_44) ;  /* 0x0000000000ac8947 */ /* 0x000fec0003800000 */
[----:B------:R-:W0:Y:S01]  /*2fa0*/  LDC R7, c[0x0][0x390] ;  /* 0x0000e400ff077b82 */ /* 0x000e220000000800 */
[----:B------:R-:W-:Y:S02]  /*2fb0*/  IADD3 R6, PT, PT, R20, -0x1000, RZ ;  /* 0xfffff00014067810 */ /* 0x000fe40007ffe0ff */
[----:B------:R-:W-:-:S07]  /*2fc0*/  MOV R11, 0x1000 ;  /* 0x00001000000b7802 */ /* 0x000fce0000000f00 */
.L_x_46:
[----:B------:R-:W-:-:S05]  /*2fd0*/  IMAD.WIDE R4, R11, 0x4, R2 ;  /* 0x000000040b047825 */ /* 0x000fca00078e0202 */
[----:B------:R-:W2:Y:S04]  /*2fe0*/  LDG.E.CONSTANT R20, desc[UR6][R4.64+0x400] ;  /* 0x0004000604147981 */ /* 0x000ea8000c1e9900 */
[----:B------:R-:W2:Y:S04]  /*2ff0*/  LDG.E.CONSTANT R21, desc[UR6][R4.64+0x800] ;  /* 0x0008000604157981 */ /* 0x000ea8000c1e9900 */
        /* <DEDUP_REMOVED lines=13> */
[----:B------:R1:W5:Y:S01]  /*30d0*/  LDG.E.CONSTANT R18, desc[UR6][R4.64+0x3c00] ;  /* 0x003c000604127981 */ /* 0x000362000c1e9900 */
[----:B--2---:R-:W-:Y:S01]  /*30e0*/  FADD R21, R20, R21 ;  /* 0x0000001514157221 */ /* 0x004fe20000000000 */
[----:B0-----:R-:W-:-:S05]  /*30f0*/  MOV R20, R7 ;  /* 0x0000000700147202 */ /* 0x001fca0000000f00 */
[----:B-1----:R-:W-:Y:S02]  /*3100*/  IMAD.IADD R4, R20, 0x1, -R11 ;  /* 0x0000000114047824 */ /* 0x002fe400078e0a0b */
[----:B---3--:R-:W-:-:S03]  /*3110*/  FADD R0, R19, R0 ;  /* 0x0000000013007221 */ /* 0x008fc60000000000 */
[----:B------:R-:W-:Y:S01]  /*3120*/  ISETP.GE.AND P0, PT, R4, 0x1000, PT ;  /* 0x000010000400780c */ /* 0x000fe20003f06270 */
[----:B----4-:R-:W-:Y:S01]  /*3130*/  FADD R22, R22, R23 ;  /* 0x0000001716167221 */ /* 0x010fe20000000000 */
[----:B------:R-:W-:Y:S01]  /*3140*/  FADD R0, R0, R21 ;  /* 0x0000001500007221 */ /* 0x000fe20000000000 */
[----:B-----5:R-:W-:-:S04]  /*3150*/  FADD R25, R24, R25 ;  /* 0x0000001918197221 */ /* 0x020fc80000000000 */
[----:B------:R-:W-:Y:S01]  /*3160*/  FADD R25, R22, R25 ;  /* 0x0000001916197221 */ /* 0x000fe20000000000 */
[----:B------:R-:W-:Y:S01]  /*3170*/  FADD R16, R16, R17 ;  /* 0x0000001110107221 */ /* 0x000fe20000000000 */
[----:B------:R-:W-:-:S04]  /*3180*/  FADD R15, R15, R10 ;  /* 0x0000000a0f0f7221 */ /* 0x000fc80000000000 */
[----:B------:R-:W-:Y:S01]  /*3190*/  FADD R15, R16, R15 ;  /* 0x0000000f100f7221 */ /* 0x000fe20000000000 */
[----:B------:R-:W-:Y:S01]  /*31a0*/  FADD R9, R14, R9 ;  /* 0x000000090e097221 */ /* 0x000fe20000000000 */
[----:B------:R-:W-:-:S04]  /*31b0*/  FADD R12, R13, R12 ;  /* 0x0000000c0d0c7221 */ /* 0x000fc80000000000 */
[----:B------:R-:W-:Y:S01]  /*31c0*/  FADD R12, R9, R12 ;  /* 0x0000000c090c7221 */ /* 0x000fe20000000000 */
[----:B------:R-:W-:-:S03]  /*31d0*/  FADD R0, R0, R25 ;  /* 0x0000001900007221 */ /* 0x000fc60000000000 */
[----:B------:R-:W-:-:S04]  /*31e0*/  FADD R15, R15, R12 ;  /* 0x0000000c0f0f7221 */ /* 0x000fc80000000000 */
[----:B------:R-:W-:-:S04]  /*31f0*/  FADD R15, R0, R15 ;  /* 0x0000000f000f7221 */ /* 0x000fc80000000000 */
[----:B------:R-:W-:Y:S01]  /*3200*/  FADD R0, R18, R15 ;  /* 0x0000000f12007221 */ /* 0x000fe20000000000 */
[----:B------:R-:W-:Y:S06]  /*3210*/  @!P0 BRA `(.L_x_45) ;  /* 0x0000000800308947 */ /* 0x000fec0003800000 */
[----:B------:R-:W-:-:S04]  /*3220*/  IADD3 R11, PT, PT, R11, 0x1000, RZ ;  /* 0x000010000b0b7810 */ /* 0x000fc80007ffe0ff */
[----:B------:R-:W-:-:S13]  /*3230*/  ISETP.GT.AND P0, PT, R11, R6, PT ;  /* 0x000000060b00720c */ /* 0x000fda0003f04270 */
[----:B------:R-:W-:Y:S05]  /*3240*/  @!P0 BRA `(.L_x_46) ;  /* 0xfffffffc00608947 */ /* 0x000fea000383ffff */
.L_x_44:
[----:B------:R-:W-:-:S13]  /*3250*/  ISETP.GE.AND P0, PT, R11, R20, PT ;  /* 0x000000140b00720c */ /* 0x000fda0003f06270 */
[----:B------:R-:W-:Y:S05]  /*3260*/  @P0 BRA `(.L_x_45) ;  /* 0x00000008001c0947 */ /* 0x000fea0003800000 */
[----:B------:R-:W-:Y:S01]  /*3270*/  IADD3 R9, PT, PT, -R11, R20, RZ ;  /* 0x000000140b097210 */ /* 0x000fe20007ffe1ff */
[----:B------:R-:W-:Y:S03]  /*3280*/  BSSY.RECONVERGENT B1, `(.L_x_45) ;  /* 0x0000085000017945 */ /* 0x000fe60003800200 */
        /* <DEDUP_REMOVED lines=16> */
.L_x_50:
        /* <DEDUP_REMOVED lines=8> */
.L_x_49:
[----:B------:R-:W-:Y:S05]  /*3410*/  BSYNC.RECONVERGENT B2 ;  /* 0x0000000000027941 */ /* 0x000fea0003800200 */
.L_x_48:
[----:B------:R-:W-:Y:S05]  /*3420*/  @!P1 BRA `(.L_x_47) ;  /* 0x0000000400a89947 */ /* 0x000fea0003800000 */
[----:B------:R-:W0:Y:S01]  /*3430*/  LDCU.64 UR4, c[0x0][0x380] ;  /* 0x00007000ff0477ac */ /* 0x000e220008000a00 */
[----:B------:R-:W-:Y:S01]  /*3440*/  IADD3 R5, PT, PT, R9, -R10, RZ ;  /* 0x8000000a09057210 */ /* 0x000fe20007ffe0ff */
[----:B------:R-:W-:Y:S01]  /*3450*/  BSSY.RECONVERGENT B2, `(.L_x_51) ;  /* 0x000003b000027945 */ /* 0x000fe20003800200 */
[CC--:B------:R-:W-:Y:S02]  /*3460*/  IADD3 R3, P0, PT, R10.reuse, R11.reuse, RZ ;  /* 0x0000000b0a037210 */ /* 0x0c0fe40007f1e0ff */
[----:B------:R-:W-:Y:S02]  /*3470*/  ISETP.GT.AND P1, PT, R5, 0xc00, PT ;  /* 0x00000c000500780c */ /* 0x000fe40003f24270 */
[----:B------:R-:W-:Y:S01]  /*3480*/  IADD3 R11, PT, PT, R10, R11, RZ ;  /* 0x0000000b0a0b7210 */ /* 0x000fe20007ffe0ff */
[----:B------:R-:W-:Y:S01]  /*3490*/  IMAD.X R4, RZ, RZ, RZ, P0 ;  /* 0x000000ffff047224 */ /* 0x000fe200000e06ff */
[----:B0-----:R-:W-:-:S04]  /*34a0*/  LEA R2, P0, R3, UR4, 0x2 ;  /* 0x0000000403027c11 */ /* 0x001fc8000f8010ff */
[----:B------:R-:W-:Y:S02]  /*34b0*/  LEA.HI.X R3, R3, UR5, R4, 0x2, P0 ;  /* 0x0000000503037c11 */ /* 0x000fe400080f1404 */
[----:B------:R-:W-:-:S04]  /*34c0*/  IADD3 R2, P0, PT, R2, 0x800, RZ ;  /* 0x0000080002027810 */ /* 0x000fc80007f1e0ff */
[----:B------:R-:W-:Y:S02]  /*34d0*/  IADD3.X R3, PT, PT, RZ, R3, RZ, P0, !PT ;  /* 0x00000003ff037210 */ /* 0x000fe400007fe4ff */
[----:B------:R-:W-:Y:S01]  /*34e0*/  PLOP3.LUT P0, PT, PT, PT, PT, 0x80, 0x8 ;  /* 0x000000000008781c */ /* 0x000fe20003f0f070 */
[----:B------:R-:W-:-:S12]  /*34f0*/  @!P1 BRA `(.L_x_52) ;  /* 0x0000000000c09947 */ /* 0x000fd80003800000 */
[----:B------:R-:W-:Y:S02]  /*3500*/  PLOP3.LUT P0, PT, PT, PT, PT, 0x8, 0x80 ;  /* 0x000000000080781c */ /* 0x000fe40003f0e170 */
[----:B------:R-:W-:-:S11]  /*3510*/  IADD3 R13, PT, PT, R9, -0xc00, RZ ;  /* 0xfffff400090d7810 */ /* 0x000fd60007ffe0ff */
.L_x_53:
[----:B------:R-:W0:Y:S01]  /*3520*/  LDC.64 R4, c[0x0][0x380] ;  /* 0x0000e000ff047b82 */ /* 0x000e220000000a00 */
[----:B------:R-:W2:Y:S01]  /*3530*/  LDG.E.CONSTANT R12, desc[UR6][R2.64+-0x400] ;  /* 0xfffc0006020c7981 */ /* 0x000ea2000c1e9900 */
[----:B------:R-:W-:-:S03]  /*3540*/  IADD3 R25, PT, PT, R11, 0x400, RZ ;  /* 0x000004000b197810 */ /* 0x000fc60007ffe0ff */
[----:B------:R-:W3:Y:S04]  /*3550*/  LDG.E.CONSTANT R20, desc[UR6][R2.64] ;  /* 0x0000000602147981 */ /* 0x000ee8000c1e9900 */
[----:B------:R-:W4:Y:S01]  /*3560*/  LDG.E.CONSTANT R19, desc[UR6][R2.64+0x400] ;  /* 0x0004000602137981 */ /* 0x000f22000c1e9900 */
[----:B------:R-:W-:-:S03]  /*3570*/  IADD3 R7, PT, PT, R11, 0x800, RZ ;  /* 0x000008000b077810 */ /* 0x000fc60007ffe0ff */
[----:B------:R-:W5:Y:S04]  /*3580*/  LDG.E.CONSTANT R17, desc[UR6][R2.64+0xc00] ;  /* 0x000c000602117981 */ /* 0x000f68000c1e9900 */
[----:B------:R-:W5:Y:S01]  /*3590*/  LDG.E.CONSTANT R16, desc[UR6][R2.64+0x1000] ;  /* 0x0010000602107981 */ /* 0x000f62000c1e9900 */
[----:B------:R-:W-:-:S03]  /*35a0*/  IADD3 R23, PT, PT, R11, 0xc00, RZ ;  /* 0x00000c000b177810 */ /* 0x000fc60007ffe0ff */
[----:B------:R-:W5:Y:S01]  /*35b0*/  LDG.E.CONSTANT R22, desc[UR6][R2.64+0x1c00] ;  /* 0x001c000602167981 */ /* 0x000f62000c1e9900 */
[----:B0-----:R-:W-:-:S03]  /*35c0*/  IMAD.WIDE.U32 R14, R11, 0x4, R4 ;  /* 0x000000040b0e7825 */ /* 0x001fc600078e0004 */
[----:B------:R-:W5:Y:S04]  /*35d0*/  LDG.E.CONSTANT R21, desc[UR6][R2.64+0x2000] ;  /* 0x0020000602157981 */ /* 0x000f68000c1e9900 */
[----:B------:R-:W5:Y:S04]  /*35e0*/  LDG.E.CONSTANT R26, desc[UR6][R2.64+0x3000] ;  /* 0x00300006021a7981 */ /* 0x000f68000c1e9900 */
[----:B------:R-:W2:Y:S01]  /*35f0*/  LDG.E.CONSTANT R15, desc[UR6][R14.64] ;  /* 0x000000060e0f7981 */ /* 0x000ea2000c1e9900 */
[----:B------:R-:W-:-:S05]  /*3600*/  IMAD.WIDE.U32 R24, R25, 0x4, R4 ;  /* 0x0000000419187825 */ /* 0x000fca00078e0004 */
[----:B------:R-:W5:Y:S01]  /*3610*/  LDG.E.CONSTANT R18, desc[UR6][R24.64] ;  /* 0x0000000618127981 */ /* 0x000f62000c1e9900 */
[----:B------:R-:W-:-:S03]  /*3620*/  IMAD.WIDE.U32 R6, R7, 0x4, R4 ;  /* 0x0000000407067825 */ /* 0x000fc600078e0004 */
        /* <DEDUP_REMOVED lines=8> */
[----:B------:R-:W-:Y:S01]  /*36b0*/  ISETP.GE.AND P1, PT, R10, R13, PT ;  /* 0x0000000d0a00720c */ /* 0x000fe20003f26270 */
[----:B------:R-:W-:Y:S01]  /*36c0*/  VIADD R11, R11, 0x1000 ;  /* 0x000010000b0b7836 */ /* 0x000fe20000000000 */
[----:B0-----:R-:W-:-:S04]  /*36d0*/  IADD3 R2, P2, PT, R2, 0x4000, RZ ;  /* 0x0000400002027810 */ /* 0x001fc80007f5e0ff */
        /* <DEDUP_REMOVED lines=18> */
.L_x_52:
[----:B------:R-:W-:Y:S05]  /*3800*/  BSYNC.RECONVERGENT B2 ;  /* 0x0000000000027941 */ /* 0x000fea0003800200 */
.L_x_51:
[----:B------:R-:W-:Y:S01]  /*3810*/  IADD3 R4, PT, PT, R9, -R10, RZ ;  /* 0x8000000a09047210 */ /* 0x000fe20007ffe0ff */
[----:B------:R-:W-:Y:S03]  /*3820*/  BSSY.RECONVERGENT B2, `(.L_x_54) ;  /* 0x000001e000027945 */ /* 0x000fe60003800200 */
[----:B------:R-:W-:-:S13]  /*3830*/  ISETP.GT.AND P1, PT, R4, 0x400, PT ;  /* 0x000004000400780c */ /* 0x000fda0003f24270 */
[----:B------:R-:W-:Y:S05]  /*3840*/  @!P1 BRA `(.L_x_55) ;  /* 0x00000000006c9947 */ /* 0x000fea0003800000 */
[----:B------:R-:W0:Y:S01]  /*3850*/  LDC.64 R6, c[0x0][0x380] ;  /* 0x0000e000ff067b82 */ /* 0x000e220000000a00 */
[----:B------:R-:W2:Y:S01]  /*3860*/  LDG.E.CONSTANT R13, desc[UR6][R2.64+-0x400] ;  /* 0xfffc0006020d7981 */ /* 0x000ea2000c1e9900 */
[----:B------:R-:W-:-:S03]  /*3870*/  IADD3 R17, PT, PT, R11, 0x400, RZ ;  /* 0x000004000b117810 */ /* 0x000fc60007ffe0ff */
[----:B------:R-:W3:Y:S04]  /*3880*/  LDG.E.CONSTANT R15, desc[UR6][R2.64] ;  /* 0x00000006020f7981 */ /* 0x000ee8000c1e9900 */
[----:B------:R-:W4:Y:S04]  /*3890*/  LDG.E.CONSTANT R19, desc[UR6][R2.64+0xc00] ;  /* 0x000c000602137981 */ /* 0x000f28000c1e9900 */
[----:B------:R-:W5:Y:S04]  /*38a0*/  LDG.E.CONSTANT R21, desc[UR6][R2.64+0x1000] ;  /* 0x0010000602157981 */ /* 0x000f68000c1e9900 */
[----:B------:R-:W5:Y:S01]  /*38b0*/  LDG.E.CONSTANT R23, desc[UR6][R2.64+0x1400] ;  /* 0x0014000602177981 */ /* 0x000f62000c1e9900 */
[----:B0-----:R-:W-:-:S06]  /*38c0*/  IMAD.WIDE.U32 R4, R11, 0x4, R6 ;  /* 0x000000040b047825 */ /* 0x001fcc00078e0006 */
[----:B------:R0:W2:Y:S01]  /*38d0*/  LDG.E.CONSTANT R5, desc[UR6][R4.64] ;  /* 0x0000000604057981 */ /* 0x0000a2000c1e9900 */
[----:B------:R-:W-:-:S03]  /*38e0*/  IMAD.WIDE.U32 R6, R17, 0x4, R6 ;  /* 0x0000000411067825 */ /* 0x000fc600078e0006 */
[----:B------:R1:W4:Y:S04]  /*38f0*/  LDG.E.CONSTANT R17, desc[UR6][R2.64+0x400] ;  /* 0x0004000602117981 */ /* 0x000328000c1e9900 */
[----:B------:R-:W5:Y:S01]  /*3900*/  LDG.E.CONSTANT R7, desc[UR6][R6.64] ;  /* 0x0000000606077981 */ /* 0x000f62000c1e9900 */
[----:B0-----:R-:W-:Y:S02]  /*3910*/  IADD3 R4, P1, PT, R2, 0x2000, RZ ;  /* 0x0000200002047810 */ /* 0x001fe40007f3e0ff */
[----:B------:R-:W-:Y:S02]  /*3920*/  PLOP3.LUT P0, PT, PT, PT, PT, 0x8, 0x80 ;  /* 0x000000000080781c */ /* 0x000fe40003f0e170 */
[----:B------:R-:W-:Y:S02]  /*3930*/  IADD3 R10, PT, PT, R10, 0x800, RZ ;  /* 0x000008000a0a7810 */ /* 0x000fe40007ffe0ff */
[----:B------:R-:W-:-:S02]  /*3940*/  IADD3 R11, PT, PT, R11, 0x800, RZ ;  /* 0x000008000b0b7810 */ /* 0x000fc40007ffe0ff */
[----:B-1----:R-:W-:Y:S01]  /*3950*/  MOV R2, R4 ;  /* 0x0000000400027202 */ /* 0x002fe20000000f00 */
[----:B--2---:R-:W-:-:S04]  /*3960*/  FADD R0, R0, R5 ;  /* 0x0000000500007221 */ /* 0x004fc80000000000 */
[----:B------:R-:W-:-:S04]  /*3970*/  FADD R0, R0, R13 ;  /* 0x0000000d00007221 */ /* 0x000fc80000000000 */
[----:B---3--:R-:W-:-:S04]  /*3980*/  FADD R0, R0, R15 ;  /* 0x0000000f00007221 */ /* 0x008fc80000000000 */
[----:B----4-:R-:W-:-:S04]  /*3990*/  FADD R0, R0, R17 ;  /* 0x0000001100007221 */ /* 0x010fc80000000000 */
[----:B-----5:R-:W-:-:S04]  /*39a0*/  FADD R0, R0, R7 ;  /* 0x0000000700007221 */ /* 0x020fc80000000000 */
[----:B------:R-:W-:Y:S01]  /*39b0*/  FADD R0, R0, R19 ;  /* 0x0000001300007221 */ /* 0x000fe20000000000 */
[----:B------:R-:W-:-:S03]  /*39c0*/  IADD3.X R5, PT, PT, RZ, R3, RZ, P1, !PT ;  /* 0x00000003ff057210 */ /* 0x000fc60000ffe4ff */
[----:B------:R-:W-:Y:S01]  /*39d0*/  FADD R0, R0, R21 ;  /* 0x0000001500007221 */ /* 0x000fe20000000000 */
[----:B------:R-:W-:-:S03]  /*39e0*/  MOV R3, R5 ;  /* 0x0000000500037202 */ /* 0x000fc60000000f00 */
[----:B------:R-:W-:-:S07]  /*39f0*/  FADD R0, R0, R23 ;  /* 0x0000001700007221 */ /* 0x000fce0000000000 */
.L_x_55:
[----:B------:R-:W-:Y:S05]  /*3a00*/  BSYNC.RECONVERGENT B2 ;  /* 0x0000000000027941 */ /* 0x000fea0003800200 */
.L_x_54:
[----:B------:R-:W-:-:S13]  /*3a10*/  ISETP.LT.OR P0, PT, R10, R9, P0 ;  /* 0x000000090a00720c */ /* 0x000fda0000701670 */
[----:B------:R-:W-:Y:S05]  /*3a20*/  @!P0 BRA `(.L_x_47) ;  /* 0x0000000000288947 */ /* 0x000fea0003800000 */
[----:B------:R-:W0:Y:S01]  /*3a30*/  LDC.64 R4, c[0x0][0x380] ;  /* 0x0000e000ff047b82 */ /* 0x000e220000000a00 */
[----:B------:R-:W2:Y:S04]  /*3a40*/  LDG.E.CONSTANT R7, desc[UR6][R2.64+-0x400] ;  /* 0xfffc000602077981 */ /* 0x000ea8000c1e9900 */
[----:B------:R-:W3:Y:S01]  /*3a50*/  LDG.E.CONSTANT R9, desc[UR6][R2.64] ;  /* 0x0000000602097981 */ /* 0x000ee2000c1e9900 */
[----:B0-----:R-:W-:-:S03]  /*3a60*/  IMAD.WIDE.U32 R4, R11, 0x4, R4 ;  /* 0x000000040b047825 */ /* 0x001fc600078e0004 */
[----:B------:R-:W4:Y:S04]  /*3a70*/  LDG.E.CONSTANT R11, desc[UR6][R2.64+0x400] ;  /* 0x00040006020b7981 */ /* 0x000f28000c1e9900 */
[----:B------:R-:W5:Y:S02]  /*3a80*/  LDG.E.CONSTANT R5, desc[UR6][R4.64] ;  /* 0x0000000604057981 */ /* 0x000f64000c1e9900 */
[----:B-----5:R-:W-:-:S04]  /*3a90*/  FADD R0, R0, R5 ;  /* 0x0000000500007221 */ /* 0x020fc80000000000 */
[----:B--2---:R-:W-:-:S04]  /*3aa0*/  FADD R0, R0, R7 ;  /* 0x0000000700007221 */ /* 0x004fc80000000000 */
[----:B---3--:R-:W-:-:S04]  /*3ab0*/  FADD R0, R0, R9 ;  /* 0x0000000900007221 */ /* 0x008fc80000000000 */
[----:B----4-:R-:W-:-:S07]  /*3ac0*/  FADD R0, R0, R11 ;  /* 0x0000000b00007221 */ /* 0x010fce0000000000 */
.L_x_47:
[----:B------:R-:W-:Y:S05]  /*3ad0*/  BSYNC.RECONVERGENT B1 ;  /* 0x0000000000017941 */ /* 0x000fea0003800200 */
.L_x_45:
[----:B------:R-:W0:Y:S01]  /*3ae0*/  S2R R6, SR_LANEID ;  /* 0x0000000000067919 */ /* 0x000e220000000000 */
[----:B------:R-:W-:-:S05]  /*3af0*/  MOV R3, R0 ;  /* 0x0000000000037202 */ /* 0x000fca0000000f00 */
        /* <DEDUP_REMOVED lines=30> */
[----:B------:R-:W1:Y:S04]  /*3ce0*/  LDS R3, [UR4+0xc] ;  /* 0x00000c04ff037984 */ /* 0x000e680008000800 */
[----:B0-----:R-:W0:Y:S04]  /*3cf0*/  LDS.128 R4, [UR4+0x10] ;  /* 0x00001004ff047984 */ /* 0x001e280008000c00 */
[----:B------:R-:W2:Y:S01]  /*3d00*/  LDS.64 R8, [UR4+0x20] ;  /* 0x00002004ff087984 */ /* 0x000ea20008000a00 */
[----:B-1----:R-:W-:-:S04]  /*3d10*/  FADD R3, R0, R3 ;  /* 0x0000000300037221 */ /* 0x002fc80000000000 */
[----:B0-----:R-:W-:-:S04]  /*3d20*/  FADD R4, R3, R4 ;  /* 0x0000000403047221 */ /* 0x001fc80000000000 */
[----:B------:R-:W-:-:S04]  /*3d30*/  FADD R5, R4, R5 ;  /* 0x0000000504057221 */ /* 0x000fc80000000000 */
[----:B------:R-:W-:-:S04]  /*3d40*/  FADD R6, R5, R6 ;  /* 0x0000000605067221 */ /* 0x000fc80000000000 */
[----:B------:R-:W-:-:S04]  /*3d50*/  FADD R7, R6, R7 ;  /* 0x0000000706077221 */ /* 0x000fc80000000000 */
[----:B--2---:R-:W-:-:S04]  /*3d60*/  FADD R8, R7, R8 ;  /* 0x0000000807087221 */ /* 0x004fc80000000000 */
[----:B------:R-:W-:-:S07]  /*3d70*/  FADD R0, R8, R9 ;  /* 0x0000000908007221 */ /* 0x000fce0000000000 */
.L_x_17:
[----:B------:R-:W-:Y:S05]  /*3d80*/  BSYNC.RECONVERGENT B0 ;  /* 0x0000000000007941 */ /* 0x000fea0003800200 */
.L_x_1:
[----:B------:R-:W-:Y:S05]  /*3d90*/  @P0 EXIT ;  /* 0x000000000000094d */ /* 0x000fea0003800000 */
[----:B------:R-:W1:Y:S01]  /*3da0*/  LDCU.64 UR4, c[0x0][0x398] ;  /* 0x00007300ff0477ac */ /* 0x000e620008000a00 */
[----:B0-----:R-:W0:Y:S01]  /*3db0*/  LDC.64 R4, c[0x0][0x388] ;  /* 0x0000e200ff047b82 */ /* 0x001e220000000a00 */
[----:B-1234-:R-:W1:Y:S02]  /*3dc0*/  F2F.F32.F64 R3, UR4 ;  /* 0x0000000400037d10 */ /* 0x01ee640008301000 */
[----:B-1----:R-:W-:-:S06]  /*3dd0*/  FADD R3, R3, R0 ;  /* 0x0000000003037221 */ /* 0x002fcc0000000000 */
[----:B------:R-:W0:Y:S02]  /*3de0*/  F2F.F64.F32 R2, R3 ;  /* 0x0000000300027310 */ /* 0x000e240000201800 */
[----:B0-----:R-:W-:Y:S01]  /*3df0*/  STG.E.64 desc[UR6][R4.64], R2 ;  /* 0x0000000204007986 */ /* 0x001fe2000c101b06 */
[----:B------:R-:W-:Y:S05]  /*3e00*/  EXIT ;  /* 0x000000000000794d */ /* 0x000fea0003800000 */
.L_x_56:
[----:B------:R-:W-:-:S00]  /*3e10*/  BRA `(.L_x_56) ;  /* 0xfffffffc00fc7947 */ /* 0x000fc0000383ffff */
[----:B------:R-:W-:-:S00]  /*3e20*/  NOP ;  /* 0x0000000000007918 */ /* 0x000fc00000000000 */
        /* <DEDUP_REMOVED lines=13> */
.L_x_847:


//--------------------- .text._ZN3cub18CUB_300001_SM_10006detail6reduce18DeviceReduceKernelINS2_10policy_hubIfyN4cuda3std3__44plusIfEEE10Policy1000EN6thrust24THRUST_300001_SM_1000_NS6detail15normal_iteratorINSD_10device_ptrIdEEEEyS9_f3ExpEEvT0_PT3_T1_NS0_13GridEvenShareISN_EET2_T4_ --------------------------
	.section	.text._ZN3cub18CUB_300001_SM_10006detail6reduce18DeviceReduceKernelINS2_10policy_hubIfyN4cuda3std3__44plusIfEEE10Policy1000EN6thrust24THRUST_300001_SM_1000_NS6detail15normal_iteratorINSD_10device_ptrIdEEEEyS9_f3ExpEEvT0_PT3_T1_NS0_13GridEvenShareISN_EET2_T4_,"ax",@progbits
	.align	128
        .global         _ZN3cub18CUB_300001_SM_10006detail6reduce18DeviceReduceKernelINS2_10policy_hubIfyN4cuda3std3__44plusIfEEE10Policy1000EN6thrust24THRUST_300001_SM_1000_NS6detail15normal_iteratorINSD_10device_ptrIdEEEEyS9_f3ExpEEvT0_PT3_T1_NS0_13GridEvenShareISN_EET2_T4_
        .type           _ZN3cub18CUB_300001_SM_10006detail6reduce18DeviceReduceKernelINS2_10policy_hubIfyN4cuda3std3__44plusIfEEE10Policy1000EN6thrust24THRUST_300001_SM_1000_NS6detail15normal_iteratorINSD_10device_ptrIdEEEEyS9_f3ExpEEvT0_PT3_T1_NS0_13GridEvenShareISN_EET2_T4_,@function
        .size           _ZN3cub18CUB_300001_SM_10006detail6reduce18DeviceReduceKernelINS2_10policy_hubIfyN4cuda3std3__44plusIfEEE10Policy1000EN6thrust24THRUST_300001_SM_1000_NS6detail15normal_iteratorINSD_10device_ptrIdEEEEyS9_f3ExpEEvT0_PT3_T1_NS0_13GridEvenShareISN_EET2_T4_,(.L_x_848 - _ZN3cub18CUB_300001_SM_10006detail6reduce18DeviceReduceKernelINS2_10policy_hubIfyN4cuda3std3__44plusIfEEE10Policy1000EN6thrust24THRUST_300001_SM_1000_NS6detail15normal_iteratorINSD_10device_ptrIdEEEEyS9_f3ExpEEvT0_PT3_T1_NS0_13GridEvenShareISN_EET2_T4_)
        .other          _ZN3cub18CUB_300001_SM_10006detail6reduce18DeviceReduceKernelINS2_10policy_hubIfyN4cuda3std3__44plusIfEEE10Policy1000EN6thrust24THRUST_300001_SM_1000_NS6detail15normal_iteratorINSD_10device_ptrIdEEEEyS9_f3ExpEEvT0_PT3_T1_NS0_13GridEvenShareISN_EET2_T4_,@"STO_CUDA_ENTRY STV_DEFAULT"
_ZN3cub18CUB_300001_SM_10006detail6reduce18DeviceReduceKernelINS2_10policy_hubIfyN4cuda3std3__44plusIfEEE10Policy1000EN6thrust24THRUST_300001_SM_1000_NS6detail15normal_iteratorINSD_10device_ptrIdEEEEyS9_f3ExpEEvT0_PT3_T1_NS0_13GridEvenShareISN_EET2_T4_:
.text._ZN3cub18CUB_300001_SM_10006detail6reduce18DeviceReduceKernelINS2_10policy_hubIfyN4cuda3std3__44plusIfEEE10Policy1000EN6thrust24THRUST_300001_SM_1000_NS6detail15normal_iteratorINSD_10device_ptrIdEEEEyS9_f3ExpEEvT0_PT3_T1_NS0_13GridEvenShareISN_EET2_T4_:
[----:B------:R-:W-:Y:S08]  /*0000*/  LDC R1, c[0x0][0x37c] ;  /* 0x0000df00ff017b82 */ /* 0x000ff00000000800 */
[----:B------:R-:W0:Y:S01]  /*0010*/  S2UR UR18, SR_CTAID.X ;  /* 0x00000000001279c3 */ /* 0x000e220000002500 */
[----:B------:R-:W1:Y:S01]  /*0020*/  LDCU.64 UR6, c[0x0][0x3b8] ;  /* 0x00007700ff0677ac */ /* 0x000e620008000a00 */
[----:B------:R-:W-:Y:S01]  /*0030*/  BSSY.RECONVERGENT B0, `(.L_x_57) ;  /* 0x0000722000007945 */ /* 0x000fe20003800200 */
[----:B------:R-:W2:Y:S01]  /*0040*/  LDCU.64 UR16, c[0x0][0x358] ;  /* 0x00006b00ff1077ac */ /* 0x000ea20008000a00 */
[----:B0-----:R-:W-:-:S04]  /*0050*/  USHF.L.U32 UR4, UR18, 0xc, URZ ;  /* 0x0000000c12047899 */ /* 0x001fc800080006ff */
[----:B-1----:R-:W-:-:S04]  /*0060*/  UIADD3 UR5, UP0, UPT, -UR4, UR6, URZ ;  /* 0x0000000604057290 */ /* 0x002fc8000ff1e1ff */
[----:B------:R-:W-:Y:S02]  /*0070*/  UIADD3.X UR8, UPT, UPT, UR7, -0x1, URZ, UP0, !UPT ;  /* 0xffffffff07087890 */ /* 0x000fe400087fe4ff */
[----:B------:R-:W-:-:S04]  /*0080*/  UISETP.GT.U32.AND UP0, UPT, UR5, 0xfff, UPT ;  /* 0x00000fff0500788c */ /* 0x000fc8000bf04070 */
[----:B------:R-:W-:-:S09]  /*0090*/  UISETP.GT.U32.AND.EX UP0, UPT, UR8, URZ, UPT, UP0 ;  /* 0x000000ff0800728c */ /* 0x000fd2000bf04100 */
[----:B--2---:R-:W-:Y:S05]  /*00a0*/  BRA.U UP0, `(.L_x_58) ;  /* 0x0000001500e47547 */ /* 0x004fea000b800000 */
[----:B------:R-:W0:Y:S01]  /*00b0*/  S2R R0, SR_TID.X ;  /* 0x0000000000007919 */ /* 0x000e220000002100 */
[----:B------:R-:W-:Y:S01]  /*00c0*/  UIADD3 UR7, UPT, UPT, -UR4, UR6, URZ ;  /* 0x0000000604077290 */ /* 0x000fe2000fffe1ff */
[----:B------:R-:W-:Y:S01]  /*00d0*/  BSSY.RECONVERGENT B1, `(.L_x_59) ;  /* 0x0000046000017945 */ /* 0x000fe20003800200 */
[----:B------:R-:W-:-:S04]  /*00e0*/  IMAD.MOV.U32 R37, RZ, RZ, RZ ;  /* 0x000000ffff257224 */ /* 0x000fc800078e00ff */
[----:B0-----:R-:W-:Y:S01]  /*00f0*/  ISETP.GE.AND P0, PT, R0, UR7, PT ;  /* 0x0000000700007c0c */ /* 0x001fe2000bf06270 */
[----:B------:R-:W-:-:S12]  /*0100*/  IMAD.MOV.U32 R36, RZ, RZ, R0 ;  /* 0x000000ffff247224 */ /* 0x000fd800078e0000 */
[----:B------:R-:W-:Y:S05]  /*0110*/  @P0 BRA `(.L_x_60) ;  /* 0x0000000400040947 */ /* 0x000fea0003800000 */
[----:B------:R-:W0:Y:S01]  /*0120*/  LDC.64 R2, c[0x0][0x380] ;  /* 0x0000e000ff027b82 */ /* 0x000e220000000a00 */
[----:B------:R-:W-:-:S04]  /*0130*/  VIADD R5, R0, UR4 ;  /* 0x0000000400057c36 */ /* 0x000fc80008000000 */
[----:B0-----:R-:W-:-:S06]  /*0140*/  IMAD.WIDE.U32 R2, R5, 0x8, R2 ;  /* 0x0000000805027825 */ /* 0x001fcc00078e0002 */
[----:B------:R-:W2:Y:S01]  /*0150*/  LDG.E.64 R2, desc[UR16][R2.64] ;  /* 0x0000001002027981 */ /* 0x000ea2000c1e1b00 */
[----:B------:R-:W-:Y:S01]  /*0160*/  IMAD.MOV.U32 R4, RZ, RZ, 0x652b82fe ;  /* 0x652b82feff047424 */ /* 0x000fe200078e00ff */
[----:B------:R-:W-:Y:S01]  /*0170*/  UMOV UR8, 0xfefa39ef ;  /* 0xfefa39ef00087882 */ /* 0x000fe20000000000 */
[----:B------:R-:W-:Y:S01]  /*0180*/  IMAD.MOV.U32 R5, RZ, RZ, 0x3ff71547 ;  /* 0x3ff71547ff057424 */ /* 0x000fe200078e00ff */
[----:B------:R-:W-:Y:S01]  /*0190*/  UMOV UR9, 0x3fe62e42 ;  /* 0x3fe62e4200097882 */ /* 0x000fe20000000000 */
[----:B------:R-:W-:Y:S04]  /*01a0*/  BSSY.RECONVERGENT B2, `(.L_x_61) ;  /* 0x0000036000027945 */ /* 0x000fe80003800200 */
[----:B--2---:R-:W-:Y:S01]  /*01b0*/  DFMA R4, R2, R4, 6.75539944105574400000e+15 ;  /* 0x433800000204742b */ /* 0x004fe20000000004 */
[----:B------:R-:W-:-:S07]  /*01c0*/  FSETP.GEU.AND P0, PT, |R3|, 4.1917929649353027344, PT ;  /* 0x4086232b0300780b */ /* 0x000fce0003f0e200 */
[----:B------:R-:W-:-:S08]  /*01d0*/  DADD R6, R4, -6.75539944105574400000e+15 ;  /* 0xc338000004067429 */ /* 0x000fd00000000000 */
[----:B------:R-:W-:Y:S01]  /*01e0*/  DFMA R8, R6, -UR8, R2 ;  /* 0x8000000806087c2b */ /* 0x000fe20008000002 */
[----:B------:R-:W-:Y:S01]  /*01f0*/  UMOV UR8, 0x3b39803f ;  /* 0x3b39803f00087882 */ /* 0x000fe20000000000 */
[----:B------:R-:W-:-:S06]  /*0200*/  UMOV UR9, 0x3c7abc9e ;  /* 0x3c7abc9e00097882 */ /* 0x000fcc0000000000 */
[----:B------:R-:W-:Y:S01]  /*0210*/  DFMA R8, R6, -UR8, R8 ;  /* 0x8000000806087c2b */ /* 0x000fe20008000008 */
[----:B------:R-:W-:Y:S01]  /*0220*/  UMOV UR8, 0x69ce2bdf ;  /* 0x69ce2bdf00087882 */ /* 0x000fe20000000000 */
[----:B------:R-:W-:Y:S01]  /*0230*/  IMAD.MOV.U32 R6, RZ, RZ, -0x35dec16 ;  /* 0xfca213eaff067424 */ /* 0x000fe200078e00ff */
[----:B------:R-:W-:Y:S01]  /*0240*/  UMOV UR9, 0x3e5ade15 ;  /* 0x3e5ade1500097882 */ /* 0x000fe20000000000 */
[----:B------:R-:W-:-:S06]  /*0250*/  IMAD.MOV.U32 R7, RZ, RZ, 0x3e928af3 ;  /* 0x3e928af3ff077424 */ /* 0x000fcc00078e00ff */
[----:B------:R-:W-:Y:S01]  /*0260*/  DFMA R6, R8, UR8, R6 ;  /* 0x0000000808067c2b */ /* 0x000fe20008000006 */
[----:B------:R-:W-:Y:S01]  /*0270*/  UMOV UR8, 0x62401315 ;  /* 0x6240131500087882 */ /* 0x000fe20000000000 */
[----:B------:R-:W-:-:S06]  /*0280*/  UMOV UR9, 0x3ec71dee ;  /* 0x3ec71dee00097882 */ /* 0x000fcc0000000000 */
[----:B------:R-:W-:Y:S01]  /*0290*/  DFMA R6, R8, R6, UR8 ;  /* 0x0000000808067e2b */ /* 0x000fe20008000006 */
        /* <DEDUP_REMOVED lines=20> */
[----:B------:R-:W-:-:S08]  /*03e0*/  DFMA R6, R8, R6, UR8 ;  /* 0x0000000808067e2b */ /* 0x000fd00008000006 */
[----:B------:R-:W-:-:S08]  /*03f0*/  DFMA R6, R8, R6, 1 ;  /* 0x3ff000000806742b */ /* 0x000fd00000000006 */
[----:B------:R-:W-:-:S10]  /*0400*/  DFMA R6, R8, R6, 1 ;  /* 0x3ff000000806742b */ /* 0x000fd40000000006 */
[----:B------:R-:W-:Y:S02]  /*0410*/  IMAD R9, R4, 0x100000, R7 ;  /* 0x0010000004097824 */ /* 0x000fe400078e0207 */
[----:B------:R-:W-:Y:S01]  /*0420*/  IMAD.MOV.U32 R8, RZ, RZ, R6 ;  /* 0x000000ffff087224 */ /* 0x000fe200078e0006 */
[----:B------:R-:W-:Y:S06]  /*0430*/  @!P0 BRA `(.L_x_62) ;  /* 0x0000000000308947 */ /* 0x000fec0003800000 */
[----:B------:R-:W-:Y:S01]  /*0440*/  FSETP.GEU.AND P1, PT, |R3|, 4.2275390625, PT ;  /* 0x408748000300780b */ /* 0x000fe20003f2e200 */
[C---:B------:R-:W-:Y:S02]  /*0450*/  DADD R8, R2.reuse, +INF ;  /* 0x7ff0000002087429 */ /* 0x040fe40000000000 */
[----:B------:R-:W-:-:S08]  /*0460*/  DSETP.GEU.AND P0, PT, R2, RZ, PT ;  /* 0x000000ff0200722a */ /* 0x000fd00003f0e000 */
[----:B------:R-:W-:Y:S02]  /*0470*/  FSEL R8, R8, RZ, P0 ;  /* 0x000000ff08087208 */ /* 0x000fe40000000000 */
[----:B------:R-:W-:Y:S02]  /*0480*/  @!P1 LEA.HI R5, R4, R4, RZ, 0x1 ;  /* 0x0000000404059211 */ /* 0x000fe400078f08ff */
[----:B------:R-:W-:Y:S02]  /*0490*/  FSEL R9, R9, RZ, P0 ;  /* 0x000000ff09097208 */ /* 0x000fe40000000000 */
[----:B------:R-:W-:-:S05]  /*04a0*/  @!P1 SHF.R.S32.HI R5, RZ, 0x1, R5 ;  /* 0x00000001ff059819 */ /* 0x000fca0000011405 */
[----:B------:R-:W-:Y:S02]  /*04b0*/  @!P1 IMAD.IADD R2, R4, 0x1, -R5 ;  /* 0x0000000104029824 */ /* 0x000fe400078e0a05 */
[----:B------:R-:W-:-:S03]  /*04c0*/  @!P1 IMAD R7, R5, 0x100000, R7 ;  /* 0x0010000005079824 */ /* 0x000fc600078e0207 */
[----:B------:R-:W-:Y:S01]  /*04d0*/  @!P1 LEA R3, R2, 0x3ff00000, 0x14 ;  /* 0x3ff0000002039811 */ /* 0x000fe200078ea0ff */
[----:B------:R-:W-:-:S06]  /*04e0*/  @!P1 IMAD.MOV.U32 R2, RZ, RZ, RZ ;  /* 0x000000ffff029224 */ /* 0x000fcc00078e00ff */
[----:B------:R-:W-:-:S11]  /*04f0*/  @!P1 DMUL R8, R6, R2 ;  /* 0x0000000206089228 */ /* 0x000fd60000000000 */
.L_x_62:
[----:B------:R-:W-:Y:S05]  /*0500*/  BSYNC.RECONVERGENT B2 ;  /* 0x0000000000027941 */ /* 0x000fea0003800200 */
.L_x_61:
[----:B------:R0:W1:Y:S01]  /*0510*/  F2F.F32.F64 R37, R8 ;  /* 0x0000000800257310 */ /* 0x0000620000301000 */
[----:B------:R-:W-:-:S07]  /*0520*/  VIADD R36, R0, 0x100 ;  /* 0x0000010000247836 */ /* 0x000fce0000000000 */
.L_x_60:
[----:B------:R-:W-:Y:S05]  /*0530*/  BSYNC.RECONVERGENT B1 ;  /* 0x0000000000017941 */ /* 0x000fea0003800200 */
.L_x_59:
[----:B------:R-:W-:Y:S01]  /*0540*/  ISETP.GE.AND P0, PT, R36, UR7, PT ;  /* 0x0000000724007c0c */ /* 0x000fe2000bf06270 */
[----:B------:R-:W-:-:S12]  /*0550*/  BSSY.RECONVERGENT B1, `(.L_x_63) ;  /* 0x00000bf000017945 */ /* 0x000fd80003800200 */
[----:B------:R-:W-:Y:S05]  /*0560*/  @P0 BRA `(.L_x_64) ;  /* 0x0000000800f40947 */ /* 0x000fea0003800000 */
[----:B------:R-:W-:Y:S01]  /*0570*/  LOP3.LUT R2, RZ, R36, RZ, 0x33, !PT ;  /* 0x00000024ff027212 */ /* 0x000fe200078e33ff */
[----:B------:R-:W-:Y:S04]  /*0580*/  BSSY.RECONVERGENT B2, `(.L_x_65) ;  /* 0x0000049000027945 */ /* 0x000fe80003800200 */
[----:B------:R-:W-:-:S05]  /*0590*/  VIADD R2, R2, UR6 ;  /* 0x0000000602027c36 */ /* 0x000fca0008000000 */
[----:B------:R-:W-:-:S13]  /*05a0*/  LOP3.LUT P0, RZ, R2, 0x100, RZ, 0xc0, !PT ;  /* 0x0000010002ff7812 */ /* 0x000fda000780c0ff */
[----:B------:R-:W-:Y:S05]  /*05b0*/  @P0 BRA `(.L_x_66) ;  /* 0x0000000400140947 */ /* 0x000fea0003800000 */
[----:B------:R-:W2:Y:S01]  /*05c0*/  LDCU.64 UR8, c[0x0][0x380] ;  /* 0x00007000ff0877ac */ /* 0x000ea20008000a00 */
[----:B------:R-:W-:-:S05]  /*05d0*/  IADD3 R3, P0, PT, R36, UR4, RZ ;  /* 0x0000000424037c10 */ /* 0x000fca000ff1e0ff */
[----:B------:R-:W-:Y:S01]  /*05e0*/  IMAD.X R6, RZ, RZ, RZ, P0 ;  /* 0x000000ffff067224 */ /* 0x000fe200000e06ff */
[----:B--2---:R-:W-:-:S04]  /*05f0*/  LEA R4, P0, R3, UR8, 0x3 ;  /* 0x0000000803047c11 */ /* 0x004fc8000f8018ff */
[----:B------:R-:W-:-:S06]  /*0600*/  LEA.HI.X R5, R3, UR9, R6, 0x3, P0 ;  /* 0x0000000903057c11 */ /* 0x000fcc00080f1c06 */
        /* <DEDUP_REMOVED lines=8> */
[----:B0-----:R-:W-:-:S08]  /*0690*/  DADD R8, R6, -6.75539944105574400000e+15 ;  /* 0xc338000006087429 */ /* 0x001fd00000000000 */
        /* <DEDUP_REMOVED lines=42> */
[----:B------:R-:W-:Y:S01]  /*0940*/  @!P1 LEA.HI R3, R6, R6, RZ, 0x1 ;  /* 0x0000000606039211 */ /* 0x000fe200078f08ff */
[----:B------:R-:W-:Y:S01]  /*0950*/  @!P1 IMAD.MOV.U32 R4, RZ, RZ, R10 ;  /* 0x000000ffff049224 */ /* 0x000fe200078e000a */
[----:B------:R-:W-:Y:S02]  /*0960*/  FSEL R9, R9, RZ, P0 ;  /* 0x000000ff09097208 */ /* 0x000fe40000000000 */
[----:B------:R-:W-:-:S05]  /*0970*/  @!P1 SHF.R.S32.HI R3, RZ, 0x1, R3 ;  /* 0x00000001ff039819 */ /* 0x000fca0000011403 */
[----:B------:R-:W-:Y:S02]  /*0980*/  @!P1 IMAD.IADD R6, R6, 0x1, -R3 ;  /* 0x0000000106069824 */ /* 0x000fe400078e0a03 */
[----:B------:R-:W-:-:S03]  /*0990*/  @!P1 IMAD R5, R3, 0x100000, R11 ;  /* 0x0010000003059824 */ /* 0x000fc600078e020b */
[----:B------:R-:W-:Y:S02]  /*09a0*/  @!P1 LEA R7, R6, 0x3ff00000, 0x14 ;  /* 0x3ff0000006079811 */ /* 0x000fe400078ea0ff */
[----:B------:R-:W-:-:S06]  /*09b0*/  @!P1 MOV R6, RZ ;  /* 0x000000ff00069202 */ /* 0x000fcc0000000f00 */
[----:B------:R-:W-:-:S11]  /*09c0*/  @!P1 DMUL R8, R4, R6 ;  /* 0x0000000604089228 */ /* 0x000fd60000000000 */
.L_x_68:
[----:B------:R-:W-:Y:S05]  /*09d0*/  BSYNC.RECONVERGENT B3 ;  /* 0x0000000000037941 */ /* 0x000fea0003800200 */
.L_x_67:
[----:B------:R-:W1:Y:S01]  /*09e0*/  F2F.F32.F64 R8, R8 ;  /* 0x0000000800087310 */ /* 0x000e620000301000 */
[----:B------:R-:W-:Y:S02]  /*09f0*/  VIADD R36, R36, 0x100 ;  /* 0x0000010024247836 */ /* 0x000fe40000000000 */
[----:B-1----:R-:W-:-:S07]  /*0a00*/  FADD R37, R37, R8 ;  /* 0x0000000825257221 */ /* 0x002fce0000000000 */
.L_x_66:
[----:B------:R-:W-:Y:S05]  /*0a10*/  BSYNC.RECONVERGENT B2 ;  /* 0x0000000000027941 */ /* 0x000fea0003800200 */
.L_x_65:
[----:B------:R-:W-:-:S05]  /*0a20*/  VIADD R2, R2, -UR4 ;  /* 0x8000000402027c36 */ /* 0x000fca0008000000 */
[----:B------:R-:W-:-:S13]  /*0a30*/  ISETP.GE.U32.AND P0, PT, R2, 0x100, PT ;  /* 0x000001000200780c */ /* 0x000fda0003f06070 */
[----:B------:R-:W-:Y:S05]  /*0a40*/  @!P0 BRA `(.L_x_64) ;  /* 0x0000000400bc8947 */ /* 0x000fea0003800000 */
[----:B------:R-:W2:Y:S01]  /*0a50*/  LDCU.64 UR10, c[0x0][0x380] ;  /* 0x00007000ff0a77ac */ /* 0x000ea20008000a00 */
[----:B------:R-:W-:Y:S01]  /*0a60*/  IMAD.WIDE.U32 R2, R36, 0x8, RZ ;  /* 0x0000000824027825 */ /* 0x000fe200078e00ff */
[----:B------:R-:W-:-:S06]  /*0a70*/  UIMAD.WIDE.U32 UR8, UR18, 0x8000, URZ ;  /* 0x00008000120878a5 */ /* 0x000fcc000f8e00ff */
[----:B------:R-:W-:Y:S02]  /*0a80*/  LOP3.LUT R30, R2, UR8, RZ, 0xfc, !PT ;  /* 0x00000008021e7c12 */ /* 0x000fe4000f8efcff */
[----:B------:R-:W-:Y:S02]  /*0a90*/  LOP3.LUT R2, R3, UR9, RZ, 0xfc, !PT ;  /* 0x0000000903027c12 */ /* 0x000fe4000f8efcff */
[----:B--2---:R-:W-:-:S04]  /*0aa0*/  IADD3 R30, P0, PT, R30, UR10, RZ ;  /* 0x0000000a1e1e7c10 */ /* 0x004fc8000ff1e0ff */
[----:B------:R-:W-:-:S04]  /*0ab0*/  IADD3 R30, P1, PT, R30, 0x800, RZ ;  /* 0x000008001e1e7810 */ /* 0x000fc80007f3e0ff */
[----:B------:R-:W-:-:S09]  /*0ac0*/  IADD3.X R31, PT, PT, RZ, UR11, R2, P1, P0 ;  /* 0x0000000bff1f7c10 */ /* 0x000fd20008fe0402 */
.L_x_73:
[----:B------:R-:W2:Y:S04]  /*0ad0*/  LDG.E.64 R32, desc[UR16][R30.64+-0x800] ;  /* 0xfff800101e207981 */ /* 0x000ea8000c1e1b00 */
[----:B------:R-:W3:Y:S01]  /*0ae0*/  LDG.E.64 R34, desc[UR16][R30.64] ;  /* 0x000000101e227981 */ /* 0x000ee2000c1e1b00 */
[----:B------:R-:W-:Y:S01]  /*0af0*/  IMAD.MOV.U32 R38, RZ, RZ, 0x652b82fe ;  /* 0x652b82feff267424 */ /* 0x000fe200078e00ff */
[----:B0-----:R-:W-:Y:S01]  /*0b00*/  MOV R8, 0x555502a1 ;  /* 0x555502a100087802 */ /* 0x001fe20000000f00 */
[----:B------:R-:W-:Y:S01]  /*0b10*/  IMAD.MOV.U32 R39, RZ, RZ, 0x3ff71547 ;  /* 0x3ff71547ff277424 */ /* 0x000fe200078e00ff */
[----:B------:R-:W-:Y:S01]  /*0b20*/  BSSY.RECONVERGENT B2, `(.L_x_69) ;  /* 0x0000038000027945 */ /* 0x000fe20003800200 */
[----:B------:R-:W-:Y:S02]  /*0b30*/  IMAD.MOV.U32 R26, RZ, RZ, -0x105c611 ;  /* 0xfefa39efff1a7424 */ /* 0x000fe400078e00ff */
[----:B------:R-:W-:-:S02]  /*0b40*/  IMAD.MOV.U32 R27, RZ, RZ, 0x3fe62e42 ;  /* 0x3fe62e42ff1b7424 */ /* 0x000fc400078e00ff */
[----:B------:R-:W-:Y:S02]  /*0b50*/  IMAD.MOV.U32 R24, RZ, RZ, 0x3b39803f ;  /* 0x3b39803fff187424 */ /* 0x000fe400078e00ff */
[----:B------:R-:W-:Y:S02]  /*0b60*/  IMAD.MOV.U32 R25, RZ, RZ, 0x3c7abc9e ;  /* 0x3c7abc9eff197424 */ /* 0x000fe400078e00ff */
[----:B------:R-:W-:Y:S02]  /*0b70*/  IMAD.MOV.U32 R22, RZ, RZ, 0x69ce2bdf ;  /* 0x69ce2bdfff167424 */ /* 0x000fe400078e00ff */
[----:B------:R-:W-:Y:S02]  /*0b80*/  IMAD.MOV.U32 R23, RZ, RZ, 0x3e5ade15 ;  /* 0x3e5ade15ff177424 */ /* 0x000fe400078e00ff */
[----:B------:R-:W-:Y:S02]  /*0b90*/  IMAD.MOV.U32 R20, RZ, RZ, -0x35dec16 ;  /* 0xfca213eaff147424 */ /* 0x000fe400078e00ff */
[----:B------:R-:W-:-:S02]  /*0ba0*/  IMAD.MOV.U32 R21, RZ, RZ, 0x3e928af3 ;  /* 0x3e928af3ff157424 */ /* 0x000fc400078e00ff */
[----:B------:R-:W-:Y:S02]  /*0bb0*/  IMAD.MOV.U32 R18, RZ, RZ, 0x62401315 ;  /* 0x62401315ff127424 */ /* 0x000fe400078e00ff */
[----:B------:R-:W-:Y:S02]  /*0bc0*/  IMAD.MOV.U32 R19, RZ, RZ, 0x3ec71dee ;  /* 0x3ec71deeff137424 */ /* 0x000fe400078e00ff */
[----:B------:R-:W-:Y:S02]  /*0bd0*/  IMAD.MOV.U32 R16, RZ, RZ, 0x7c89eb71 ;  /* 0x7c89eb71ff107424 */ /* 0x000fe400078e00ff */
[----:B------:R-:W-:Y:S02]  /*0be0*/  IMAD.MOV.U32 R17, RZ, RZ, 0x3efa0199 ;  /* 0x3efa0199ff117424 */ /* 0x000fe400078e00ff */
[----:B------:R-:W-:Y:S02]  /*0bf0*/  IMAD.MOV.U32 R14, RZ, RZ, 0x14761f65 ;  /* 0x14761f65ff0e7424 */ /* 0x000fe400078e00ff */
[----:B------:R-:W-:-:S02]  /*0c00*/  IMAD.MOV.U32 R15, RZ, RZ, 0x3f2a01a0 ;  /* 0x3f2a01a0ff0f7424 */ /* 0x000fc400078e00ff */
[----:B------:R-:W-:Y:S02]  /*0c10*/  IMAD.MOV.U32 R12, RZ, RZ, 0x1852b7af ;  /* 0x1852b7afff0c7424 */ /* 0x000fe400078e00ff */
[----:B------:R-:W-:Y:S02]  /*0c20*/  IMAD.MOV.U32 R13, RZ, RZ, 0x3f56c16c ;  /* 0x3f56c16cff0d7424 */ /* 0x000fe400078e00ff */
[----:B------:R-:W-:Y:S02]  /*0c30*/  IMAD.MOV.U32 R10, RZ, RZ, 0x11122322 ;  /* 0x11122322ff0a7424 */ /* 0x000fe400078e00ff */
[----:B------:R-:W-:Y:S02]  /*0c40*/  IMAD.MOV.U32 R11, RZ, RZ, 0x3f811111 ;  /* 0x3f811111ff0b7424 */ /* 0x000fe400078e00ff */
[----:B------:R-:W-:Y:S02]  /*0c50*/  IMAD.MOV.U32 R9, RZ, RZ, 0x3fa55555 ;  /* 0x3fa55555ff097424 */ /* 0x000fe400078e00ff */
[----:B------:R-:W-:-:S02]  /*0c60*/  IMAD.MOV.U32 R6, RZ, RZ, 0x55555511 ;  /* 0x55555511ff067424 */ /* 0x000fc400078e00ff */
[----:B------:R-:W-:Y:S01]  /*0c70*/  IMAD.MOV.U32 R7, RZ, RZ, 0x3fc55555 ;  /* 0x3fc55555ff077424 */ /* 0x000fe200078e00ff */
[-C--:B--2---:R-:W-:Y:S01]  /*0c80*/  DFMA R28, R32, R38.reuse, 6.75539944105574400000e+15 ;  /* 0x43380000201c742b */ /* 0x084fe20000000026 */
[----:B------:R-:W-:Y:S01]  /*0c90*/  FSETP.GEU.AND P0, PT, |R33|, 4.1917929649353027344, PT ;  /* 0x4086232b2100780b */ /* 0x000fe20003f0e200 */
[----:B---3--:R-:W-:-:S06]  /*0ca0*/  DFMA R38, R34, R38, 6.75539944105574400000e+15 ;  /* 0x433800002226742b */ /* 0x008fcc0000000026 */
[----:B------:R-:W-:-:S08]  /*0cb0*/  DADD R2, R28, -6.75539944105574400000e+15 ;  /* 0xc33800001c027429 */ /* 0x000fd00000000000 */
[----:B------:R-:W-:-:S08]  /*0cc0*/  DFMA R4, R2, -R26, R32 ;  /* 0x8000001a0204722b */ /* 0x000fd00000000020 */
[----:B------:R-:W-:-:S08]  /*0cd0*/  DFMA R2, R2, -R24, R4 ;  /* 0x800000180202722b */ /* 0x000fd00000000004 */
[----:B------:R-:W-:-:S08]  /*0ce0*/  DFMA R4, R2, R22, R20 ;  /* 0x000000160204722b */ /* 0x000fd00000000014 */
[----:B------:R-:W-:-:S08]  /*0cf0*/  DFMA R4, R2, R4, R18 ;  /* 0x000000040204722b */ /* 0x000fd00000000012 */
[----:B------:R-:W-:-:S08]  /*0d00*/  DFMA R4, R2, R4, R16 ;  /* 0x000000040204722b */ /* 0x000fd00000000010 */
[----:B------:R-:W-:-:S08]  /*0d10*/  DFMA R4, R2, R4, R14 ;  /* 0x000000040204722b */ /* 0x000fd0000000000e */
[----:B------:R-:W-:-:S08]  /*0d20*/  DFMA R4, R2, R4, R12 ;  /* 0x000000040204722b */ /* 0x000fd0000000000c */
[----:B------:R-:W-:-:S08]  /*0d30*/  DFMA R4, R2, R4, R10 ;  /* 0x000000040204722b */ /* 0x000fd0000000000a */
[----:B------:R-:W-:-:S08]  /*0d40*/  DFMA R4, R2, R4, R8 ;  /* 0x000000040204722b */ /* 0x000fd00000000008 */
[----:B------:R-:W-:Y:S01]  /*0d50*/  DFMA R40, R2, R4, R6 ;  /* 0x000000040228722b */ /* 0x000fe20000000006 */
[----:B------:R-:W-:Y:S02]  /*0d60*/  IMAD.MOV.U32 R4, RZ, RZ, 0xb ;  /* 0x0000000bff047424 */ /* 0x000fe400078e00ff */
[----:B------:R-:W-:-:S06]  /*0d70*/  IMAD.MOV.U32 R5, RZ, RZ, 0x3fe00000 ;  /* 0x3fe00000ff057424 */ /* 0x000fcc00078e00ff */
[----:B------:R-:W-:-:S08]  /*0d80*/  DFMA R40, R2, R40, R4 ;  /* 0x000000280228722b */ /* 0x000fd00000000004 */
[----:B------:R-:W-:-:S08]  /*0d90*/  DFMA R40, R2, R40, 1 ;  /* 0x3ff000000228742b */ /* 0x000fd00000000028 */
[----:B------:R-:W-:-:S10]  /*0da0*/  DFMA R2, R2, R40, 1 ;  /* 0x3ff000000202742b */ /* 0x000fd40000000028 */
[----:B------:R-:W-:Y:S02]  /*0db0*/  IMAD R41, R28, 0x100000, R3 ;  /* 0x001000001c297824 */ /* 0x000fe400078e0203 */
[----:B------:R-:W-:Y:S01]  /*0dc0*/  IMAD.MOV.U32 R40, RZ, RZ, R2 ;  /* 0x000000ffff287224 */ /* 0x000fe200078e0002 */
[----:B------:R-:W-:Y:S06]  /*0dd0*/  @!P0 BRA `(.L_x_70) ;  /* 0x0000000000308947 */ /* 0x000fec0003800000 */
[----:B------:R-:W-:Y:S01]  /*0de0*/  FSETP.GEU.AND P1, PT, |R33|, 4.2275390625, PT ;  /* 0x408748002100780b */ /* 0x000fe20003f2e200 */
[C---:B------:R-:W-:Y:S02]  /*0df0*/  DSETP.GEU.AND P0, PT, R32.reuse, RZ, PT ;  /* 0x000000ff2000722a */ /* 0x040fe40003f0e000 */
[----:B------:R-:W-:-:S10]  /*0e00*/  DADD R32, R32, +INF ;  /* 0x7ff0000020207429 */ /* 0x000fd40000000000 */
[----:B------:R-:W-:Y:S02]  /*0e10*/  @!P1 LEA.HI R29, R28, R28, RZ, 0x1 ;  /* 0x0000001c1c1d9211 */ /* 0x000fe400078f08ff */
[----:B------:R-:W-:Y:S02]  /*0e20*/  FSEL R40, R32, RZ, P0 ;  /* 0x000000ff20287208 */ /* 0x000fe40000000000 */
[----:B------:R-:W-:Y:S02]  /*0e30*/  @!P1 SHF.R.S32.HI R29, RZ, 0x1, R29 ;  /* 0x00000001ff1d9819 */ /* 0x000fe4000001141d */
[----:B------:R-:W-:-:S03]  /*0e40*/  FSEL R41, R33, RZ, P0 ;  /* 0x000000ff21297208 */ /* 0x000fc60000000000 */
[----:B------:R-:W-:Y:S02]  /*0e50*/  @!P1 IMAD.IADD R28, R28, 0x1, -R29 ;  /* 0x000000011c1c9824 */ /* 0x000fe400078e0a1d */
[----:B------:R-:W-:-:S03]  /*0e60*/  @!P1 IMAD R3, R29, 0x100000, R3 ;  /* 0x001000001d039824 */ /* 0x000fc600078e0203 */
[----:B------:R-:W-:Y:S01]  /*0e70*/  @!P1 LEA R29, R28, 0x3ff00000, 0x14 ;  /* 0x3ff000001c1d9811 */ /* 0x000fe200078ea0ff */
[----:B------:R-:W-:-:S06]  /*0e80*/  @!P1 IMAD.MOV.U32 R28, RZ, RZ, RZ ;  /* 0x000000ffff1c9224 */ /* 0x000fcc00078e00ff */
[----:B------:R-:W-:-:S11]  /*0e90*/  @!P1 DMUL R40, R2, R28 ;  /* 0x0000001c02289228 */ /* 0x000fd60000000000 */
.L_x_70:
[----:B------:R-:W-:Y:S05]  /*0ea0*/  BSYNC.RECONVERGENT B2 ;  /* 0x0000000000027941 */ /* 0x000fea0003800200 */
.L_x_69:
[----:B------:R-:W-:Y:S01]  /*0eb0*/  DADD R2, R38, -6.75539944105574400000e+15 ;  /* 0xc338000026027429 */ /* 0x000fe20000000000 */
[----:B------:R-:W1:Y:S01]  /*0ec0*/  F2F.F32.F64 R40, R40 ;  /* 0x0000002800287310 */ /* 0x000e620000301000 */
[----:B------:R-:W-:Y:S01]  /*0ed0*/  FSETP.GEU.AND P0, PT, |R35|, 4.1917929649353027344, PT ;  /* 0x4086232b2300780b */ /* 0x000fe20003f0e200 */
[----:B------:R-:W-:Y:S05]  /*0ee0*/  BSSY.RECONVERGENT B2, `(.L_x_71) ;  /* 0x000001e000027945 */ /* 0x000fea0003800200 */
[----:B------:R-:W-:-:S08]  /*0ef0*/  DFMA R26, R2, -R26, R34 ;  /* 0x8000001a021a722b */ /* 0x000fd00000000022 */
[----:B------:R-:W-:Y:S01]  /*0f00*/  DFMA R24, R2, -R24, R26 ;  /* 0x800000180218722b */ /* 0x000fe2000000001a */
[----:B-1----:R-:W-:-:S07]  /*0f10*/  FADD R37, R40, R37 ;  /* 0x0000002528257221 */ /* 0x002fce0000000000 */
[----:B------:R-:W-:-:S08]  /*0f20*/  DFMA R20, R24, R22, R20 ;  /* 0x000000161814722b */ /* 0x000fd00000000014 */
        /* <DEDUP_REMOVED lines=17> */
[----:B------:R-:W-:-:S04]  /*1040*/  @!P1 LEA.HI R2, R38, R38, RZ, 0x1 ;  /* 0x0000002626029211 */ /* 0x000fc800078f08ff */
[----:B------:R-:W-:Y:S02]  /*1050*/  @!P1 SHF.R.S32.HI R7, RZ, 0x1, R2 ;  /* 0x00000001ff079819 */ /* 0x000fe40000011402 */
[----:B------:R-:W-:-:S03]  /*1060*/  FSEL R2, R8, RZ, P0 ;  /* 0x000000ff08027208 */ /* 0x000fc60000000000 */
[----:B------:R-:W-:Y:S02]  /*1070*/  @!P1 IMAD.IADD R6, R38, 0x1, -R7 ;  /* 0x0000000126069824 */ /* 0x000fe400078e0a07 */
[----:B------:R-:W-:-:S03]  /*1080*/  @!P1 IMAD R5, R7, 0x100000, R5 ;  /* 0x0010000007059824 */ /* 0x000fc600078e0205 */
[----:B------:R-:W-:Y:S01]  /*1090*/  @!P1 LEA R7, R6, 0x3ff00000, 0x14 ;  /* 0x3ff0000006079811 */ /* 0x000fe200078ea0ff */
[----:B------:R-:W-:-:S06]  /*10a0*/  @!P1 IMAD.MOV.U32 R6, RZ, RZ, RZ ;  /* 0x000000ffff069224 */ /* 0x000fcc00078e00ff */
[----:B------:R-:W-:-:S11]  /*10b0*/  @!P1 DMUL R2, R4, R6 ;  /* 0x0000000604029228 */ /* 0x000fd60000000000 */
.L_x_72:
[----:B------:R-:W-:Y:S05]  /*10c0*/  BSYNC.RECONVERGENT B2 ;  /* 0x0000000000027941 */ /* 0x000fea0003800200 */
.L_x_71:
[----:B------:R-:W-:Y:S01]  /*10d0*/  VIADD R36, R36, 0x200 ;  /* 0x0000020024247836 */ /* 0x000fe20000000000 */
[----:B------:R-:W0:Y:S01]  /*10e0*/  F2F.F32.F64 R2, R2 ;  /* 0x0000000200027310 */ /* 0x000e220000301000 */
[----:B------:R-:W-:-:S03]  /*10f0*/  IADD3 R30, P1, PT, R30, 0x1000, RZ ;  /* 0x000010001e1e7810 */ /* 0x000fc60007f3e0ff */
[----:B------:R-:W-:Y:S02]  /*1100*/  ISETP.GE.AND P0, PT, R36, UR7, PT ;  /* 0x0000000724007c0c */ /* 0x000fe4000bf06270 */
[----:B------:R-:W-:Y:S02]  /*1110*/  IMAD.X R31, RZ, RZ, R31, P1 ;  /* 0x000000ffff1f7224 */ /* 0x000fe400008e061f */
[----:B0-----:R-:W-:-:S09]  /*1120*/  FADD R37, R37, R2 ;  /* 0x0000000225257221 */ /* 0x001fd20000000000 */
[----:B------:R-:W-:Y:S05]  /*1130*/  @!P0 BRA `(.L_x_73) ;  /* 0xfffffff800648947 */ /* 0x000fea000383ffff */
.L_x_64:
[----:B------:R-:W-:Y:S05]  /*1140*/  BSYNC.RECONVERGENT B1 ;  /* 0x0000000000017941 */ /* 0x000fea0003800200 */
.L_x_63:
[----:B------:R-:W-:-:S09]  /*1150*/  UISETP.GE.AND UP0, UPT, UR7, 0x100, UPT ;  /* 0x000001000700788c */ /* 0x000fd2000bf06270 */
[----:B------:R-:W-:Y:S05]  /*1160*/  BRA.U !UP0, `(.L_x_74) ;  /* 0x0000000108ac7547 */ /* 0x000fea000b800000 */
[----:B------:R-:W2:Y:S01]  /*1170*/  S2R R7, SR_LANEID ;  /* 0x0000000000077919 */ /* 0x000ea20000000000 */
[----:B-1----:R-:W1:Y:S02]  /*1180*/  SHFL.DOWN PT, R2, R37, 0x1, 0x1f ;  /* 0x08201f0025027f89 */ /* 0x002e6400000e0000 */
[----:B-1----:R-:W-:Y:S01]  /*1190*/  FADD R2, R2, R37 ;  /* 0x0000002502027221 */ /* 0x002fe20000000000 */
[C---:B--2---:R-:W-:Y:S02]  /*11a0*/  ISETP.GT.AND P0, PT, R7.reuse, 0x1e, PT ;  /* 0x0000001e0700780c */ /* 0x044fe40003f04270 */
[----:B------:R-:W-:Y:S02]  /*11b0*/  ISETP.NE.AND P1, PT, R7, RZ, PT ;  /* 0x000000ff0700720c */ /* 0x000fe40003f25270 */
[----:B------:R-:W-:Y:S02]  /*11c0*/  FSEL R2, R37, R2, P0 ;  /* 0x0000000225027208 */ /* 0x000fe40000000000 */
[----:B------:R-:W-:-:S03]  /*11d0*/  ISETP.GT.AND P0, PT, R7, 0x1d, PT ;  /* 0x0000001d0700780c */ /* 0x000fc60003f04270 */
[----:B------:R-:W1:Y:S06]  /*11e0*/  SHFL.DOWN PT, R3, R2, 0x2, 0x1f ;  /* 0x08401f0002037f89 */ /* 0x000e6c00000e0000 */
[----:B------:R-:W2:Y:S01]  /*11f0*/  @!P1 S2R R6, SR_CgaCtaId ;  /* 0x0000000000069919 */ /* 0x000ea20000008800 */
[----:B------:R-:W-:Y:S02]  /*1200*/  @!P1 MOV R5, 0x400 ;  /* 0x0000040000059802 */ /* 0x000fe40000000f00 */
[----:B------:R-:W-:-:S04]  /*1210*/  @!P1 SHF.R.U32.HI R4, RZ, 0x3, R0 ;  /* 0x00000003ff049819 */ /* 0x000fc80000011600 */
[----:B------:R-:W-:Y:S01]  /*1220*/  @!P1 LOP3.LUT R4, R4, 0x7c, RZ, 0xc0, !PT ;  /* 0x0000007c04049812 */ /* 0x000fe200078ec0ff */
[----:B-1----:R-:W-:Y:S01]  /*1230*/  @!P0 FADD R2, R2, R3 ;  /* 0x0000000302028221 */ /* 0x002fe20000000000 */
[----:B------:R-:W-:-:S04]  /*1240*/  ISETP.GT.AND P0, PT, R7, 0x1b, PT ;  /* 0x0000001b0700780c */ /* 0x000fc80003f04270 */
[----:B------:R-:W1:Y:S01]  /*1250*/  SHFL.DOWN PT, R3, R2, 0x4, 0x1f ;  /* 0x08801f0002037f89 */ /* 0x000e6200000e0000 */
[----:B--2---:R-:W-:-:S05]  /*1260*/  @!P1 LEA R5, R6, R5, 0x18 ;  /* 0x0000000506059211 */ /* 0x004fca00078ec0ff */
[----:B------:R-:W-:-:S03]  /*1270*/  @!P1 IMAD.IADD R4, R4, 0x1, R5 ;  /* 0x0000000104049824 */ /* 0x000fc600078e0205 */
[----:B-1----:R-:W-:Y:S01]  /*1280*/  @!P0 FADD R2, R2, R3 ;  /* 0x0000000302028221 */ /* 0x002fe20000000000 */
[----:B------:R-:W-:-:S04]  /*1290*/  ISETP.GT.AND P0, PT, R7, 0x17, PT ;  /* 0x000000170700780c */ /* 0x000fc80003f04270 */
[----:B------:R-:W1:Y:S09]  /*12a0*/  SHFL.DOWN PT, R3, R2, 0x8, 0x1f ;  /* 0x09001f0002037f89 */ /* 0x000e7200000e0000 */
[----:B-1----:R-:W-:Y:S01]  /*12b0*/  @!P0 FADD R2, R2, R3 ;  /* 0x0000000302028221 */ /* 0x002fe20000000000 */
[----:B------:R-:W-:-:S04]  /*12c0*/  ISETP.NE.AND P0, PT, R0, RZ, PT ;  /* 0x000000ff0000720c */ /* 0x000fc80003f05270 */
[----:B------:R-:W1:Y:S02]  /*12d0*/  SHFL.DOWN PT, R3, R2, 0x10, 0x1f ;  /* 0x0a001f0002037f89 */ /* 0x000e6400000e0000 */
[----:B-1----:R-:W-:-:S05]  /*12e0*/  FADD R3, R2, R3 ;  /* 0x0000000302037221 */ /* 0x002fca0000000000 */
        /* <DEDUP_REMOVED lines=10> */
[----:B--2---:R-:W2:Y:S01]  /*1390*/  LDS.64 R2, [UR4+0x20] ;  /* 0x00002004ff027984 */ /* 0x004ea20008000a00 */
[----:B-1----:R-:W-:-:S04]  /*13a0*/  FADD R5, R5, R0 ;  /* 0x0000000005057221 */ /* 0x002fc80000000000 */
[----:B0-----:R-:W-:-:S04]  /*13b0*/  FADD R8, R5, R8 ;  /* 0x0000000805087221 */ /* 0x001fc80000000000 */
[----:B------:R-:W-:-:S04]  /*13c0*/  FADD R9, R8, R9 ;  /* 0x0000000908097221 */ /* 0x000fc80000000000 */
[----:B------:R-:W-:-:S04]  /*13d0*/  FADD R10, R9, R10 ;  /* 0x0000000a090a7221 */ /* 0x000fc80000000000 */
[----:B------:R-:W-:-:S04]  /*13e0*/  FADD R11, R10, R11 ;  /* 0x0000000b0a0b7221 */ /* 0x000fc80000000000 */
[----:B--2---:R-:W-:-:S04]  /*13f0*/  FADD R2, R11, R2 ;  /* 0x000000020b027221 */ /* 0x004fc80000000000 */
[----:B------:R-:W-:Y:S01]  /*1400*/  FADD R5, R2, R3 ;  /* 0x0000000302057221 */ /* 0x000fe20000000000 */
[----:B------:R-:W-:Y:S06]  /*1410*/  BRA `(.L_x_75) ;  /* 0x0000005c008c7947 */ /* 0x000fec0003800000 */
.L_x_74:
[----:B------:R-:W2:Y:S01]  /*1420*/  S2R R7, SR_LANEID ;  /* 0x0000000000077919 */ /* 0x000ea20000000000 */
[----:B------:R-:W-:-:S05]  /*1430*/  LOP3.LUT R2, R0, 0x3e0, RZ, 0xc0, !PT ;  /* 0x000003e000027812 */ /* 0x000fca00078ec0ff */
[----:B------:R-:W-:Y:S01]  /*1440*/  VIADD R3, R2, 0x20 ;  /* 0x0000002002037836 */ /* 0x000fe20000000000 */
[----:B------:R-:W-:-:S04]  /*1450*/  LOP3.LUT R2, RZ, R2, RZ, 0x33, !PT ;  /* 0x00000002ff027212 */ /* 0x000fc800078e33ff */
[----:B------:R-:W-:Y:S01]  /*1460*/  ISETP.GT.AND P0, PT, R3, UR7, PT ;  /* 0x0000000703007c0c */ /* 0x000fe2000bf04270 */
[----:B------:R-:W-:-:S05]  /*1470*/  VIADD R2, R2, UR7 ;  /* 0x0000000702027c36 */ /* 0x000fca0008000000 */
[----:B------:R-:W-:-:S05]  /*1480*/  SEL R2, R2, 0x1f, P0 ;  /* 0x0000001f02027807 */ /* 0x000fca0000000000 */
[----:B-1----:R-:W1:Y:S01]  /*1490*/  SHFL.DOWN PT, R3, R37, 0x1, R2 ;  /* 0x0820000025037989 */ /* 0x002e6200000e0002 */
[C---:B--2---:R-:W-:Y:S01]  /*14a0*/  ISETP.GE.AND P0, PT, R7.reuse, R2, PT ;  /* 0x000000020700720c */ /* 0x044fe20003f06270 */
[C---:B------:R-:W-:Y:S01]  /*14b0*/  VIADD R5, R7.reuse, 0x2 ;  /* 0x0000000207057836 */ /* 0x040fe20000000000 */
[----:B------:R-:W-:-:S11]  /*14c0*/  ISETP.NE.AND P1, PT, R7, RZ, PT ;  /* 0x000000ff0700720c */ /* 0x000fd60003f25270 */
[----:B-1----:R-:W-:Y:S01]  /*14d0*/  @!P0 FADD R37, R3, R37 ;  /* 0x0000002503258221 */ /* 0x002fe20000000000 */
[----:B------:R-:W-:Y:S01]  /*14e0*/  ISETP.GT.AND P0, PT, R5, R2, PT ;  /* 0x000000020500720c */ /* 0x000fe20003f04270 */
[----:B------:R-:W-:Y:S01]  /*14f0*/  VIADD R5, R7, 0x4 ;  /* 0x0000000407057836 */ /* 0x000fe20000000000 */
[----:B------:R-:W1:Y:S01]  /*1500*/  @!P1 S2R R6, SR_CgaCtaId ;  /* 0x0000000000069919 */ /* 0x000e620000008800 */
[----:B------:R-:W-:Y:S01]  /*1510*/  @!P1 SHF.R.U32.HI R4, RZ, 0x3, R0 ;  /* 0x00000003ff049819 */ /* 0x000fe20000011600 */
[----:B------:R-:W2:Y:S03]  /*1520*/  SHFL.DOWN PT, R3, R37, 0x2, R2 ;  /* 0x0840000025037989 */ /* 0x000ea600000e0002 */
[----:B------:R-:W-:-:S06]  /*1530*/  @!P1 LOP3.LUT R4, R4, 0x7c, RZ, 0xc0, !PT ;  /* 0x0000007c04049812 */ /* 0x000fcc00078ec0ff */
[----:B--2---:R-:W-:Y:S01]  /*1540*/  @!P0 FADD R37, R37, R3 ;  /* 0x0000000325258221 */ /* 0x004fe20000000000 */
[-C--:B------:R-:W-:Y:S02]  /*1550*/  ISETP.GT.AND P0, PT, R5, R2.reuse, PT ;  /* 0x000000020500720c */ /* 0x080fe40003f04270 */
[----:B------:R-:W-:Y:S02]  /*1560*/  IADD3 R5, PT, PT, R7, 0x8, RZ ;  /* 0x0000000807057810 */ /* 0x000fe40007ffe0ff */
[----:B------:R-:W2:Y:S09]  /*1570*/  SHFL.DOWN PT, R3, R37, 0x4, R2 ;  /* 0x0880000025037989 */ /* 0x000eb200000e0002 */
[----:B--2---:R-:W-:Y:S01]  /*1580*/  @!P0 FADD R37, R37, R3 ;  /* 0x0000000325258221 */ /* 0x004fe20000000000 */
[----:B------:R-:W-:Y:S01]  /*1590*/  ISETP.GT.AND P0, PT, R5, R2, PT ;  /* 0x000000020500720c */ /* 0x000fe20003f04270 */
[----:B------:R-:W-:-:S03]  /*15a0*/  VIADD R5, R7, 0x10 ;  /* 0x0000001007057836 */ /* 0x000fc60000000000 */
[----:B------:R-:W2:Y:S09]  /*15b0*/  SHFL.DOWN PT, R3, R37, 0x8, R2 ;  /* 0x0900000025037989 */ /* 0x000eb200000e0002 */
[----:B--2---:R-:W-:Y:S01]  /*15c0*/  @!P0 FADD R37, R37, R3 ;  /* 0x0000000325258221 */ /* 0x004fe20000000000 */
[----:B------:R-:W-:-:S02]  /*15d0*/  ISETP.GT.AND P0, PT, R5, R2, PT ;  /* 0x000000020500720c */ /* 0x000fc40003f04270 */
[----:B------:R-:W-:Y:S02]  /*15e0*/  @!P1 MOV R5, 0x400 ;  /* 0x0000040000059802 */ /* 0x000fe40000000f00 */
[----:B------:R-:W2:Y:S02]  /*15f0*/  SHFL.DOWN PT, R3, R37, 0x10, R2 ;  /* 0x0a00000025037989 */ /* 0x000ea400000e0002 */
[----:B-1----:R-:W-:-:S05]  /*1600*/  @!P1 LEA R5, R6, R5, 0x18 ;  /* 0x0000000506059211 */ /* 0x002fca00078ec0ff */
[----:B------:R-:W-:Y:S02]  /*1610*/  @!P1 IMAD.IADD R4, R4, 0x1, R5 ;  /* 0x0000000104049824 */ /* 0x000fe400078e0205 */
[----:B--2---:R-:W-:Y:S01]  /*1620*/  @!P0 FADD R37, R37, R3 ;  /* 0x0000000325258221 */ /* 0x004fe20000000000 */
[----:B------:R-:W-:-:S03]  /*1630*/  ISETP.NE.AND P0, PT, R0, RZ, PT ;  /* 0x000000ff0000720c */ /* 0x000fc60003f05270 */
[----:B------:R-:W-:-:S05]  /*1640*/  IMAD.MOV.U32 R5, RZ, RZ, R37 ;  /* 0x000000ffff057224 */ /* 0x000fca00078e0025 */
[----:B------:R1:W-:Y:S01]  /*1650*/  @!P1 STS [R4+0x8], R5 ;  /* 0x0000080504009388 */ /* 0x0003e20000000800 */
[----:B------:R-:W-:Y:S06]  /*1660*/  BAR.SYNC.DEFER_BLOCKING 0x0 ;  /* 0x0000000000007b1d */ /* 0x000fec0000010000 */
[----:B------:R-:W-:Y:S05]  /*1670*/  @P0 BRA `(.L_x_75) ;  /* 0x0000005800f40947 */ /* 0x000fea0003800000 */
[----:B------:R-:W2:Y:S01]  /*1680*/  S2UR UR5, SR_CgaCtaId ;  /* 0x00000000000579c3 */ /* 0x000ea20000008800 */
[----:B------:R-:W-:Y:S01]  /*1690*/  UMOV UR4, 0x400 ;  /* 0x0000040000047882 */ /* 0x000fe20000000000 */
[----:B------:R-:W-:Y:S02]  /*16a0*/  UISETP.GT.AND UP1, UPT, UR7, 0x20, UPT ;  /* 0x000000200700788c */ /* 0x000fe4000bf24270 */
[----:B------:R-:W-:-:S04]  /*16b0*/  UISETP.GT.AND UP0, UPT, UR7, 0x40, UPT ;  /* 0x000000400700788c */ /* 0x000fc8000bf04270 */
[----:B------:R-:W-:Y:S01]  /*16c0*/  PLOP3.LUT P2, PT, PT, PT, UP1, 0x80, 0x8 ;  /* 0x000000000008781c */ /* 0x000fe20003f4f018 */
[----:B------:R-:W-:Y:S01]  /*16d0*/  UISETP.GT.AND UP1, UPT, UR7, 0x60, UPT ;  /* 0x000000600700788c */ /* 0x000fe2000bf24270 */
[----:B------:R-:W-:Y:S01]  /*16e0*/  PLOP3.LUT P4, PT, PT, PT, UP0, 0x80, 0x8 ;  /* 0x000000000008781c */ /* 0x000fe20003f8f008 */
[----:B------:R-:W-:-:S04]  /*16f0*/  UISETP.GT.AND UP0, UPT, UR7, 0x80, UPT ;  /* 0x000000800700788c */ /* 0x000fc8000bf04270 */
[----:B------:R-:W-:Y:S01]  /*1700*/  PLOP3.LUT P3, PT, PT, PT, UP1, 0x80, 0x8 ;  /* 0x000000000008781c */ /* 0x000fe20003f6f018 */
[----:B------:R-:W-:Y:S01]  /*1710*/  UISETP.GT.AND UP1, UPT, UR7, 0xa0, UPT ;  /* 0x000000a00700788c */ /* 0x000fe2000bf24270 */
[----:B------:R-:W-:Y:S01]  /*1720*/  PLOP3.LUT P1, PT, PT, PT, UP0, 0x80, 0x8 ;  /* 0x000000000008781c */ /* 0x000fe20003f2f008 */
[----:B------:R-:W-:Y:S02]  /*1730*/  UISETP.GT.AND UP0, UPT, UR7, 0xc0, UPT ;  /* 0x000000c00700788c */ /* 0x000fe4000bf04270 */
[----:B--2---:R-:W-:-:S09]  /*1740*/  ULEA UR4, UR5, UR4, 0x18 ;  /* 0x0000000405047291 */ /* 0x004fd2000f8ec0ff */
[----:B------:R-:W1:Y:S04]  /*1750*/  LDS R0, [UR4+0xc] ;  /* 0x00000c04ff007984 */ /* 0x000e680008000800 */
[----:B0-----:R-:W0:Y:S04]  /*1760*/  LDS.128 R8, [UR4+0x10] ;  /* 0x00001004ff087984 */ /* 0x001e280008000c00 */
[----:B------:R-:W2:Y:S01]  /*1770*/  LDS.64 R2, [UR4+0x20] ;  /* 0x00002004ff027984 */ /* 0x000ea20008000a00 */
[----:B-1----:R-:W-:Y:S01]  /*1780*/  @P2 FADD R5, R5, R0 ;  /* 0x0000000005052221 */ /* 0x002fe20000000000 */
[----:B------:R-:W-:Y:S01]  /*1790*/  PLOP3.LUT P2, PT, PT, PT, UP1, 0x80, 0x8 ;  /* 0x000000000008781c */ /* 0x000fe20003f4f018 */
[----:B------:R-:W-:-:S02]  /*17a0*/  UISETP.GT.AND UP1, UPT, UR7, 0xe0, UPT ;  /* 0x000000e00700788c */ /* 0x000fc4000bf24270 */
[----:B0-----:R-:W-:Y:S01]  /*17b0*/  @P4 FADD R5, R5, R8 ;  /* 0x0000000805054221 */ /* 0x001fe20000000000 */
[----:B------:R-:W-:-:S03]  /*17c0*/  PLOP3.LUT P4, PT, PT, PT, UP0, 0x80, 0x8 ;  /* 0x000000000008781c */ /* 0x000fc60003f8f008 */
[----:B------:R-:W-:Y:S01]  /*17d0*/  @P3 FADD R5, R5, R9 ;  /* 0x0000000905053221 */ /* 0x000fe20000000000 */
[----:B------:R-:W-:-:S03]  /*17e0*/  PLOP3.LUT P3, PT, PT, PT, UP1, 0x80, 0x8 ;  /* 0x000000000008781c */ /* 0x000fc60003f6f018 */
[----:B------:R-:W-:-:S04]  /*17f0*/  @P1 FADD R5, R5, R10 ;  /* 0x0000000a05051221 */ /* 0x000fc80000000000 */
[----:B------:R-:W-:-:S04]  /*1800*/  @P2 FADD R5, R5, R11 ;  /* 0x0000000b05052221 */ /* 0x000fc80000000000 */
[----:B--2---:R-:W-:-:S04]  /*1810*/  @P4 FADD R5, R5, R2 ;  /* 0x0000000205054221 */ /* 0x004fc80000000000 */
[----:B------:R-:W-:Y:S01]  /*1820*/  @P3 FADD R5, R5, R3 ;  /* 0x0000000305053221 */ /* 0x000fe20000000000 */
[----:B------:R-:W-:Y:S06]  /*1830*/  BRA `(.L_x_75) ;  /* 0x0000005800847947 */ /* 0x000fec0003800000 */
.L_x_58:
[----:B------:R-:W0:Y:S01]  /*1840*/  S2R R0, SR_TID.X ;  /* 0x0000000000007919 */ /* 0x000e220000002100 */
[----:B------:R-:W1:Y:S01]  /*1850*/  LDC.64 R22, c[0x0][0x380] ;  /* 0x0000e000ff167b82 */ /* 0x000e620000000a00 */
[----:B0-----:R-:W-:-:S04]  /*1860*/  VIADD R3, R0, UR4 ;  /* 0x0000000400037c36 */ /* 0x001fc80008000000 */
[----:B-1----:R-:W-:-:S05]  /*1870*/  IMAD.WIDE.U32 R22, R3, 0x8, R22 ;  /* 0x0000000803167825 */ /* 0x002fca00078e0016 */
[----:B------:R-:W2:Y:S04]  /*1880*/  LDG.E.64 R38, desc[UR16][R22.64] ;  /* 0x0000001016267981 */ /* 0x000ea8000c1e1b00 */
[----:B------:R0:W5:Y:S04]  /*1890*/  LDG.E.64 R4, desc[UR16][R22.64+0x800] ;  /* 0x0008001016047981 */ /* 0x000168000c1e1b00 */
        /* <DEDUP_REMOVED lines=11> */
[----:B------:R0:W5:Y:S01]  /*1950*/  LDG.E.64 R12, desc[UR16][R22.64+0x6800] ;  /* 0x00680010160c7981 */ /* 0x000162000c1e1b00 */
[----:B------:R-:W-:Y:S01]  /*1960*/  IMAD.MOV.U32 R8, RZ, RZ, 0x652b82fe ;  /* 0x652b82feff087424 */ /* 0x000fe200078e00ff */
[----:B------:R-:W-:Y:S01]  /*1970*/  UMOV UR20, 0xfefa39ef ;  /* 0xfefa39ef00147882 */ /* 0x000fe20000000000 */
[----:B------:R-:W-:Y:S01]  /*1980*/  IMAD.MOV.U32 R9, RZ, RZ, 0x3ff71547 ;  /* 0x3ff71547ff097424 */ /* 0x000fe200078e00ff */
[----:B------:R-:W-:Y:S01]  /*1990*/  UMOV UR21, 0x3fe62e42 ;  /* 0x3fe62e4200157882 */ /* 0x000fe20000000000 */
        /* <DEDUP_REMOVED lines=20> */
[----:B------:R-:W-:Y:S01]  /*1ae0*/  BSSY.RECONVERGENT B1, `(.L_x_76) ;  /* 0x0000022000017945 */ /* 0x000fe20003800200 */
[----:B--2---:R-:W-:Y:S01]  /*1af0*/  DFMA R20, R38, R8, 6.75539944105574400000e+15 ;  /* 0x433800002614742b */ /* 0x004fe20000000008 */
[----:B------:R-:W-:-:S07]  /*1b00*/  FSETP.GEU.AND P0, PT, |R39|, 4.1917929649353027344, PT ;  /* 0x4086232b2700780b */ /* 0x000fce0003f0e200 */
[----:B------:R-:W-:-:S08]  /*1b10*/  DADD R32, R20, -6.75539944105574400000e+15 ;  /* 0xc338000014207429 */ /* 0x000fd00000000000 */
[----:B------:R-:W-:-:S08]  /*1b20*/  DFMA R10, R32, -UR20, R38 ;  /* 0x80000014200a7c2b */ /* 0x000fd00008000026 */
[----:B------:R-:W-:Y:S01]  /*1b30*/  DFMA R32, R32, -UR22, R10 ;  /* 0x8000001620207c2b */ /* 0x000fe2000800000a */
[----:B------:R-:W-:Y:S02]  /*1b40*/  IMAD.MOV.U32 R10, RZ, RZ, -0x35dec16 ;  /* 0xfca213eaff0a7424 */ /* 0x000fe400078e00ff */
[----:B------:R-:W-:-:S06]  /*1b50*/  IMAD.MOV.U32 R11, RZ, RZ, 0x3e928af3 ;  /* 0x3e928af3ff0b7424 */ /* 0x000fcc00078e00ff */
[----:B------:R-:W-:-:S08]  /*1b60*/  DFMA R40, R32, UR24, R10 ;  /* 0x0000001820287c2b */ /* 0x000fd0000800000a */
[----:B------:R-:W-:-:S08]  /*1b70*/  DFMA R40, R32, R40, UR26 ;  /* 0x0000001a20287e2b */ /* 0x000fd00008000028 */
[----:B------:R-:W-:-:S08]  /*1b80*/  DFMA R40, R32, R40, UR28 ;  /* 0x0000001c20287e2b */ /* 0x000fd00008000028 */
[----:B------:R-:W-:-:S08]  /*1b90*/  DFMA R40, R32, R40, UR30 ;  /* 0x0000001e20287e2b */ /* 0x000fd00008000028 */
[----:B------:R-:W-:-:S08]  /*1ba0*/  DFMA R40, R32, R40, UR32 ;  /* 0x0000002020287e2b */ /* 0x000fd00008000028 */
[----:B------:R-:W-:-:S08]  /*1bb0*/  DFMA R40, R32, R40, UR34 ;  /* 0x0000002220287e2b */ /* 0x000fd00008000028 */
[----:B------:R-:W-:-:S08]  /*1bc0*/  DFMA R40, R32, R40, UR36 ;  /* 0x0000002420287e2b */ /* 0x000fd00008000028 */
[----:B------:R-:W-:-:S08]  /*1bd0*/  DFMA R40, R32, R40, UR38 ;  /* 0x0000002620287e2b */ /* 0x000fd00008000028 */
[----:B------:R-:W-:-:S08]  /*1be0*/  DFMA R40, R32, R40, UR40 ;  /* 0x0000002820287e2b */ /* 0x000fd00008000028 */
[----:B------:R-:W-:-:S08]  /*1bf0*/  DFMA R40, R32, R40, 1 ;  /* 0x3ff000002028742b */ /* 0x000fd00000000028 */
[----:B------:R-:W-:-:S10]  /*1c00*/  DFMA R40, R32, R40, 1 ;  /* 0x3ff000002028742b */ /* 0x000fd40000000028 */
[----:B------:R-:W-:Y:S02]  /*1c10*/  IMAD R33, R20, 0x100000, R41 ;  /* 0x0010000014217824 */ /* 0x000fe400078e0229 */
[----:B------:R-:W-:Y:S01]  /*1c20*/  IMAD.MOV.U32 R32, RZ, RZ, R40 ;  /* 0x000000ffff207224 */ /* 0x000fe200078e0028 */
[----:B0-----:R-:W-:Y:S06]  /*1c30*/  @!P0 BRA `(.L_x_77) ;  /* 0x0000000000308947 */ /* 0x001fec0003800000 */
        /* <DEDUP_REMOVED lines=12> */
.L_x_77:
[----:B------:R-:W-:Y:S05]  /*1d00*/  BSYNC.RECONVERGENT B1 ;  /* 0x0000000000017941 */ /* 0x000fea0003800200 */
.L_x_76:
[----:B-----5:R-:W-:Y:S01]  /*1d10*/  DFMA R38, R4, R8, 6.75539944105574400000e+15 ;  /* 0x433800000426742b */ /* 0x020fe20000000008 */
[----:B------:R-:W-:Y:S01]  /*1d20*/  FSETP.GEU.AND P0, PT, |R5|, 4.1917929649353027344, PT ;  /* 0x4086232b0500780b */ /* 0x000fe20003f0e200 */
[----:B------:R-:W-:Y:S06]  /*1d30*/  BSSY.RECONVERGENT B1, `(.L_x_78) ;  /* 0x000001e000017945 */ /* 0x000fec0003800200 */
[----:B------:R-:W-:-:S08]  /*1d40*/  DADD R20, R38, -6.75539944105574400000e+15 ;  /* 0xc338000026147429 */ /* 0x000fd00000000000 */
[----:B------:R-:W-:-:S08]  /*1d50*/  DFMA R40, R20, -UR20, R4 ;  /* 0x8000001414287c2b */ /* 0x000fd00008000004 */
[----:B------:R-:W-:-:S08]  /*1d60*/  DFMA R20, R20, -UR22, R40 ;  /* 0x8000001614147c2b */ /* 0x000fd00008000028 */
        /* <DEDUP_REMOVED lines=20> */
[----:B------:R-:W-:Y:S01]  /*1eb0*/  FSEL R20, R4, RZ, P0 ;  /* 0x000000ff04147208 */ /* 0x000fe20000000000 */
[----:B------:R-:W-:Y:S02]  /*1ec0*/  @!P1 IMAD.MOV.U32 R4, RZ, RZ, RZ ;  /* 0x000000ffff049224 */ /* 0x000fe400078e00ff */
[----:B------:R-:W-:Y:S02]  /*1ed0*/  @!P1 IMAD.IADD R38, R38, 0x1, -R39 ;  /* 0x0000000126269824 */ /* 0x000fe400078e0a27 */
[----:B------:R-:W-:-:S03]  /*1ee0*/  @!P1 IMAD R41, R39, 0x100000, R41 ;  /* 0x0010000027299824 */ /* 0x000fc600078e0229 */
[----:B------:R-:W-:-:S06]  /*1ef0*/  @!P1 LEA R5, R38, 0x3ff00000, 0x14 ;  /* 0x3ff0000026059811 */ /* 0x000fcc00078ea0ff */
[----:B------:R-:W-:-:S11]  /*1f00*/  @!P1 DMUL R20, R40, R4 ;  /* 0x0000000428149228 */ /* 0x000fd60000000000 */
.L_x_79:
[----:B------:R-:W-:Y:S05]  /*1f10*/  BSYNC.RECONVERGENT B1 ;  /* 0x0000000000017941 */ /* 0x000fea0003800200 */
.L_x_78:
[----:B------:R-:W-:Y:S01]  /*1f20*/  DFMA R38, R34, R8, 6.75539944105574400000e+15 ;  /* 0x433800002226742b */ /* 0x000fe20000000008 */
        /* <DEDUP_REMOVED lines=25> */
[----:B------:R-:W-:Y:S02]  /*20c0*/  FSEL R4, R34, RZ, P0 ;  /* 0x000000ff22047208 */ /* 0x000fe40000000000 */
[----:B------:R-:W-:Y:S01]  /*20d0*/  @!P1 MOV R34, RZ ;  /* 0x000000ff00229202 */ /* 0x000fe20000000f00 */
[----:B------:R-:W-:Y:S02]  /*20e0*/  @!P1 IMAD.IADD R38, R38, 0x1, -R39 ;  /* 0x0000000126269824 */ /* 0x000fe400078e0a27 */
[----:B------:R-:W-:-:S03]  /*20f0*/  @!P1 IMAD R41, R39, 0x100000, R41 ;  /* 0x0010000027299824 */ /* 0x000fc600078e0229 */
[----:B------:R-:W-:-:S06]  /*2100*/  @!P1 LEA R35, R38, 0x3ff00000, 0x14 ;  /* 0x3ff0000026239811 */ /* 0x000fcc00078ea0ff */
[----:B------:R-:W-:-:S11]  /*2110*/  @!P1 DMUL R4, R40, R34 ;  /* 0x0000002228049228 */ /* 0x000fd60000000000 */
.L_x_81:
[----:B------:R-:W-:Y:S05]  /*2120*/  BSYNC.RECONVERGENT B1 ;  /* 0x0000000000017941 */ /* 0x000fea0003800200 */
.L_x_80:
        /* <DEDUP_REMOVED lines=32> */
.L_x_83:
[----:B------:R-:W-:Y:S05]  /*2330*/  BSYNC.RECONVERGENT B1 ;  /* 0x0000000000017941 */ /* 0x000fea0003800200 */
.L_x_82:
        /* <DEDUP_REMOVED lines=32> */
.L_x_85:
[----:B------:R-:W-:Y:S05]  /*2540*/  BSYNC.RECONVERGENT B1 ;  /* 0x0000000000017941 */ /* 0x000fea0003800200 */
.L_x_84:
        /* <DEDUP_REMOVED lines=32> */
.L_x_87:
[----:B------:R-:W-:Y:S05]  /*2750*/  BSYNC.RECONVERGENT B1 ;  /* 0x0000000000017941 */ /* 0x000fea0003800200 */
.L_x_86:
        /* <DEDUP_REMOVED lines=24> */
[----:B------:R-:W-:Y:S01]  /*28e0*/  FSEL R38, R30, RZ, P0 ;  /* 0x000000ff1e267208 */ /* 0x000fe20000000000 */
[----:B------:R-:W-:Y:S01]  /*28f0*/  @!P1 IMAD.MOV.U32 R30, RZ, RZ, RZ ;  /* 0x000000ffff1e9224 */ /* 0x000fe200078e00ff */
[----:B------:R-:W-:Y:S02]  /*2900*/  @!P1 SHF.R.S32.HI R37, RZ, 0x1, R37 ;  /* 0x00000001ff259819 */ /* 0x000fe40000011425 */
[----:B------:R-:W-:-:S03]  /*2910*/  FSEL R39, R31, RZ, P0 ;  /* 0x000000ff1f277208 */ /* 0x000fc60000000000 */
[----:B------:R-:W-:Y:S02]  /*2920*/  @!P1 IMAD.IADD R36, R36, 0x1, -R37 ;  /* 0x0000000124249824 */ /* 0x000fe400078e0a25 */
[----:B------:R-:W-:-:S03]  /*2930*/  @!P1 IMAD R41, R37, 0x100000, R41 ;  /* 0x0010000025299824 */ /* 0x000fc600078e0229 */
[----:B------:R-:W-:-:S06]  /*2940*/  @!P1 LEA R31, R36, 0x3ff00000, 0x14 ;  /* 0x3ff00000241f9811 */ /* 0x000fcc00078ea0ff */
[----:B------:R-:W-:-:S11]  /*2950*/  @!P1 DMUL R38, R40, R30 ;  /* 0x0000001e28269228 */ /* 0x000fd60000000000 */
.L_x_89:
[----:B------:R-:W-:Y:S05]  /*2960*/  BSYNC.RECONVERGENT B1 ;  /* 0x0000000000017941 */ /* 0x000fea0003800200 */
.L_x_88:
        /* <DEDUP_REMOVED lines=27> */
[----:B------:R-:W-:Y:S02]  /*2b20*/  FSEL R37, R29, RZ, P0 ;  /* 0x000000ff1d257208 */ /* 0x000fe40000000000 */
[----:B------:R-:W-:Y:S01]  /*2b30*/  @!P1 IADD3 R30, PT, PT, R30, -R31, RZ ;  /* 0x8000001f1e1e9210 */ /* 0x000fe20007ffe0ff */
[----:B------:R-:W-:-:S03]  /*2b40*/  @!P1 IMAD R41, R31, 0x100000, R41 ;  /* 0x001000001f299824 */ /* 0x000fc600078e0229 */
[----:B------:R-:W-:-:S06]  /*2b50*/  @!P1 LEA R29, R30, 0x3ff00000, 0x14 ;  /* 0x3ff000001e1d9811 */ /* 0x000fcc00078ea0ff */
[----:B------:R-:W-:-:S11]  /*2b60*/  @!P1 DMUL R36, R40, R28 ;  /* 0x0000001c28249228 */ /* 0x000fd60000000000 */
.L_x_91:
[----:B------:R-:W-:Y:S05]  /*2b70*/  BSYNC.RECONVERGENT B1 ;  /* 0x0000000000017941 */ /* 0x000fea0003800200 */
.L_x_90:
        /* <DEDUP_REMOVED lines=32> */
.L_x_93:
[----:B------:R-:W-:Y:S05]  /*2d80*/  BSYNC.RECONVERGENT B1 ;  /* 0x0000000000017941 */ /* 0x000fea0003800200 */
.L_x_92:
        /* <DEDUP_REMOVED lines=32> */
.L_x_95:
[----:B------:R-:W-:Y:S05]  /*2f90*/  BSYNC.RECONVERGENT B1 ;  /* 0x0000000000017941 */ /* 0x000fea0003800200 */
.L_x_94:
        /* <DEDUP_REMOVED lines=32> */
.L_x_97:
[----:B------:R-:W-:Y:S05]  /*31a0*/  BSYNC.RECONVERGENT B1 ;  /* 0x0000000000017941 */ /* 0x000fea0003800200 */
.L_x_96:
        /* <DEDUP_REMOVED lines=32> */
.L_x_99:
[----:B------:R-:W-:Y:S05]  /*33b0*/  BSYNC.RECONVERGENT B1 ;  /* 0x0000000000017941 */ /* 0x000fea0003800200 */
.L_x_98:
        /* <DEDUP_REMOVED lines=17> */
[----:B------:R-:W-:Y:S01]  /*34d0*/  LEA R31, R14, R17, 0x14 ;  /* 0x000000110e1f7211 */ /* 0x000fe200078ea0ff */
        /* <DEDUP_REMOVED lines=14> */
.L_x_101:
[----:B------:R-:W-:Y:S05]  /*35c0*/  BSYNC.RECONVERGENT B1 ;  /* 0x0000000000017941 */ /* 0x000fea0003800200 */
.L_x_100:
[----:B------:R-:W2:Y:S04]  /*35d0*/  LDG.E.64 R14, desc[UR16][R22.64+0x7000] ;  /* 0x00700010160e7981 */ /* 0x000ea8000c1e1b00 */
[----:B------:R0:W3:Y:S01]  /*35e0*/  LDG.E.64 R16, desc[UR16][R22.64+0x7800] ;  /* 0x0078001016107981 */ /* 0x0000e2000c1e1b00 */
[----:B------:R-:W-:Y:S01]  /*35f0*/  DFMA R18, R12, R8, 6.75539944105574400000e+15 ;  /* 0x433800000c12742b */ /* 0x000fe20000000008 */
[----:B------:R-:W1:Y:S01]  /*3600*/  F2F.F32.F64 R6, R6 ;  /* 0x0000000600067310 */ /* 0x000e620000301000 */
[----:B------:R-:W-:Y:S01]  /*3610*/  FSETP.GEU.AND P0, PT, |R13|, 4.1917929649353027344, PT ;  /* 0x4086232b0d00780b */ /* 0x000fe20003f0e200 */
[----:B------:R-:W4:Y:S01]  /*3620*/  LDCU UR11, c[0x0][0x3c0] ;  /* 0x00007800ff0b77ac */ /* 0x000f220008000800 */
[----:B------:R-:W-:Y:S04]  /*3630*/  BSSY.RECONVERGENT B1, `(.L_x_102) ;  /* 0x0000047000017945 */ /* 0x000fe80003800200 */
[----:B------:R-:W-:Y:S01]  /*3640*/  DADD R26, R18, -6.75539944105574400000e+15 ;  /* 0xc3380000121a7429 */ /* 0x000fe20000000000 */
[----:B------:R-:W0:Y:S07]  /*3650*/  F2F.F32.F64 R7, R24 ;  /* 0x0000001800077310 */ /* 0x000e2e0000301000 */
[C---:B------:R-:W-:Y:S01]  /*3660*/  DFMA R2, R26.reuse, -UR20, R12 ;  /* 0x800000141a027c2b */ /* 0x040fe2000800000c */
[----:B------:R-:W0:Y:S07]  /*3670*/  F2F.F32.F64 R4, R4 ;  /* 0x0000000400047310 */ /* 0x000e2e0000301000 */
[----:B------:R-:W-:Y:S01]  /*3680*/  DFMA R26, R26, -UR22, R2 ;  /* 0x800000161a1a7c2b */ /* 0x000fe20008000002 */
[----:B------:R-:W0:Y:S08]  /*3690*/  F2F.F32.F64 R5, R34 ;  /* 0x0000002200057310 */ /* 0x000e300000301000 */
[----:B------:R5:W0:Y:S08]  /*36a0*/  F2F.F32.F64 R2, R32 ;  /* 0x0000002000027310 */ /* 0x000a300000301000 */
[----:B------:R2:W0:Y:S01]  /*36b0*/  F2F.F32.F64 R3, R20 ;  /* 0x0000001400037310 */ /* 0x0004220000301000 */
[----:B-----5:R-:W-:-:S07]  /*36c0*/  DFMA R32, R26, UR24, R10 ;  /* 0x000000181a207c2b */ /* 0x020fce000800000a */
[----:B------:R-:W0:Y:S01]  /*36d0*/  F2F.F32.F64 R38, R38 ;  /* 0x0000002600267310 */ /* 0x000e220000301000 */
[----:B------:R-:W-:-:S07]  /*36e0*/  DFMA R32, R26, R32, UR26 ;  /* 0x0000001a1a207e2b */ /* 0x000fce0008000020 */
[----:B------:R5:W0:Y:S01]  /*36f0*/  F2F.F32.F64 R39, R36 ;  /* 0x0000002400277310 */ /* 0x000a220000301000 */
[----:B------:R-:W-:-:S07]  /*3700*/  DFMA R32, R26, R32, UR28 ;  /* 0x0000001c1a207e2b */ /* 0x000fce0008000020 */
[----:B------:R0:W0:Y:S01]  /*3710*/  F2F.F32.F64 R40, R40 ;  /* 0x0000002800287310 */ /* 0x0000220000301000 */
[----:B------:R-:W-:-:S07]  /*3720*/  DFMA R32, R26, R32, UR30 ;  /* 0x0000001e1a207e2b */ /* 0x000fce0008000020 */
[----:B------:R1:W1:Y:S01]  /*3730*/  F2F.F32.F64 R41, R44 ;  /* 0x0000002c00297310 */ /* 0x0002620000301000 */
[----:B------:R-:W-:-:S07]  /*3740*/  DFMA R32, R26, R32, UR32 ;  /* 0x000000201a207e2b */ /* 0x000fce0008000020 */
[----:B------:R1:W1:Y:S01]  /*3750*/  F2F.F32.F64 R42, R42 ;  /* 0x0000002a002a7310 */ /* 0x0002620000301000 */
[----:B0-----:R-:W-:-:S07]  /*3760*/  DFMA R22, R26, R32, UR34 ;  /* 0x000000221a167e2b */ /* 0x001fce0008000020 */
[----:B------:R0:W0:Y:S01]  /*3770*/  F2F.F32.F64 R29, R28 ;  /* 0x0000001c001d7310 */ /* 0x0000220000301000 */
[----:B------:R-:W-:-:S07]  /*3780*/  DFMA R22, R26, R22, UR36 ;  /* 0x000000241a167e2b */ /* 0x000fce0008000016 */
[----:B------:R0:W0:Y:S01]  /*3790*/  F2F.F32.F64 R30, R30 ;  /* 0x0000001e001e7310 */ /* 0x0000220000301000 */
[----:B------:R-:W-:-:S08]  /*37a0*/  DFMA R22, R26, R22, UR38 ;  /* 0x000000261a167e2b */ /* 0x000fd00008000016 */
[----:B------:R-:W-:-:S08]  /*37b0*/  DFMA R22, R26, R22, UR40 ;  /* 0x000000281a167e2b */ /* 0x000fd00008000016 */
[----:B------:R-:W-:-:S08]  /*37c0*/  DFMA R22, R26, R22, 1 ;  /* 0x3ff000001a16742b */ /* 0x000fd00000000016 */
[----:B------:R-:W-:Y:S02]  /*37d0*/  DFMA R22, R26, R22, 1 ;  /* 0x3ff000001a16742b */ /* 0x000fe40000000016 */
[-C--:B--2---:R-:W-:Y:S02]  /*37e0*/  DFMA R20, R14, R8.reuse, 6.75539944105574400000e+15 ;  /* 0x433800000e14742b */ /* 0x084fe40000000008 */
[----:B---3--:R-:W-:-:S06]  /*37f0*/  DFMA R24, R16, R8, 6.75539944105574400000e+15 ;  /* 0x433800001018742b */ /* 0x008fcc0000000008 */
[----:B------:R-:W-:Y:S02]  /*3800*/  DADD R26, R20, -6.75539944105574400000e+15 ;  /* 0xc3380000141a7429 */ /* 0x000fe40000000000 */
[----:B------:R-:W-:-:S06]  /*3810*/  DADD R34, R24, -6.75539944105574400000e+15 ;  /* 0xc338000018227429 */ /* 0x000fcc0000000000 */
[----:B------:R-:W-:-:S08]  /*3820*/  DFMA R32, R26, -UR20, R14 ;  /* 0x800000141a207c2b */ /* 0x000fd0000800000e */
[----:B------:R-:W-:Y:S02]  /*3830*/  DFMA R32, R26, -UR22, R32 ;  /* 0x800000161a207c2b */ /* 0x000fe40008000020 */
[----:B------:R-:W-:-:S08]  /*3840*/  DFMA R26, R34, -UR20, R16 ;  /* 0x80000014221a7c2b */ /* 0x000fd00008000010 */
[----:B------:R-:W-:Y:S02]  /*3850*/  DFMA R26, R34, -UR22, R26 ;  /* 0x80000016221a7c2b */ /* 0x000fe4000800001a */
[----:B------:R-:W-:-:S06]  /*3860*/  DFMA R34, R32, UR24, R10 ;  /* 0x0000001820227c2b */ /* 0x000fcc000800000a */
[----:B-----5:R-:W-:Y:S02]  /*3870*/  DFMA R36, R26, UR24, R10 ;  /* 0x000000181a247c2b */ /* 0x020fe4000800000a */
[----:B------:R-:W-:-:S06]  /*3880*/  DFMA R34, R32, R34, UR26 ;  /* 0x0000001a20227e2b */ /* 0x000fcc0008000022 */
[----:B------:R-:W-:Y:S02]  /*3890*/  DFMA R36, R26, R36, UR26 ;  /* 0x0000001a1a247e2b */ /* 0x000fe40008000024 */
        /* <DEDUP_REMOVED lines=14> */
[----:B------:R-:W-:-:S06]  /*3980*/  DFMA R34, R32, R34, 1 ;  /* 0x3ff000002022742b */ /* 0x000fcc0000000022 */
[----:B------:R-:W-:Y:S02]  /*3990*/  DFMA R36, R26, R36, 1 ;  /* 0x3ff000001a24742b */ /* 0x000fe40000000024 */
[----:B------:R-:W-:Y:S01]  /*39a0*/  DFMA R34, R32, R34, 1 ;  /* 0x3ff000002022742b */ /* 0x000fe20000000022 */
[----:B------:R-:W-:Y:S02]  /*39b0*/  IMAD R33, R18, 0x100000, R23 ;  /* 0x0010000012217824 */ /* 0x000fe400078e0217 */
[----:B------:R-:W-:Y:S01]  /*39c0*/  IMAD.MOV.U32 R32, RZ, RZ, R22 ;  /* 0x000000ffff207224 */ /* 0x000fe200078e0016 */
[----:B01--4-:R-:W-:Y:S07]  /*39d0*/  @!P0 BRA `(.L_x_103) ;  /* 0x0000000000308947 */ /* 0x013fee0003800000 */
        /* <DEDUP_REMOVED lines=12> */
.L_x_103:
[----:B------:R-:W-:Y:S05]  /*3aa0*/  BSYNC.RECONVERGENT B1 ;  /* 0x0000000000017941 */ /* 0x000fea0003800200 */
.L_x_102:
[----:B------:R-:W-:Y:S01]  /*3ab0*/  FSETP.GEU.AND P0, PT, |R15|, 4.1917929649353027344, PT ;  /* 0x4086232b0f00780b */ /* 0x000fe20003f0e200 */
[----:B------:R0:W1:Y:S01]  /*3ac0*/  F2F.F32.F64 R33, R32 ;  /* 0x0000002000217310 */ /* 0x0000620000301000 */
[----:B------:R-:W-:Y:S01]  /*3ad0*/  BSSY.RECONVERGENT B1, `(.L_x_104) ;  /* 0x0000011000017945 */ /* 0x000fe20003800200 */
[----:B------:R-:W-:Y:S01]  /*3ae0*/  DFMA R36, R26, R36, 1 ;  /* 0x3ff000001a24742b */ /* 0x000fe20000000024 */
[----:B------:R-:W-:Y:S02]  /*3af0*/  IMAD R13, R20, 0x100000, R35 ;  /* 0x00100000140d7824 */ /* 0x000fe400078e0223 */
[----:B------:R-:W-:-:S07]  /*3b00*/  IMAD.MOV.U32 R12, RZ, RZ, R34 ;  /* 0x000000ffff0c7224 */ /* 0x000fce00078e0022 */
[----:B0-----:R-:W-:Y:S05]  /*3b10*/  @!P0 BRA `(.L_x_105) ;  /* 0x0000000000308947 */ /* 0x001fea0003800000 */
        /* <DEDUP_REMOVED lines=12> */
.L_x_105:
[----:B------:R-:W-:Y:S05]  /*3be0*/  BSYNC.RECONVERGENT B1 ;  /* 0x0000000000017941 */ /* 0x000fea0003800200 */
.L_x_104:
[----:B------:R-:W-:Y:S01]  /*3bf0*/  FSETP.GEU.AND P0, PT, |R17|, 4.1917929649353027344, PT ;  /* 0x4086232b1100780b */ /* 0x000fe20003f0e200 */
[----:B------:R0:W2:Y:S01]  /*3c00*/  F2F.F32.F64 R12, R12 ;  /* 0x0000000c000c7310 */ /* 0x0000a20000301000 */
[----:B------:R-:W-:Y:S01]  /*3c10*/  BSSY.RECONVERGENT B1, `(.L_x_106) ;  /* 0x0000010000017945 */ /* 0x000fe20003800200 */
[----:B------:R-:W-:Y:S02]  /*3c20*/  IMAD R15, R24, 0x100000, R37 ;  /* 0x00100000180f7824 */ /* 0x000fe400078e0225 */
[----:B------:R-:W-:-:S08]  /*3c30*/  IMAD.MOV.U32 R14, RZ, RZ, R36 ;  /* 0x000000ffff0e7224 */ /* 0x000fd000078e0024 */
        /* <DEDUP_REMOVED lines=13> */
.L_x_107:
[----:B------:R-:W-:Y:S05]  /*3d10*/  BSYNC.RECONVERGENT B1 ;  /* 0x0000000000017941 */ /* 0x000fea0003800200 */
.L_x_106:
[----:B------:R-:W2:Y:S01]  /*3d20*/  F2F.F32.F64 R15, R14 ;  /* 0x0000000e000f7310 */ /* 0x000ea20000301000 */
[----:B------:R-:W-:Y:S01]  /*3d30*/  USHF.L.U32 UR19, UR11, 0xc, URZ ;  /* 0x0000000c0b137899 */ /* 0x000fe200080006ff */
[----:B------:R-:W-:Y:S01]  /*3d40*/  FADD R2, R2, R3 ;  /* 0x0000000302027221 */ /* 0x000fe20000000000 */
[----:B------:R-:W-:Y:S01]  /*3d50*/  FADD R5, R4, R5 ;  /* 0x0000000504057221 */ /* 0x000fe20000000000 */
[----:B------:R-:W-:Y:S01]  /*3d60*/  FADD R6, R6, R7 ;  /* 0x0000000706067221 */ /* 0x000fe20000000000 */
[----:B------:R-:W-:Y:S01]  /*3d70*/  USHF.R.S32.HI UR4, URZ, 0x1f, UR19 ;  /* 0x0000001fff047899 */ /* 0x000fe20008011413 */
[----:B------:R-:W-:Y:S01]  /*3d80*/  FADD R39, R38, R39 ;  /* 0x0000002726277221 */ /* 0x000fe20000000000 */
[----:B------:R-:W-:Y:S01]  /*3d90*/  UISETP.GE.U32.AND UP0, UPT, UR5, UR19, UPT ;  /* 0x000000130500728c */ /* 0x000fe2000bf06070 */
[----:B------:R-:W-:Y:S01]  /*3da0*/  FADD R40, R40, R41 ;  /* 0x0000002928287221 */ /* 0x000fe20000000000 */
[----:B------:R-:W-:Y:S01]  /*3db0*/  FADD R29, R42, R29 ;  /* 0x0000001d2a1d7221 */ /* 0x000fe20000000000 */
[----:B-1----:R-:W-:Y:S01]  /*3dc0*/  FADD R30, R30, R33 ;  /* 0x000000211e1e7221 */ /* 0x002fe20000000000 */
[----:B------:R-:W-:Y:S01]  /*3dd0*/  UISETP.GE.U32.AND.EX UP0, UPT, UR8, UR4, UPT, UP0 ;  /* 0x000000040800728c */ /* 0x000fe2000bf06100 */
[----:B------:R-:W-:Y:S01]  /*3de0*/  FADD R2, R2, R5 ;  /* 0x0000000502027221 */ /* 0x000fe20000000000 */
[----:B------:R-:W-:Y:S01]  /*3df0*/  FADD R39, R6, R39 ;  /* 0x0000002706277221 */ /* 0x000fe20000000000 */
[----:B------:R-:W-:Y:S01]  /*3e00*/  FADD R29, R40, R29 ;  /* 0x0000001d281d7221 */ /* 0x000fe20000000000 */
[----:B--2---:R-:W-:-:S02]  /*3e10*/  FADD R15, R12, R15 ;  /* 0x0000000f0c0f7221 */ /* 0x004fc40000000000 */
[----:B------:R-:W-:Y:S02]  /*3e20*/  FADD R2, R2, R39 ;  /* 0x0000002702027221 */ /* 0x000fe40000000000 */
[----:B------:R-:W-:-:S04]  /*3e30*/  FADD R30, R30, R15 ;  /* 0x0000000f1e1e7221 */ /* 0x000fc80000000000 */
[----:B------:R-:W-:-:S04]  /*3e40*/  FADD R29, R29, R30 ;  /* 0x0000001e1d1d7221 */ /* 0x000fc80000000000 */
[----:B------:R-:W-:Y:S01]  /*3e50*/  FADD R2, R2, R29 ;  /* 0x0000001d02027221 */ /* 0x000fe20000000000 */
[----:B------:R-:W-:Y:S06]  /*3e60*/  BRA.U !UP0, `(.L_x_108) ;  /* 0x0000003108507547 */ /* 0x000fec000b800000 */
[----:B------:R-:W-:Y:S02]  /*3e70*/  USHF.L.U32 UR5, UR18, 0xc, URZ ;  /* 0x0000000c12057899 */ /* 0x000fe400080006ff */
[----:B------:R-:W-:Y:S02]  /*3e80*/  UIADD3 UR44, UP1, UPT, UR6, -0x1000, URZ ;  /* 0xfffff000062c7890 */ /* 0x000fe4000ff3e0ff */
[----:B------:R-:W-:Y:S02]  /*3e90*/  UIADD3 UR5, UP0, UPT, UR5, UR19, URZ ;  /* 0x0000001305057290 */ /* 0x000fe4000ff1e0ff */
[----:B------:R-:W-:Y:S02]  /*3ea0*/  UIADD3.X UR45, UPT, UPT, UR7, -0x1, URZ, UP1, !UPT ;  /* 0xffffffff072d7890 */ /* 0x000fe40008ffe4ff */
[----:B------:R-:W-:Y:S02]  /*3eb0*/  UIADD3.X UR8, UPT, UPT, URZ, UR4, URZ, UP0, !UPT ;  /* 0x00000004ff087290 */ /* 0x000fe400087fe4ff */
[----:B------:R-:W-:Y:S01]  /*3ec0*/  UISETP.GT.U32.AND UP0, UPT, UR5, UR44, UPT ;  /* 0x0000002c0500728c */ /* 0x000fe2000bf04070 */
[----:B------:R-:W0:Y:S03]  /*3ed0*/  LDCU UR13, c[0x0][0x3c0] ;  /* 0x00007800ff0d77ac */ /* 0x000e260008000800 */
[----:B------:R-:W-:Y:S01]  /*3ee0*/  UISETP.GT.U32.AND.EX UP0, UPT, UR8, UR45, UPT, UP0 ;  /* 0x0000002d0800728c */ /* 0x000fe2000bf04100 */
[----:B------:R-:W1:Y:S01]  /*3ef0*/  LDCU.64 UR46, c[0x0][0x380] ;  /* 0x00007000ff2e77ac */ /* 0x000e620008000a00 */
[----:B------:R-:W2:Y:S01]  /*3f00*/  LDCU.64 UR14, c[0x0][0x3b8] ;  /* 0x00007700ff0e77ac */ /* 0x000ea20008000a00 */
[----:B------:R-:W-:Y:S01]  /*3f10*/  UMOV UR4, URZ ;  /* 0x000000ff00047c82 */ /* 0x000fe20008000000 */
[----:B------:R-:W-:Y:S01]  /*3f20*/  UMOV UR9, UR5 ;  /* 0x0000000500097c82 */ /* 0x000fe20008000000 */
[----:B------:R-:W-:-:S04]  /*3f30*/  UMOV UR10, UR8 ;  /* 0x00000008000a7c82 */ /* 0x000fc80008000000 */
[----:B------:R-:W-:Y:S05]  /*3f40*/  BRA.U UP0, `(.L_x_109) ;  /* 0x0000002500587547 */ /* 0x000fea000b800000 */
.L_x_142:
[----:B------:R-:W-:-:S05]  /*3f50*/  IADD3 R3, P0, PT, R0, UR9, RZ ;  /* 0x0000000900037c10 */ /* 0x000fca000ff1e0ff */
[----:B------:R-:W-:Y:S01]  /*3f60*/  IMAD.X R4, RZ, RZ, UR10, P0 ;  /* 0x0000000aff047e24 */ /* 0x000fe200080e06ff */
[----:B-1----:R-:W-:-:S04]  /*3f70*/  LEA R16, P0, R3, UR46, 0x3 ;  /* 0x0000002e03107c11 */ /* 0x002fc8000f8018ff */
[----:B------:R-:W-:-:S05]  /*3f80*/  LEA.HI.X R17, R3, UR47, R4, 0x3, P0 ;  /* 0x0000002f03117c11 */ /* 0x000fca00080f1c04 */
[----:B------:R-:W3:Y:S04]  /*3f90*/  LDG.E.64 R4, desc[UR16][R16.64] ;  /* 0x0000001010047981 */ /* 0x000ee8000c1e1b00 */
        /* <DEDUP_REMOVED lines=13> */
[----:B------:R-:W-:Y:S01]  /*4070*/  BSSY.RECONVERGENT B1, `(.L_x_110) ;  /* 0x0000020000017945 */ /* 0x000fe20003800200 */
[----:B---3--:R-:W-:Y:S01]  /*4080*/  DFMA R40, R4, R8, 6.75539944105574400000e+15 ;  /* 0x433800000428742b */ /* 0x008fe20000000008 */
[----:B------:R-:W-:-:S07]  /*4090*/  FSETP.GEU.AND P0, PT, |R5|, 4.1917929649353027344, PT ;  /* 0x4086232b0500780b */ /* 0x000fce0003f0e200 */
        /* <DEDUP_REMOVED lines=16> */
[----:B-1----:R-:W-:Y:S06]  /*41a0*/  @!P0 BRA `(.L_x_111) ;  /* 0x0000000000308947 */ /* 0x002fec0003800000 */
        /* <DEDUP_REMOVED lines=12> */
.L_x_111:
[----:B0-2---:R-:W-:Y:S05]  /*4270*/  BSYNC.RECONVERGENT B1 ;  /* 0x0000000000017941 */ /* 0x005fea0003800200 */
.L_x_110:
        /* <DEDUP_REMOVED lines=32> */
.L_x_113:
[----:B------:R-:W-:Y:S05]  /*4480*/  BSYNC.RECONVERGENT B1 ;  /* 0x0000000000017941 */ /* 0x000fea0003800200 */
.L_x_112:
        /* <DEDUP_REMOVED lines=32> */
.L_x_115:
[----:B------:R-:W-:Y:S05]  /*4690*/  BSYNC.RECONVERGENT B1 ;  /* 0x0000000000017941 */ /* 0x000fea0003800200 */
.L_x_114:
        /* <DEDUP_REMOVED lines=32> */
.L_x_117:
[----:B------:R-:W-:Y:S05]  /*48a0*/  BSYNC.RECONVERGENT B1 ;  /* 0x0000000000017941 */ /* 0x000fea0003800200 */
.L_x_116:
        /* <DEDUP_REMOVED lines=32> */
.L_x_119:
[----:B------:R-:W-:Y:S05]  /*4ab0*/  BSYNC.RECONVERGENT B1 ;  /* 0x0000000000017941 */ /* 0x000fea0003800200 */
.L_x_118:
        /* <DEDUP_REMOVED lines=32> */
.L_x_121:
[----:B------:R-:W-:Y:S05]  /*4cc0*/  BSYNC.RECONVERGENT B1 ;  /* 0x0000000000017941 */ /* 0x000fea0003800200 */
.L_x_120:
        /* <DEDUP_REMOVED lines=32> */
.L_x_123:
[----:B------:R-:W-:Y:S05]  /*4ed0*/  BSYNC.RECONVERGENT B1 ;  /* 0x0000000000017941 */ /* 0x000fea0003800200 */
.L_x_122:
        /* <DEDUP_REMOVED lines=32> */
.L_x_125:
[----:B------:R-:W-:Y:S05]  /*50e0*/  BSYNC.RECONVERGENT B1 ;  /* 0x0000000000017941 */ /* 0x000fea0003800200 */
.L_x_124:
        /* <DEDUP_REMOVED lines=32> */
.L_x_127:
[----:B------:R-:W-:Y:S05]  /*52f0*/  BSYNC.RECONVERGENT B1 ;  /* 0x0000000000017941 */ /* 0x000fea0003800200 */
.L_x_126:
        /* <DEDUP_REMOVED lines=28> */
[----:B------:R-:W-:Y:S01]  /*54c0*/  @!P1 LEA R33, R3, R33, 0x14 ;  /* 0x0000002103219211 */ /* 0x000fe200078ea0ff */
[----:B------:R-:W-:-:S05]  /*54d0*/  @!P1 IMAD.IADD R30, R30, 0x1, -R3 ;  /* 0x000000011e1e9824 */ /* 0x000fca00078e0a03 */
[----:B------:R-:W-:-:S06]  /*54e0*/  @!P1 LEA R25, R30, 0x3ff00000, 0x14 ;  /* 0x3ff000001e199811 */ /* 0x000fcc00078ea0ff */
[----:B------:R-:W-:-:S11]  /*54f0*/  @!P1 DMUL R42, R32, R24 ;  /* 0x00000018202a9228 */ /* 0x000fd60000000000 */
.L_x_129:
[----:B------:R-:W-:Y:S05]  /*5500*/  BSYNC.RECONVERGENT B1 ;  /* 0x0000000000017941 */ /* 0x000fea0003800200 */
.L_x_128:
        /* <DEDUP_REMOVED lines=32> */
.L_x_131:
[----:B------:R-:W-:Y:S05]  /*5710*/  BSYNC.RECONVERGENT B1 ;  /* 0x0000000000017941 */ /* 0x000fea0003800200 */
.L_x_130:
        /* <DEDUP_REMOVED lines=32> */
.L_x_133:
[----:B------:R-:W-:Y:S05]  /*5920*/  BSYNC.RECONVERGENT B1 ;  /* 0x0000000000017941 */ /* 0x000fea0003800200 */
.L_x_132:
        /* <DEDUP_REMOVED lines=32> */
.L_x_135:
[----:B------:R-:W-:Y:S05]  /*5b30*/  BSYNC.RECONVERGENT B1 ;  /* 0x0000000000017941 */ /* 0x000fea0003800200 */
.L_x_134:
[----:B------:R-:W2:Y:S04]  /*5b40*/  LDG.E.64 R14, desc[UR16][R16.64+0x7000] ;  /* 0x00700010100e7981 */ /* 0x000ea8000c1e1b00 */
[----:B------:R-:W3:Y:S01]  /*5b50*/  LDG.E.64 R16, desc[UR16][R16.64+0x7800] ;  /* 0x0078001010107981 */ /* 0x000ee2000c1e1b00 */
[----:B------:R-:W-:Y:S01]  /*5b60*/  DFMA R18, R12, R8, 6.75539944105574400000e+15 ;  /* 0x433800000c12742b */ /* 0x000fe20000000008 */
[----:B------:R-:W0:Y:S01]  /*5b70*/  F2F.F32.F64 R4, R4 ;  /* 0x0000000400047310 */ /* 0x000e220000301000 */
[----:B------:R-:W-:Y:S01]  /*5b80*/  FSETP.GEU.AND P0, PT, |R13|, 4.1917929649353027344, PT ;  /* 0x4086232b0d00780b */ /* 0x000fe20003f0e200 */
[----:B------:R-:W-:Y:S05]  /*5b90*/  BSSY.RECONVERGENT B1, `(.L_x_136) ;  /* 0x0000046000017945 */ /* 0x000fea0003800200 */
[----:B------:R-:W-:Y:S01]  /*5ba0*/  DADD R20, R18, -6.75539944105574400000e+15 ;  /* 0xc338000012147429 */ /* 0x000fe20000000000 */
[----:B------:R-:W1:Y:S07]  /*5bb0*/  F2F.F32.F64 R5, R22 ;  /* 0x0000001600057310 */ /* 0x000e6e0000301000 */
[C---:B------:R-:W-:Y:S01]  /*5bc0*/  DFMA R24, R20.reuse, -UR20, R12 ;  /* 0x8000001414187c2b */ /* 0x040fe2000800000c */
[----:B------:R-:W4:Y:S07]  /*5bd0*/  F2F.F32.F64 R3, R28 ;  /* 0x0000001c00037310 */ /* 0x000f2e0000301000 */
[----:B------:R-:W-:Y:S01]  /*5be0*/  DFMA R24, R20, -UR22, R24 ;  /* 0x8000001614187c2b */ /* 0x000fe20008000018 */
[----:B------:R-:W0:Y:S07]  /*5bf0*/  F2F.F32.F64 R38, R38 ;  /* 0x0000002600267310 */ /* 0x000e2e0000301000 */
[C---:B------:R-:W-:Y:S01]  /*5c00*/  DFMA R20, R24.reuse, UR24, R10 ;  /* 0x0000001818147c2b */ /* 0x040fe2000800000a */
[----:B------:R-:W0:Y:S07]  /*5c10*/  F2F.F32.F64 R39, R26 ;  /* 0x0000001a00277310 */ /* 0x000e2e0000301000 */
[C---:B------:R-:W-:Y:S01]  /*5c20*/  DFMA R20, R24.reuse, R20, UR26 ;  /* 0x0000001a18147e2b */ /* 0x040fe20008000014 */
        /* <DEDUP_REMOVED lines=14> */
[----:B------:R5:W0:Y:S07]  /*5d10*/  F2F.F32.F64 R41, R44 ;  /* 0x0000002c00297310 */ /* 0x000a2e0000301000 */
[----:B------:R-:W-:-:S08]  /*5d20*/  DFMA R20, R24, R20, 1 ;  /* 0x3ff000001814742b */ /* 0x000fd00000000014 */
[----:B------:R-:W-:-:S10]  /*5d30*/  DFMA R20, R24, R20, 1 ;  /* 0x3ff000001814742b */ /* 0x000fd40000000014 */
[----:B-----5:R-:W-:Y:S02]  /*5d40*/  IMAD R45, R18, 0x100000, R21 ;  /* 0x00100000122d7824 */ /* 0x020fe400078e0215 */
[----:B------:R-:W-:Y:S01]  /*5d50*/  IMAD.MOV.U32 R44, RZ, RZ, R20 ;  /* 0x000000ffff2c7224 */ /* 0x000fe200078e0014 */
[----:B--2---:R-:W-:-:S08]  /*5d60*/  DFMA R22, R14, R8, 6.75539944105574400000e+15 ;  /* 0x433800000e16742b */ /* 0x004fd00000000008 */
[----:B------:R-:W-:Y:S02]  /*5d70*/  DADD R24, R22, -6.75539944105574400000e+15 ;  /* 0xc338000016187429 */ /* 0x000fe40000000000 */
[----:B---3--:R-:W-:-:S06]  /*5d80*/  DFMA R26, R16, R8, 6.75539944105574400000e+15 ;  /* 0x43380000101a742b */ /* 0x008fcc0000000008 */
[----:B------:R-:W-:Y:S02]  /*5d90*/  DFMA R28, R24, -UR20, R14 ;  /* 0x80000014181c7c2b */ /* 0x000fe4000800000e */
[----:B------:R-:W-:-:S06]  /*5da0*/  DADD R36, R26, -6.75539944105574400000e+15 ;  /* 0xc33800001a247429 */ /* 0x000fcc0000000000 */
        /* <DEDUP_REMOVED lines=11> */
[----:B------:R-:W-:Y:S02]  /*5e60*/  DFMA R24, R28, R24, 1 ;  /* 0x3ff000001c18742b */ /* 0x000fe40000000018 */
        /* <DEDUP_REMOVED lines=10> */
[----:B------:R-:W-:Y:S01]  /*5f10*/  DFMA R36, R28, R36, UR40 ;  /* 0x000000281c247e2b */ /* 0x000fe20008000024 */
[----:B01--4-:R-:W-:Y:S10]  /*5f20*/  @!P0 BRA `(.L_x_137) ;  /* 0x0000000000308947 */ /* 0x013ff40003800000 */
        /* <DEDUP_REMOVED lines=12> */
.L_x_137:
[----:B------:R-:W-:Y:S05]  /*5ff0*/  BSYNC.RECONVERGENT B1 ;  /* 0x0000000000017941 */ /* 0x000fea0003800200 */
.L_x_136:
[----:B------:R-:W-:Y:S01]  /*6000*/  FSETP.GEU.AND P0, PT, |R15|, 4.1917929649353027344, PT ;  /* 0x4086232b0f00780b */ /* 0x000fe20003f0e200 */
[----:B------:R0:W1:Y:S01]  /*6010*/  F2F.F32.F64 R44, R44 ;  /* 0x0000002c002c7310 */ /* 0x0000620000301000 */
[----:B------:R-:W-:Y:S01]  /*6020*/  BSSY.RECONVERGENT B1, `(.L_x_138) ;  /* 0x0000012000017945 */ /* 0x000fe20003800200 */
[----:B------:R-:W-:Y:S01]  /*6030*/  DFMA R36, R28, R36, 1 ;  /* 0x3ff000001c24742b */ /* 0x000fe20000000024 */
[----:B------:R-:W-:Y:S02]  /*6040*/  IMAD R13, R22, 0x100000, R25 ;  /* 0x00100000160d7824 */ /* 0x000fe400078e0219 */
[----:B------:R-:W-:Y:S01]  /*6050*/  FADD R18, R3, R2 ;  /* 0x0000000203127221 */ /* 0x000fe20000000000 */
[----:B------:R-:W-:-:S06]  /*6060*/  MOV R12, R24 ;  /* 0x00000018000c7202 */ /* 0x000fcc0000000f00 */
[----:B0-----:R-:W-:Y:S05]  /*6070*/  @!P0 BRA `(.L_x_139) ;  /* 0x0000000000308947 */ /* 0x001fea0003800000 */
[----:B------:R-:W-:Y:S01]  /*6080*/  FSETP.GEU.AND P1, PT, |R15|, 4.2275390625, PT ;  /* 0x408748000f00780b */ /* 0x000fe20003f2e200 */
[C---:B------:R-:W-:Y:S02]  /*6090*/  DADD R2, R14.reuse, +INF ;  /* 0x7ff000000e027429 */ /* 0x040fe40000000000 */
[----:B------:R-:W-:-:S08]  /*60a0*/  DSETP.GEU.AND P0, PT, R14, RZ, PT ;  /* 0x000000ff0e00722a */ /* 0x000fd00003f0e000 */
[----:B------:R-:W-:Y:S02]  /*60b0*/  FSEL R13, R3, RZ, P0 ;  /* 0x000000ff030d7208 */ /* 0x000fe40000000000 */
[----:B------:R-:W-:-:S04]  /*60c0*/  @!P1 LEA.HI R12, R22, R22, RZ, 0x1 ;  /* 0x00000016160c9211 */ /* 0x000fc800078f08ff */
[----:B------:R-:W-:Y:S02]  /*60d0*/  @!P1 SHF.R.S32.HI R15, RZ, 0x1, R12 ;  /* 0x00000001ff0f9819 */ /* 0x000fe4000001140c */
[----:B------:R-:W-:Y:S01]  /*60e0*/  FSEL R12, R2, RZ, P0 ;  /* 0x000000ff020c7208 */ /* 0x000fe20000000000 */
[----:B------:R-:W-:Y:S02]  /*60f0*/  @!P1 IMAD.MOV.U32 R2, RZ, RZ, RZ ;  /* 0x000000ffff029224 */ /* 0x000fe400078e00ff */
[----:B------:R-:W-:Y:S02]  /*6100*/  @!P1 IMAD.IADD R22, R22, 0x1, -R15 ;  /* 0x0000000116169824 */ /* 0x000fe400078e0a0f */
[----:B------:R-:W-:-:S03]  /*6110*/  @!P1 IMAD R25, R15, 0x100000, R25 ;  /* 0x001000000f199824 */ /* 0x000fc600078e0219 */
[----:B------:R-:W-:-:S06]  /*6120*/  @!P1 LEA R3, R22, 0x3ff00000, 0x14 ;  /* 0x3ff0000016039811 */ /* 0x000fcc00078ea0ff */
[----:B------:R-:W-:-:S11]  /*6130*/  @!P1 DMUL R12, R24, R2 ;  /* 0x00000002180c9228 */ /* 0x000fd60000000000 */
.L_x_139:
[----:B------:R-:W-:Y:S05]  /*6140*/  BSYNC.RECONVERGENT B1 ;  /* 0x0000000000017941 */ /* 0x000fea0003800200 */
.L_x_138:
[----:B------:R-:W1:Y:S01]  /*6150*/  F2F.F32.F64 R13, R12 ;  /* 0x0000000c000d7310 */ /* 0x000e620000301000 */
[----:B------:R-:W-:Y:S01]  /*6160*/  FSETP.GEU.AND P0, PT, |R17|, 4.1917929649353027344, PT ;  /* 0x4086232b1100780b */ /* 0x000fe20003f0e200 */
[----:B------:R-:W-:Y:S01]  /*6170*/  DFMA R36, R28, R36, 1 ;  /* 0x3ff000001c24742b */ /* 0x000fe20000000024 */
[----:B------:R-:W-:Y:S01]  /*6180*/  UMOV UR11, UR13 ;  /* 0x0000000d000b7c82 */ /* 0x000fe20008000000 */
[----:B------:R-:W-:Y:S01]  /*6190*/  FADD R5, R4, R5 ;  /* 0x0000000504057221 */ /* 0x000fe20000000000 */
[----:B------:R-:W-:Y:S01]  /*61a0*/  FADD R6, R6, R7 ;  /* 0x0000000706067221 */ /* 0x000fe20000000000 */
[----:B------:R-:W-:Y:S01]  /*61b0*/  FADD R39, R38, R39 ;  /* 0x0000002726277221 */ /* 0x000fe20000000000 */
[----:B------:R-:W-:Y:S01]  /*61c0*/  FADD R40, R40, R41 ;  /* 0x0000002928287221 */ /* 0x000fe20000000000 */
[----:B------:R-:W-:Y:S01]  /*61d0*/  FADD R35, R42, R35 ;  /* 0x000000232a237221 */ /* 0x000fe20000000000 */
[----:B------:R-:W-:Y:S01]  /*61e0*/  USHF.L.U32 UR19, UR11, 0xc, URZ ;  /* 0x0000000c0b137899 */ /* 0x000fe200080006ff */
[----:B------:R-:W-:Y:S01]  /*61f0*/  BSSY.RECONVERGENT B1, `(.L_x_140) ;  /* 0x0000017000017945 */ /* 0x000fe20003800200 */
[----:B------:R-:W-:Y:S01]  /*6200*/  UMOV UR6, UR14 ;  /* 0x0000000e00067c82 */ /* 0x000fe20008000000 */
[----:B------:R-:W-:Y:S01]  /*6210*/  UMOV UR7, UR15 ;  /* 0x0000000f00077c82 */ /* 0x000fe20008000000 */
[----:B------:R-:W-:Y:S01]  /*6220*/  FADD R18, R18, R5 ;  /* 0x0000000512127221 */ /* 0x000fe20000000000 */
[----:B------:R-:W-:Y:S01]  /*6230*/  FADD R39, R6, R39 ;  /* 0x0000002706277221 */ /* 0x000fe20000000000 */
[----:B------:R-:W-:Y:S01]  /*6240*/  FADD R35, R40, R35 ;  /* 0x0000002328237221 */ /* 0x000fe20000000000 */
[----:B------:R-:W-:-:S02]  /*6250*/  IMAD R3, R26, 0x100000, R37 ;  /* 0x001000001a037824 */ /* 0x000fc400078e0225 */
[----:B------:R-:W-:Y:S01]  /*6260*/  FADD R30, R30, R33 ;  /* 0x000000211e1e7221 */ /* 0x000fe20000000000 */
[----:B-1----:R-:W-:Y:S01]  /*6270*/  FADD R7, R44, R13 ;  /* 0x0000000d2c077221 */ /* 0x002fe20000000000 */
        /* <DEDUP_REMOVED lines=14> */
.L_x_141:
[----:B------:R-:W-:Y:S05]  /*6360*/  BSYNC.RECONVERGENT B1 ;  /* 0x0000000000017941 */ /* 0x000fea0003800200 */
.L_x_140:
[----:B------:R-:W-:Y:S01]  /*6370*/  UIADD3 UR42, UP0, UPT, -UR9, UR6, URZ ;  /* 0x00000006092a7290 */ /* 0x000fe2000ff1e1ff */
[----:B------:R-:W0:Y:S01]  /*6380*/  F2F.F32.F64 R2, R2 ;  /* 0x0000000200027310 */ /* 0x000e220000301000 */
[----:B------:R-:W-:Y:S01]  /*6390*/  USHF.R.S32.HI UR12, URZ, 0x1f, UR19 ;  /* 0x0000001fff0c7899 */ /* 0x000fe20008011413 */
[----:B------:R-:W-:Y:S01]  /*63a0*/  FADD R30, R30, R7 ;  /* 0x000000071e1e7221 */ /* 0x000fe20000000000 */
[----:B------:R-:W-:Y:S01]  /*63b0*/  UIADD3.X UR43, UPT, UPT, ~UR10, UR7, URZ, UP0, !UPT ;  /* 0x000000070a2b7290 */ /* 0x000fe200087fe5ff */
[----:B------:R-:W-:Y:S01]  /*63c0*/  FADD R18, R18, R39 ;  /* 0x0000002712127221 */ /* 0x000fe20000000000 */
[----:B------:R-:W-:Y:S01]  /*63d0*/  UISETP.GE.U32.AND UP0, UPT, UR42, UR19, UPT ;  /* 0x000000132a00728c */ /* 0x000fe2000bf06070 */
[----:B------:R-:W-:Y:S01]  /*63e0*/  FADD R35, R35, R30 ;  /* 0x0000001e23237221 */ /* 0x000fe20000000000 */
[----:B------:R-:W-:Y:S02]  /*63f0*/  UIADD3 UR5, UP1, UPT, UR19, UR5, URZ ;  /* 0x0000000513057290 */ /* 0x000fe4000ff3e0ff */
[----:B------:R-:W-:Y:S01]  /*6400*/  UISETP.GE.U32.AND.EX UP0, UPT, UR43, UR12, UPT, UP0 ;  /* 0x0000000c2b00728c */ /* 0x000fe2000bf06100 */
[----:B------:R-:W-:Y:S01]  /*6410*/  FADD R35, R18, R35 ;  /* 0x0000002312237221 */ /* 0x000fe20000000000 */
[----:B------:R-:W-:-:S03]  /*6420*/  UIADD3.X UR8, UPT, UPT, UR12, UR8, URZ, UP1, !UPT ;  /* 0x000000080c087290 */ /* 0x000fc60008ffe4ff */
[----:B0-----:R-:W-:-:S04]  /*6430*/  FADD R2, R2, R35 ;  /* 0x0000002302027221 */ /* 0x001fc80000000000 */
[----:B------:R-:W-:Y:S05]  /*6440*/  BRA.U !UP0, `(.L_x_108) ;  /* 0x0000000908d87547 */ /* 0x000fea000b800000 */
[----:B------:R-:W-:Y:S02]  /*6450*/  UIADD3 UR9, UP0, UPT, UR19, UR9, URZ ;  /* 0x0000000913097290 */ /* 0x000fe4000ff1e0ff */
[----:B------:R-:W-:Y:S02]  /*6460*/  UIADD3 UR4, UPT, UPT, UR4, 0x1, URZ ;  /* 0x0000000104047890 */ /* 0x000fe4000fffe0ff */
[----:B------:R-:W-:Y:S02]  /*6470*/  UIADD3.X UR10, UPT, UPT, UR12, UR10, URZ, UP0, !UPT ;  /* 0x0000000a0c0a7290 */ /* 0x000fe400087fe4ff */
[----:B------:R-:W-:-:S04]  /*6480*/  UISETP.GT.U32.AND UP0, UPT, UR9, UR44, UPT ;  /* 0x0000002c0900728c */ /* 0x000fc8000bf04070 */
[----:B------:R-:W-:-:S09]  /*6490*/  UISETP.GT.U32.AND.EX UP0, UPT, UR10, UR45, UPT, UP0 ;  /* 0x0000002d0a00728c */ /* 0x000fd2000bf04100 */
[----:B------:R-:W-:Y:S05]  /*64a0*/  BRA.U !UP0, `(.L_x_142) ;  /* 0xffffffd908a87547 */ /* 0x000fea000b83ffff */
.L_x_109:
[----:B------:R-:W-:-:S04]  /*64b0*/  UISETP.GE.U32.AND UP0, UPT, UR9, UR6, UPT ;  /* 0x000000060900728c */ /* 0x000fc8000bf06070 */
[----:B------:R-:W-:-:S09]  /*64c0*/  UISETP.GE.U32.AND.EX UP0, UPT, UR10, UR7, UPT, UP0 ;  /* 0x000000070a00728c */ /* 0x000fd2000bf06100 */
[----:B------:R-:W-:Y:S05]  /*64d0*/  BRA.U UP0, `(.L_x_108) ;  /* 0x0000000900b47547 */ /* 0x000fea000b800000 */
[----:B------:R-:W-:Y:S01]  /*64e0*/  UIADD3 UR12, UPT, UPT, -UR9, UR6, URZ ;  /* 0x00000006090c7290 */ /* 0x000fe2000fffe1ff */
[----:B------:R-:W-:Y:S05]  /*64f0*/  BSSY.RECONVERGENT B1, `(.L_x_108) ;  /* 0x00000ab000017945 */ /* 0x000fea0003800200 */
[----:B------:R-:W-:-:S13]  /*6500*/  ISETP.GE.AND P0, PT, R0, UR12, PT ;  /* 0x0000000c00007c0c */ /* 0x000fda000bf06270 */
[----:B------:R-:W-:Y:S05]  /*6510*/  @P0 BRA `(.L_x_143) ;  /* 0x0000000800a00947 */ /* 0x000fea0003800000 */
[----:B------:R-:W-:Y:S01]  /*6520*/  LOP3.LUT R3, RZ, R0, RZ, 0x33, !PT ;  /* 0x00000000ff037212 */ /* 0x000fe200078e33ff */
[----:B0-----:R-:W-:Y:S01]  /*6530*/  USHF.L.U32 UR13, UR18, 0xc, URZ ;  /* 0x0000000c120d7899 */ /* 0x001fe200080006ff */
[----:B------:R-:W-:Y:S01]  /*6540*/  BSSY.RECONVERGENT B2, `(.L_x_144) ;  /* 0x0000035000027945 */ /* 0x000fe20003800200 */
[----:B------:R-:W-:Y:S02]  /*6550*/  UIMAD UR7, UR4, UR11, URZ ;  /* 0x0000000b040772a4 */ /* 0x000fe4000f8e02ff */
[----:B------:R-:W-:Y:S02]  /*6560*/  VIADD R3, R3, UR6 ;  /* 0x0000000603037c36 */ /* 0x000fe40008000000 */
[----:B------:R-:W-:Y:S02]  /*6570*/  IMAD.U32 R4, RZ, RZ, UR13 ;  /* 0x0000000dff047e24 */ /* 0x000fe4000f8e00ff */
[----:B------:R-:W-:Y:S01]  /*6580*/  IMAD.U32 R5, RZ, RZ, UR7 ;  /* 0x00000007ff057e24 */ /* 0x000fe2000f8e00ff */
[----:B------:R-:W-:-:S02]  /*6590*/  LOP3.LUT P0, RZ, R3, 0x100, RZ, 0xc0, !PT ;  /* 0x0000010003ff7812 */ /* 0x000fc4000780c0ff */
[----:B------:R-:W-:Y:S01]  /*65a0*/  IADD3 R4, PT, PT, R3, -UR19, -R4 ;  /* 0x8000001303047c10 */ /* 0x000fe2000fffe804 */
[----:B------:R-:W-:-:S04]  /*65b0*/  IMAD.MOV.U32 R3, RZ, RZ, R0 ;  /* 0x000000ffff037224 */ /* 0x000fc800078e0000 */
[----:B------:R-:W-:-:S06]  /*65c0*/  IMAD R4, R5, -0x1000, R4 ;  /* 0xfffff00005047824 */ /* 0x000fcc00078e0204 */
[----:B------:R-:W-:Y:S05]  /*65d0*/  @P0 BRA `(.L_x_145) ;  /* 0x0000000000ac0947 */ /* 0x000fea0003800000 */
[----:B--2---:R-:W0:Y:S01]  /*65e0*/  LDCU.64 UR14, c[0x0][0x380] ;  /* 0x00007000ff0e77ac */ /* 0x004e220008000a00 */
[----:B------:R-:W-:-:S05]  /*65f0*/  IADD3 R3, P0, PT, R0, UR9, RZ ;  /* 0x0000000900037c10 */ /* 0x000fca000ff1e0ff */
[----:B------:R-:W-:Y:S01]  /*6600*/  IMAD.X R12, RZ, RZ, UR10, P0 ;  /* 0x0000000aff0c7e24 */ /* 0x000fe200080e06ff */
[----:B0-----:R-:W-:-:S04]  /*6610*/  LEA R6, P0, R3, UR14, 0x3 ;  /* 0x0000000e03067c11 */ /* 0x001fc8000f8018ff */
[----:B------:R-:W-:-:S06]  /*6620*/  LEA.HI.X R7, R3, UR15, R12, 0x3, P0 ;  /* 0x0000000f03077c11 */ /* 0x000fcc00080f1c0c */
[----:B------:R-:W2:Y:S01]  /*6630*/  LDG.E.64 R6, desc[UR16][R6.64] ;  /* 0x0000001006067981 */ /* 0x000ea2000c1e1b00 */
[----:B------:R-:W-:Y:S01]  /*6640*/  BSSY.RECONVERGENT B3, `(.L_x_146) ;  /* 0x0000021000037945 */ /* 0x000fe20003800200 */
[----:B--2---:R-:W-:Y:S01]  /*6650*/  DFMA R8, R6, R8, 6.75539944105574400000e+15 ;  /* 0x433800000608742b */ /* 0x004fe20000000008 */
        /* <DEDUP_REMOVED lines=28> */
[----:B------:R-:W-:Y:S01]  /*6820*/  @!P1 LEA R9, R8, 0x3ff00000, 0x14 ;  /* 0x3ff0000008099811 */ /* 0x000fe200078ea0ff */
[----:B------:R-:W-:-:S06]  /*6830*/  @!P1 IMAD.MOV.U32 R8, RZ, RZ, RZ ;  /* 0x000000ffff089224 */ /* 0x000fcc00078e00ff */
[----:B------:R-:W-:-:S11]  /*6840*/  @!P1 DMUL R10, R6, R8 ;  /* 0x00000008060a9228 */ /* 0x000fd60000000000 */
.L_x_147:
[----:B-1----:R-:W-:Y:S05]  /*6850*/  BSYNC.RECONVERGENT B3 ;  /* 0x0000000000037941 */ /* 0x002fea0003800200 */
.L_x_146:
[----:B------:R-:W0:Y:S01]  /*6860*/  F2F.F32.F64 R11, R10 ;  /* 0x0000000a000b7310 */ /* 0x000e220000301000 */
[----:B------:R-:W-:Y:S02]  /*6870*/  VIADD R3, R0, 0x100 ;  /* 0x0000010000037836 */ /* 0x000fe40000000000 */
[----:B0-----:R-:W-:-:S07]  /*6880*/  FADD R2, R2, R11 ;  /* 0x0000000b02027221 */ /* 0x001fce0000000000 */
.L_x_145:
[----:B-12---:R-:W-:Y:S05]  /*6890*/  BSYNC.RECONVERGENT B2 ;  /* 0x0000000000027941 */ /* 0x006fea0003800200 */
.L_x_144:
[----:B------:R-:W-:-:S13]  /*68a0*/  ISETP.GE.U32.AND P0, PT, R4, 0x100, PT ;  /* 0x000001000400780c */ /* 0x000fda0003f06070 */
[----:B------:R-:W-:Y:S05]  /*68b0*/  @!P0 BRA `(.L_x_143) ;  /* 0x0000000400b88947 */ /* 0x000fea0003800000 */
[----:B------:R-:W0:Y:S01]  /*68c0*/  LDCU.64 UR14, c[0x0][0x380] ;  /* 0x00007000ff0e77ac */ /* 0x000e220008000a00 */
[----:B------:R-:W-:-:S05]  /*68d0*/  IADD3 R33, P0, PT, R3, UR5, RZ ;  /* 0x0000000503217c10 */ /* 0x000fca000ff1e0ff */
[----:B------:R-:W-:Y:S01]  /*68e0*/  IMAD.X R4, RZ, RZ, UR8, P0 ;  /* 0x00000008ff047e24 */ /* 0x000fe200080e06ff */
[----:B0-----:R-:W-:-:S04]  /*68f0*/  LEA R32, P1, R33, UR14, 0x3 ;  /* 0x0000000e21207c11 */ /* 0x001fc8000f8218ff */
[----:B------:R-:W-:Y:S02]  /*6900*/  IADD3 R32, P0, PT, R32, 0x800, RZ ;  /* 0x0000080020207810 */ /* 0x000fe40007f1e0ff */
[----:B------:R-:W-:-:S04]  /*6910*/  LEA.HI.X R33, R33, UR15, R4, 0x3, P1 ;  /* 0x0000000f21217c11 */ /* 0x000fc800088f1c04 */
[----:B------:R-:W-:-:S07]  /*6920*/  IADD3.X R33, PT, PT, RZ, R33, RZ, P0, !PT ;  /* 0x00000021ff217210 */ /* 0x000fce00007fe4ff */
.L_x_152:
[----:B------:R-:W2:Y:S04]  /*6930*/  LDG.E.64 R34, desc[UR16][R32.64+-0x800] ;  /* 0xfff8001020227981 */ /* 0x000ea8000c1e1b00 */
[----:B------:R-:W3:Y:S01]  /*6940*/  LDG.E.64 R36, desc[UR16][R32.64] ;  /* 0x0000001020247981 */ /* 0x000ee2000c1e1b00 */
[----:B------:R-:W-:Y:S01]  /*6950*/  IMAD.MOV.U32 R40, RZ, RZ, 0x652b82fe ;  /* 0x652b82feff287424 */ /* 0x000fe200078e00ff */
[----:B------:R-:W-:Y:S01]  /*6960*/  MOV R11, 0x3fa55555 ;  /* 0x3fa55555000b7802 */ /* 0x000fe20000000f00 */
        /* <DEDUP_REMOVED lines=57> */
.L_x_149:
[----:B------:R-:W-:Y:S05]  /*6d00*/  BSYNC.RECONVERGENT B2 ;  /* 0x0000000000027941 */ /* 0x000fea0003800200 */
.L_x_148:
[----:B------:R-:W-:Y:S01]  /*6d10*/  DADD R4, R40, -6.75539944105574400000e+15 ;  /* 0xc338000028047429 */ /* 0x000fe20000000000 */
[----:B------:R-:W0:Y:S01]  /*6d20*/  F2F.F32.F64 R39, R38 ;  /* 0x0000002600277310 */ /* 0x000e220000301000 */
[----:B------:R-:W-:Y:S01]  /*6d30*/  FSETP.GEU.AND P0, PT, |R37|, 4.1917929649353027344, PT ;  /* 0x4086232b2500780b */ /* 0x000fe20003f0e200 */
[----:B------:R-:W-:Y:S01]  /*6d40*/  VIADD R3, R3, 0x200 ;  /* 0x0000020003037836 */ /* 0x000fe20000000000 */
[----:B------:R-:W-:Y:S04]  /*6d50*/  BSSY.RECONVERGENT B2, `(.L_x_150) ;  /* 0x000001f000027945 */ /* 0x000fe80003800200 */
[----:B------:R-:W-:Y:S01]  /*6d60*/  DFMA R28, R4, -R28, R36 ;  /* 0x8000001c041c722b */ /* 0x000fe20000000024 */
[----:B------:R-:W-:-:S07]  /*6d70*/  ISETP.GE.AND P2, PT, R3, UR12, PT ;  /* 0x0000000c03007c0c */ /* 0x000fce000bf46270 */
[----:B------:R-:W-:-:S08]  /*6d80*/  DFMA R26, R4, -R26, R28 ;  /* 0x8000001a041a722b */ /* 0x000fd0000000001c */
[----:B------:R-:W-:-:S08]  /*6d90*/  DFMA R22, R26, R24, R22 ;  /* 0x000000181a16722b */ /* 0x000fd00000000016 */
[----:B------:R-:W-:-:S08]  /*6da0*/  DFMA R22, R26, R22, R20 ;  /* 0x000000161a16722b */ /* 0x000fd00000000014 */
[----:B------:R-:W-:-:S08]  /*6db0*/  DFMA R22, R26, R22, R18 ;  /* 0x000000161a16722b */ /* 0x000fd00000000012 */
[----:B------:R-:W-:-:S08]  /*6dc0*/  DFMA R22, R26, R22, R16 ;  /* 0x000000161a16722b */ /* 0x000fd00000000010 */
[----:B------:R-:W-:-:S08]  /*6dd0*/  DFMA R22, R26, R22, R14 ;  /* 0x000000161a16722b */ /* 0x000fd0000000000e */
[----:B------:R-:W-:-:S08]  /*6de0*/  DFMA R22, R26, R22, R12 ;  /* 0x000000161a16722b */ /* 0x000fd0000000000c */
[----:B------:R-:W-:Y:S01]  /*6df0*/  DFMA R22, R26, R22, R10 ;  /* 0x000000161a16722b */ /* 0x000fe2000000000a */
[----:B0-----:R-:W-:-:S07]  /*6e00*/  FADD R11, R39, R2 ;  /* 0x00000002270b7221 */ /* 0x001fce0000000000 */
        /* <DEDUP_REMOVED lines=19> */
.L_x_151:
[----:B------:R-:W-:Y:S05]  /*6f40*/  BSYNC.RECONVERGENT B2 ;  /* 0x0000000000027941 */ /* 0x000fea0003800200 */
.L_x_150:
[----:B------:R-:W0:Y:S01]  /*6f50*/  F2F.F32.F64 R2, R4 ;  /* 0x0000000400027310 */ /* 0x000e220000301000 */
[----:B------:R-:W-:-:S05]  /*6f60*/  IADD3 R32, P0, PT, R32, 0x1000, RZ ;  /* 0x0000100020207810 */ /* 0x000fca0007f1e0ff */
[----:B------:R-:W-:Y:S02]  /*6f70*/  IMAD.X R33, RZ, RZ, R33, P0 ;  /* 0x000000ffff217224 */ /* 0x000fe400000e0621 */
[----:B0-----:R-:W-:Y:S01]  /*6f80*/  FADD R2, R11, R2 ;  /* 0x000000020b027221 */ /* 0x001fe20000000000 */
[----:B------:R-:W-:Y:S06]  /*6f90*/  @!P2 BRA `(.L_x_152) ;  /* 0xfffffff80064a947 */ /* 0x000fec000383ffff */
.L_x_143:
[----:B012---:R-:W-:Y:S05]  /*6fa0*/  BSYNC.RECONVERGENT B1 ;  /* 0x0000000000017941 */ /* 0x007fea0003800200 */
.L_x_108:
[----:B------:R-:W3:Y:S01]  /*6fb0*/  S2R R6, SR_LANEID ;  /* 0x0000000000067919 */ /* 0x000ee20000000000 */
[----:B------:R-:W-:-:S05]  /*6fc0*/  IMAD.MOV.U32 R5, RZ, RZ, R2 ;  /* 0x000000ffff057224 */ /* 0x000fca00078e0002 */
[----:B------:R-:W4:Y:S01]  /*6fd0*/  SHFL.DOWN PT, R2, R5, 0x1, 0x1f ;  /* 0x08201f0005027f89 */ /* 0x000f2200000e0000 */
[C---:B---3--:R-:W-:Y:S02]  /*6fe0*/  ISETP.GT.AND P0, PT, R6.reuse, 0x1e, PT ;  /* 0x0000001e0600780c */ /* 0x048fe40003f04270 */
[----:B------:R-:W-:-:S11]  /*6ff0*/  ISETP.NE.AND P1, PT, R6, RZ, PT ;  /* 0x000000ff0600720c */ /* 0x000fd60003f25270 */
[----:B----4-:R-:W-:Y:S01]  /*7000*/  @!P0 FADD R5, R2, R5 ;  /* 0x0000000502058221 */ /* 0x010fe20000000000 */
[----:B------:R-:W-:Y:S01]  /*7010*/  ISETP.GT.AND P0, PT, R6, 0x1d, PT ;  /* 0x0000001d0600780c */ /* 0x000fe20003f04270 */
[----:B------:R-:W3:Y:S01]  /*7020*/  @!P1 S2R R7, SR_CgaCtaId ;  /* 0x0000000000079919 */ /* 0x000ee20000008800 */
[----:B------:R-:W-:Y:S02]  /*7030*/  @!P1 MOV R4, 0x400 ;  /* 0x0000040000049802 */ /* 0x000fe40000000f00 */
[----:B------:R-:W-:Y:S01]  /*7040*/  @!P1 SHF.R.U32.HI R3, RZ, 0x3, R0 ;  /* 0x00000003ff039819 */ /* 0x000fe20000011600 */
[----:B------:R-:W4:Y:S03]  /*7050*/  SHFL.DOWN PT, R2, R5, 0x2, 0x1f ;  /* 0x08401f0005027f89 */ /* 0x000f2600000e0000 */
[----:B------:R-:W-:-:S05]  /*7060*/  @!P1 LOP3.LUT R3, R3, 0x7c, RZ, 0xc0, !PT ;  /* 0x0000007c03039812 */ /* 0x000fca00078ec0ff */
[----:B----4-:R-:W-:Y:S01]  /*7070*/  @!P0 FADD R5, R5, R2 ;  /* 0x0000000205058221 */ /* 0x010fe20000000000 */
[----:B------:R-:W-:Y:S02]  /*7080*/  ISETP.GT.AND P0, PT, R6, 0x1b, PT ;  /* 0x0000001b0600780c */ /* 0x000fe40003f04270 */
[----:B---3--:R-:W-:Y:S02]  /*7090*/  @!P1 LEA R4, R7, R4, 0x18 ;  /* 0x0000000407049211 */ /* 0x008fe400078ec0ff */
[----:B------:R-:W3:Y:S03]  /*70a0*/  SHFL.DOWN PT, R2, R5, 0x4, 0x1f ;  /* 0x08801f0005027f89 */ /* 0x000ee600000e0000 */
[----:B------:R-:W-:-:S06]  /*70b0*/  @!P1 IMAD.IADD R3, R3, 0x1, R4 ;  /* 0x0000000103039824 */ /* 0x000fcc00078e0204 */
[----:B---3--:R-:W-:Y:S01]  /*70c0*/  @!P0 FADD R5, R5, R2 ;  /* 0x0000000205058221 */ /* 0x008fe20000000000 */
[----:B------:R-:W-:-:S04]  /*70d0*/  ISETP.GT.AND P0, PT, R6, 0x17, PT ;  /* 0x000000170600780c */ /* 0x000fc80003f04270 */
[----:B------:R-:W3:Y:S09]  /*70e0*/  SHFL.DOWN PT, R2, R5, 0x8, 0x1f ;  /* 0x09001f0005027f89 */ /* 0x000ef200000e0000 */
[----:B---3--:R-:W-:Y:S01]  /*70f0*/  @!P0 FADD R5, R5, R2 ;  /* 0x0000000205058221 */ /* 0x008fe20000000000 */
[----:B------:R-:W-:-:S04]  /*7100*/  ISETP.NE.AND P0, PT, R0, RZ, PT ;  /* 0x000000ff0000720c */ /* 0x000fc80003f05270 */
[----:B------:R-:W3:Y:S02]  /*7110*/  SHFL.DOWN PT, R2, R5, 0x10, 0x1f ;  /* 0x0a001f0005027f89 */ /* 0x000ee400000e0000 */
[----:B---3--:R-:W-:-:S05]  /*7120*/  FADD R2, R5, R2 ;  /* 0x0000000205027221 */ /* 0x008fca0000000000 */
[----:B------:R3:W-:Y:S01]  /*7130*/  @!P1 STS [R3+0x8], R2 ;  /* 0x0000080203009388 */ /* 0x0007e20000000800 */
[----:B------:R-:W-:Y:S01]  /*7140*/  BAR.SYNC.DEFER_BLOCKING 0x0 ;  /* 0x0000000000007b1d */ /* 0x000fe20000010000 */
[----:B------:R-:W-:-:S04]  /*7150*/  ISETP.GT.AND P1, PT, R6, 0xf, PT ;  /* 0x0000000f0600780c */ /* 0x000fc80003f24270 */
[----:B------:R-:W-:Y:S01]  /*7160*/  FSEL R5, R5, R2, P1 ;  /* 0x0000000205057208 */ /* 0x000fe20000800000 */
[----:B------:R-:W-:Y:S08]  /*7170*/  @P0 BRA `(.L_x_75) ;  /* 0x0000000000340947 */ /* 0x000ff00003800000 */
[----:B------:R-:W4:Y:S01]  /*7180*/  S2UR UR5, SR_CgaCtaId ;  /* 0x00000000000579c3 */ /* 0x000f220000008800 */
[----:B------:R-:W-:Y:S02]  /*7190*/  UMOV UR4, 0x400 ;  /* 0x0000040000047882 */ /* 0x000fe40000000000 */
[----:B----4-:R-:W-:-:S09]  /*71a0*/  ULEA UR4, UR5, UR4, 0x18 ;  /* 0x0000000405047291 */ /* 0x010fd2000f8ec0ff */
[----:B------:R-:W4:Y:S04]  /*71b0*/  LDS R0, [UR4+0xc] ;  /* 0x00000c04ff007984 */ /* 0x000f280008000800 */
[----:B------:R-:W5:Y:S04]  /*71c0*/  LDS.128 R8, [UR4+0x10] ;  /* 0x00001004ff087984 */ /* 0x000f680008000c00 */
[----:B---3--:R-:W3:Y:S01]  /*71d0*/  LDS.64 R2, [UR4+0x20] ;  /* 0x00002004ff027984 */ /* 0x008ee20008000a00 */
[----:B----4-:R-:W-:-:S04]  /*71e0*/  FADD R5, R5, R0 ;  /* 0x0000000005057221 */ /* 0x010fc80000000000 */
[----:B-----5:R-:W-:-:S04]  /*71f0*/  FADD R8, R5, R8 ;  /* 0x0000000805087221 */ /* 0x020fc80000000000 */
[----:B------:R-:W-:-:S04]  /*7200*/  FADD R9, R8, R9 ;  /* 0x0000000908097221 */ /* 0x000fc80000000000 */
[----:B------:R-:W-:-:S04]  /*7210*/  FADD R10, R9, R10 ;  /* 0x0000000a090a7221 */ /* 0x000fc80000000000 */
[----:B------:R-:W-:-:S04]  /*7220*/  FADD R11, R10, R11 ;  /* 0x0000000b0a0b7221 */ /* 0x000fc80000000000 */
[----:B---3--:R-:W-:-:S04]  /*7230*/  FADD R2, R11, R2 ;  /* 0x000000020b027221 */ /* 0x008fc80000000000 */
[----:B------:R-:W-:-:S07]  /*7240*/  FADD R5, R2, R3 ;  /* 0x0000000302057221 */ /* 0x000fce0000000000 */
.L_x_75:
[----:B012---:R-:W-:Y:S05]  /*7250*/  BSYNC.RECONVERGENT B0 ;  /* 0x0000000000007941 */ /* 0x007fea0003800200 */
.L_x_57:
[----:B------:R-:W-:Y:S05]  /*7260*/  @P0 EXIT ;  /* 0x000000000000094d */ /* 0x000fea0003800000 */
[----:B------:R-:W0:Y:S02]  /*7270*/  LDCU.64 UR4, c[0x0][0x388] ;  /* 0x00007100ff0477ac */ /* 0x000e240008000a00 */
[----:B0-----:R-:W-:-:S06]  /*7280*/  UIMAD.WIDE.U32 UR4, UR18, 0x4, UR4 ;  /* 0x00000004120478a5 */ /* 0x001fcc000f8e0004 */
[----:B---3--:R-:W-:Y:S02]  /*7290*/  IMAD.U32 R2, RZ, RZ, UR4 ;  /* 0x00000004ff027e24 */ /* 0x008fe4000f8e00ff */
[----:B------:R-:W-:-:S05]  /*72a0*/  IMAD.U32 R3, RZ, RZ, UR5 ;  /* 0x00000005ff037e24 */ /* 0x000fca000f8e00ff */
[----:B------:R-:W-:Y:S01]  /*72b0*/  STG.E desc[UR16][R2.64], R5 ;  /* 0x0000000502007986 */ /* 0x000fe2000c101910 */
[----:B------:R-:W-:Y:S05]  /*72c0*/  EXIT ;  /* 0x000000000000794d */ /* 0x000fea0003800000 */
.L_x_153:
        /* <DEDUP_REMOVED lines=11> */
.L_x_848:


//--------------------- .text._ZN3cub18CUB_300001_SM_10006detail6reduce28DeviceReduceSingleTileKernelINS2_10policy_hubIfyN4cuda3std3__44plusIfEEE10Policy1000EN6thrust24THRUST_300001_SM_1000_NS6detail15normal_iteratorINSD_10device_ptrIdEEEEPdyS9_df3ExpEEvT0_T1_T2_T3_T4_T6_ --------------------------
	.section	.text._ZN3cub18CUB_300001_SM_10006detail6reduce28DeviceReduceSingleTileKernelINS2_10policy_hubIfyN4cuda3std3__44plusIfEEE10Policy1000EN6thrust24THRUST_300001_SM_1000_NS6detail15normal_iteratorINSD_10device_ptrIdEEEEPdyS9_df3ExpEEvT0_T1_T2_T3_T4_T6_,"ax",@progbits
	.align	128
        .global         _ZN3cub18CUB_300001_SM_10006detail6reduce28DeviceReduceSingleTileKernelINS2_10policy_hubIfyN4cuda3std3__44plusIfEEE10Policy1000EN6thrust24THRUST_300001_SM_1000_NS6detail15normal_iteratorINSD_10device_ptrIdEEEEPdyS9_df3ExpEEvT0_T1_T2_T3_T4_T6_
        .type           _ZN3cub18CUB_300001_SM_10006detail6reduce28DeviceReduceSingleTileKernelINS2_10policy_hubIfyN4cuda3std3__44plusIfEEE10Policy1000EN6thrust24THRUST_300001_SM_1000_NS6detail15normal_iteratorINSD_10device_ptrIdEEEEPdyS9_df3ExpEEvT0_T1_T2_T3_T4_T6_,@function
        .size           _ZN3cub18CUB_300001_SM_10006detail6reduce28DeviceReduceSingleTileKernelINS2_10policy_hubIfyN4cuda3std3__44plusIfEEE10Policy1000EN6thrust24THRUST_300001_SM_1000_NS6detail15normal_iteratorINSD_10device_ptrIdEEEEPdyS9_df3ExpEEvT0_T1_T2_T3_T4_T6_,(.L_x_849 - _ZN3cub18CUB_300001_SM_10006detail6reduce28DeviceReduceSingleTileKernelINS2_10policy_hubIfyN4cuda3std3__44plusIfEEE10Policy1000EN6thrust24THRUST_300001_SM_1000_NS6detail15normal_iteratorINSD_10device_ptrIdEEEEPdyS9_df3ExpEEvT0_T1_T2_T3_T4_T6_)
        .other          _ZN3cub18CUB_300001_SM_10006detail6reduce28DeviceReduceSingleTileKernelINS2_10policy_hubIfyN4cuda3std3__44plusIfEEE10Policy1000EN6thrust24THRUST_300001_SM_1000_NS6detail15normal_iteratorINSD_10device_ptrIdEEEEPdyS9_df3ExpEEvT0_T1_T2_T3_T4_T6_,@"STO_CUDA_ENTRY STV_DEFAULT"
_ZN3cub18CUB_300001_SM_10006detail6reduce28DeviceReduceSingleTileKernelINS2_10policy_hubIfyN4cuda3std3__44plusIfEEE10Policy1000EN6thrust24THRUST_300001_SM_1000_NS6detail15normal_iteratorINSD_10device_ptrIdEEEEPdyS9_df3ExpEEvT0_T1_T2_T3_T4_T6_:
.text._ZN3cub18CUB_300001_SM_10006detail6reduce28DeviceReduceSingleTileKernelINS2_10policy_hubIfyN4cuda3std3__44plusIfEEE10Policy1000EN6thrust24THRUST_300001_SM_1000_NS6detail15normal_iteratorINSD_10device_ptrIdEEEEPdyS9_df3ExpEEvT0_T1_T2_T3_T4_T6_:
[----:B------:R-:W-:Y:S01]  /*0000*/  LDC R1, c[0x0][0x37c] ;  /* 0x0000df00ff017b82 */ /* 0x000fe20000000800 */
[----:B------:R-:W0:Y:S01]  /*0010*/  LDCU.64 UR4, c[0x0][0x390] ;  /* 0x00007200ff0477ac */ /* 0x000e220008000a00 */
[----:B------:R-:W1:Y:S01]  /*0020*/  LDCU.64 UR6, c[0x0][0x358] ;  /* 0x00006b00ff0677ac */ /* 0x000e620008000a00 */
[----:B0-----:R-:W-:-:S04]  /*0030*/  UISETP.NE.U32.AND UP0, UPT, UR4, URZ, UPT ;  /* 0x000000ff0400728c */ /* 0x001fc8000bf05070 */
[----:B------:R-:W-:-:S09]  /*0040*/  UISETP.NE.AND.EX UP0, UPT, UR5, URZ, UPT, UP0 ;  /* 0x000000ff0500728c */ /* 0x000fd2000bf05300 */
[----:B-1----:R-:W-:Y:S05]  /*0050*/  BRA.U UP0, `(.L_x_154) ;  /* 0x00000001001c7547 */ /* 0x002fea000b800000 */
[----:B------:R-:W0:Y:S02]  /*0060*/  S2R R0, SR_TID.X ;  /* 0x0000000000007919 */ /* 0x000e240000002100 */
[----:B0-----:R-:W-:-:S13]  /*0070*/  ISETP.NE.AND P0, PT, R0, RZ, PT ;  /* 0x000000ff0000720c */ /* 0x001fda0003f05270 */
[----:B------:R-:W-:Y:S05]  /*0080*/  @P0 EXIT ;  /* 0x000000000000094d */ /* 0x000fea0003800000 */
[----:B------:R-:W0:Y:S08]  /*0090*/  LDC.64 R2, c[0x0][0x388] ;  /* 0x0000e200ff027b82 */ /* 0x000e300000000a00 */
[----:B------:R-:W0:Y:S02]  /*00a0*/  LDC.64 R4, c[0x0][0x3a0] ;  /* 0x0000e800ff047b82 */ /* 0x000e240000000a00 */
[----:B0-----:R-:W-:Y:S01]  /*00b0*/  STG.E.64 desc[UR6][R2.64], R4 ;  /* 0x0000000402007986 */ /* 0x001fe2000c101b06 */
[----:B------:R-:W-:Y:S05]  /*00c0*/  EXIT ;  /* 0x000000000000794d */ /* 0x000fea0003800000 */
.L_x_154:
[----:B------:R-:W-:Y:S01]  /*00d0*/  UISETP.GT.U32.AND UP0, UPT, UR4, 0xfff, UPT ;  /* 0x00000fff0400788c */ /* 0x000fe2000bf04070 */
[----:B------:R-:W-:Y:S03]  /*00e0*/  BSSY.RECONVERGENT B0, `(.L_x_155) ;  /* 0x0000752000007945 */ /* 0x000fe60003800200 */
[----:B------:R-:W-:-:S09]  /*00f0*/  UISETP.GT.U32.AND.EX UP0, UPT, UR5, URZ, UPT, UP0 ;  /* 0x000000ff0500728c */ /* 0x000fd2000bf04100 */
[----:B------:R-:W-:Y:S05]  /*0100*/  BRA.U UP0, `(.L_x_156) ;  /* 0x0000001d00247547 */ /* 0x000fea000b800000 */
[----:B------:R-:W0:Y:S01]  /*0110*/  S2R R0, SR_TID.X ;  /* 0x0000000000007919 */ /* 0x000e220000002100 */
[----:B------:R-:W-:Y:S01]  /*0120*/  BSSY.RECONVERGENT B1, `(.L_x_157) ;  /* 0x0000045000017945 */ /* 0x000fe20003800200 */
[----:B------:R-:W-:Y:S01]  /*0130*/  IMAD.MOV.U32 R2, RZ, RZ, RZ ;  /* 0x000000ffff027224 */ /* 0x000fe200078e00ff */
[----:B0-----:R-:W-:Y:S01]  /*0140*/  ISETP.GE.U32.AND P0, PT, R0, UR4, PT ;  /* 0x0000000400007c0c */ /* 0x001fe2000bf06070 */
[----:B------:R-:W-:-:S12]  /*0150*/  IMAD.MOV.U32 R3, RZ, RZ, R0 ;  /* 0x000000ffff037224 */ /* 0x000fd800078e0000 */
[----:B------:R-:W-:Y:S05]  /*0160*/  @P0 BRA `(.L_x_158) ;  /* 0x0000000400000947 */ /* 0x000fea0003800000 */
[----:B------:R-:W0:Y:S02]  /*0170*/  LDC.64 R2, c[0x0][0x380] ;  /* 0x0000e000ff027b82 */ /* 0x000e240000000a00 */
        /* <DEDUP_REMOVED lines=60> */
.L_x_160:
[----:B------:R-:W-:Y:S05]  /*0540*/  BSYNC.RECONVERGENT B2 ;  /* 0x0000000000027941 */ /* 0x000fea0003800200 */
.L_x_159:
[----:B------:R0:W1:Y:S01]  /*0550*/  F2F.F32.F64 R2, R8 ;  /* 0x0000000800027310 */ /* 0x0000620000301000 */
[----:B------:R-:W-:-:S07]  /*0560*/  VIADD R3, R0, 0x100 ;  /* 0x0000010000037836 */ /* 0x000fce0000000000 */
.L_x_158:
[----:B------:R-:W-:Y:S05]  /*0570*/  BSYNC.RECONVERGENT B1 ;  /* 0x0000000000017941 */ /* 0x000fea0003800200 */
.L_x_157:
[----:B------:R-:W-:Y:S01]  /*0580*/  ISETP.GE.U32.AND P0, PT, R3, UR4, PT ;  /* 0x0000000403007c0c */ /* 0x000fe2000bf06070 */
[----:B------:R-:W2:Y:S01]  /*0590*/  LDCU UR5, c[0x0][0x390] ;  /* 0x00007200ff0577ac */ /* 0x000ea20008000800 */
[----:B------:R-:W-:Y:S11]  /*05a0*/  BSSY.RECONVERGENT B1, `(.L_x_161) ;  /* 0x000010d000017945 */ /* 0x000ff60003800200 */
[----:B------:R-:W-:Y:S05]  /*05b0*/  @P0 BRA `(.L_x_162) ;  /* 0x00000010002c0947 */ /* 0x000fea0003800000 */
[----:B------:R-:W-:Y:S01]  /*05c0*/  LOP3.LUT R4, RZ, R3, RZ, 0x33, !PT ;  /* 0x00000003ff047212 */ /* 0x000fe200078e33ff */
[----:B------:R-:W-:Y:S04]  /*05d0*/  BSSY.RECONVERGENT B2, `(.L_x_163) ;  /* 0x0000052000027945 */ /* 0x000fe80003800200 */
[----:B------:R-:W-:-:S05]  /*05e0*/  VIADD R15, R4, UR4 ;  /* 0x00000004040f7c36 */ /* 0x000fca0008000000 */
[----:B------:R-:W-:-:S04]  /*05f0*/  LOP3.LUT R4, R15, 0x300, RZ, 0xc0, !PT ;  /* 0x000003000f047812 */ /* 0x000fc800078ec0ff */
[----:B------:R-:W-:-:S13]  /*0600*/  ISETP.NE.AND P0, PT, R4, 0x300, PT ;  /* 0x000003000400780c */ /* 0x000fda0003f05270 */
[----:B------:R-:W-:Y:S05]  /*0610*/  @!P0 BRA `(.L_x_164) ;  /* 0x0000000400348947 */ /* 0x000fea0003800000 */
[----:B------:R-:W3:Y:S01]  /*0620*/  LDC.64 R4, c[0x0][0x380] ;  /* 0x0000e000ff047b82 */ /* 0x000ee20000000a00 */
[----:B------:R-:W-:-:S04]  /*0630*/  LEA.HI R6, R15, 0x1, RZ, 0x18 ;  /* 0x000000010f067811 */ /* 0x000fc800078fc0ff */
[----:B------:R-:W-:-:S05]  /*0640*/  LOP3.LUT R6, R6, 0x3, RZ, 0xc0, !PT ;  /* 0x0000000306067812 */ /* 0x000fca00078ec0ff */
[----:B------:R-:W-:Y:S02]  /*0650*/  IMAD.MOV R12, RZ, RZ, -R6 ;  /* 0x000000ffff0c7224 */ /* 0x000fe400078e0a06 */
[----:B---3--:R-:W-:-:S04]  /*0660*/  IMAD.WIDE.U32 R4, R3, 0x8, R4 ;  /* 0x0000000803047825 */ /* 0x008fc800078e0004 */
[----:B------:R-:W-:Y:S02]  /*0670*/  IMAD.MOV.U32 R13, RZ, RZ, R4 ;  /* 0x000000ffff0d7224 */ /* 0x000fe400078e0004 */
[----:B------:R-:W-:-:S07]  /*0680*/  IMAD.MOV.U32 R14, RZ, RZ, R5 ;  /* 0x000000ffff0e7224 */ /* 0x000fce00078e0005 */
.L_x_167:
[----:B0-----:R-:W-:Y:S02]  /*0690*/  IMAD.MOV.U32 R8, RZ, RZ, R13 ;  /* 0x000000ffff087224 */ /* 0x001fe400078e000d */
[----:B------:R-:W-:-:S06]  /*06a0*/  IMAD.MOV.U32 R9, RZ, RZ, R14 ;  /* 0x000000ffff097224 */ /* 0x000fcc00078e000e */
[----:B------:R-:W3:Y:S01]  /*06b0*/  LDG.E.64 R8, desc[UR6][R8.64] ;  /* 0x0000000608087981 */ /* 0x000ee2000c1e1b00 */
[----:B------:R-:W-:Y:S01]  /*06c0*/  IMAD.MOV.U32 R10, RZ, RZ, 0x652b82fe ;  /* 0x652b82feff0a7424 */ /* 0x000fe200078e00ff */
[----:B------:R-:W-:Y:S01]  /*06d0*/  UMOV UR8, 0xfefa39ef ;  /* 0xfefa39ef00087882 */ /* 0x000fe20000000000 */
[----:B------:R-:W-:Y:S01]  /*06e0*/  IMAD.MOV.U32 R11, RZ, RZ, 0x3ff71547 ;  /* 0x3ff71547ff0b7424 */ /* 0x000fe200078e00ff */
[----:B------:R-:W-:Y:S01]  /*06f0*/  UMOV UR9, 0x3fe62e42 ;  /* 0x3fe62e4200097882 */ /* 0x000fe20000000000 */
[----:B------:R-:W-:Y:S04]  /*0700*/  BSSY.RECONVERGENT B3, `(.L_x_165) ;  /* 0x0000036000037945 */ /* 0x000fe80003800200 */
[----:B---3--:R-:W-:Y:S01]  /*0710*/  DFMA R10, R8, R10, 6.75539944105574400000e+15 ;  /* 0x43380000080a742b */ /* 0x008fe2000000000a */
        /* <DEDUP_REMOVED lines=52> */
.L_x_166:
[----:B--2---:R-:W-:Y:S05]  /*0a60*/  BSYNC.RECONVERGENT B3 ;  /* 0x0000000000037941 */ /* 0x004fea0003800200 */
.L_x_165:
[----:B------:R-:W-:Y:S01]  /*0a70*/  VIADD R12, R12, 0x1 ;  /* 0x000000010c0c7836 */ /* 0x000fe20000000000 */
[----:B------:R-:W1:Y:S01]  /*0a80*/  F2F.F32.F64 R5, R4 ;  /* 0x0000000400057310 */ /* 0x000e620000301000 */
[----:B------:R-:W-:Y:S01]  /*0a90*/  IADD3 R13, P0, PT, R13, 0x800, RZ ;  /* 0x000008000d0d7810 */ /* 0x000fe20007f1e0ff */
[----:B------:R-:W-:Y:S02]  /*0aa0*/  VIADD R3, R3, 0x100 ;  /* 0x0000010003037836 */ /* 0x000fe40000000000 */
[----:B------:R-:W-:Y:S02]  /*0ab0*/  ISETP.NE.AND P1, PT, R12, RZ, PT ;  /* 0x000000ff0c00720c */ /* 0x000fe40003f25270 */
[----:B------:R-:W-:Y:S02]  /*0ac0*/  IMAD.X R14, RZ, RZ, R14, P0 ;  /* 0x000000ffff0e7224 */ /* 0x000fe400000e060e */
[----:B-1----:R-:W-:-:S09]  /*0ad0*/  FADD R2, R5, R2 ;  /* 0x0000000205027221 */ /* 0x002fd20000000000 */
[----:B------:R-:W-:Y:S05]  /*0ae0*/  @P1 BRA `(.L_x_167) ;  /* 0xfffffff800e81947 */ /* 0x000fea000383ffff */
.L_x_164:
[----:B--2---:R-:W-:Y:S05]  /*0af0*/  BSYNC.RECONVERGENT B2 ;  /* 0x0000000000027941 */ /* 0x004fea0003800200 */
.L_x_163:
[----:B------:R-:W-:-:S13]  /*0b00*/  ISETP.GE.U32.AND P0, PT, R15, 0x300, PT ;  /* 0x000003000f00780c */ /* 0x000fda0003f06070 */
[----:B------:R-:W-:Y:S05]  /*0b10*/  @!P0 BRA `(.L_x_162) ;  /* 0x0000000800d48947 */ /* 0x000fea0003800000 */
[----:B------:R-:W2:Y:S02]  /*0b20*/  LDC.64 R4, c[0x0][0x380] ;  /* 0x0000e000ff047b82 */ /* 0x000ea40000000a00 */
[----:B--2---:R-:W-:-:S05]  /*0b30*/  IADD3 R4, P0, PT, R4, 0x1000, RZ ;  /* 0x0000100004047810 */ /* 0x004fca0007f1e0ff */
[----:B------:R-:W-:-:S08]  /*0b40*/  IMAD.X R5, RZ, RZ, R5, P0 ;  /* 0x000000ffff057224 */ /* 0x000fd000000e0605 */
.L_x_176:
[----:B------:R-:W-:-:S05]  /*0b50*/  IMAD.WIDE R24, R3, 0x8, R4 ;  /* 0x0000000803187825 */ /* 0x000fca00078e0204 */
[----:B------:R-:W2:Y:S04]  /*0b60*/  LDG.E.64 R20, desc[UR6][R24.64+-0x1000] ;  /* 0xfff0000618147981 */ /* 0x000ea8000c1e1b00 */
[----:B------:R-:W3:Y:S04]  /*0b70*/  LDG.E.64 R14, desc[UR6][R24.64+-0x800] ;  /* 0xfff80006180e7981 */ /* 0x000ee8000c1e1b00 */
[----:B0-----:R-:W4:Y:S04]  /*0b80*/  LDG.E.64 R8, desc[UR6][R24.64] ;  /* 0x0000000618087981 */ /* 0x001f28000c1e1b00 */
[----:B------:R0:W5:Y:S01]  /*0b90*/  LDG.E.64 R6, desc[UR6][R24.64+0x800] ;  /* 0x0008000618067981 */ /* 0x000162000c1e1b00 */
[----:B------:R-:W-:Y:S01]  /*0ba0*/  IMAD.MOV.U32 R30, RZ, RZ, 0x652b82fe ;  /* 0x652b82feff1e7424 */ /* 0x000fe200078e00ff */
[----:B------:R-:W-:Y:S01]  /*0bb0*/  MOV R44, 0xfca213ea ;  /* 0xfca213ea002c7802 */ /* 0x000fe20000000f00 */
[----:B------:R-:W-:Y:S01]  /*0bc0*/  IMAD.MOV.U32 R31, RZ, RZ, 0x3ff71547 ;  /* 0x3ff71547ff1f7424 */ /* 0x000fe200078e00ff */
[----:B------:R-:W-:Y:S01]  /*0bd0*/  BSSY.RECONVERGENT B2, `(.L_x_168) ;  /* 0x0000061000027945 */ /* 0x000fe20003800200 */
[----:B------:R-:W-:-:S02]  /*0be0*/  IMAD.MOV.U32 R38, RZ, RZ, -0x105c611 ;  /* 0xfefa39efff267424 */ /* 0x000fc400078e00ff */
        /* <DEDUP_REMOVED lines=11> */
[----:B------:R-:W-:Y:S01]  /*0ca0*/  IMAD.MOV.U32 R51, RZ, RZ, 0x3f2a01a0 ;  /* 0x3f2a01a0ff337424 */ /* 0x000fe200078e00ff */
[-C--:B--2---:R-:W-:Y:S01]  /*0cb0*/  DFMA R18, R20, R30.reuse, 6.75539944105574400000e+15 ;  /* 0x433800001412742b */ /* 0x084fe2000000001e */
[----:B------:R-:W-:Y:S01]  /*0cc0*/  FSETP.GEU.AND P0, PT, |R21|, 4.1917929649353027344, PT ;  /* 0x4086232b1500780b */ /* 0x000fe20003f0e200 */
[----:B---3--:R-:W-:-:S06]  /*0cd0*/  DFMA R16, R14, R30, 6.75539944105574400000e+15 ;  /* 0x433800000e10742b */ /* 0x008fcc000000001e */
[----:B------:R-:W-:Y:S02]  /*0ce0*/  DADD R28, R18, -6.75539944105574400000e+15 ;  /* 0xc3380000121c7429 */ /* 0x000fe40000000000 */
[----:B----4-:R-:W-:Y:S02]  /*0cf0*/  DFMA R10, R8, R30, 6.75539944105574400000e+15 ;  /* 0x43380000080a742b */ /* 0x010fe4000000001e */
[----:B------:R-:W-:-:S04]  /*0d00*/  DADD R26, R16, -6.75539944105574400000e+15 ;  /* 0xc3380000101a7429 */ /* 0x000fc80000000000 */
[-C--:B------:R-:W-:Y:S02]  /*0d10*/  DFMA R12, R28, -R38.reuse, R20 ;  /* 0x800000261c0c722b */ /* 0x080fe40000000014 */
[----:B0-----:R-:W-:Y:S02]  /*0d20*/  DADD R24, R10, -6.75539944105574400000e+15 ;  /* 0xc33800000a187429 */ /* 0x001fe40000000000 */
[----:B------:R-:W-:-:S04]  /*0d30*/  DFMA R22, R26, -R38, R14 ;  /* 0x800000261a16722b */ /* 0x000fc8000000000e */
[----:B------:R-:W-:Y:S02]  /*0d40*/  DFMA R28, R28, -R40, R12 ;  /* 0x800000281c1c722b */ /* 0x000fe4000000000c */
[----:B-----5:R-:W-:Y:S02]  /*0d50*/  DFMA R12, R6, R30, 6.75539944105574400000e+15 ;  /* 0x43380000060c742b */ /* 0x020fe4000000001e */
[----:B------:R-:W-:Y:S02]  /*0d60*/  DFMA R26, R26, -R40, R22 ;  /* 0x800000281a1a722b */ /* 0x000fe40000000016 */
[----:B------:R-:W-:Y:S02]  /*0d70*/  DFMA R32, R24, -R38, R8 ;  /* 0x800000261820722b */ /* 0x000fe40000000008 */
[----:B------:R-:W-:Y:S02]  /*0d80*/  DFMA R22, R28, R42, R44 ;  /* 0x0000002a1c16722b */ /* 0x000fe4000000002c */
[----:B------:R-:W-:-:S02]  /*0d90*/  DADD R36, R12, -6.75539944105574400000e+15 ;  /* 0xc33800000c247429 */ /* 0x000fc40000000000 */
[----:B------:R-:W-:Y:S02]  /*0da0*/  DFMA R30, R26, R42, R44 ;  /* 0x0000002a1a1e722b */ /* 0x000fe4000000002c */
[----:B------:R-:W-:Y:S02]  /*0db0*/  DFMA R24, R24, -R40, R32 ;  /* 0x800000281818722b */ /* 0x000fe40000000020 */
[----:B------:R-:W-:Y:S02]  /*0dc0*/  DFMA R22, R28, R22, R46 ;  /* 0x000000161c16722b */ /* 0x000fe4000000002e */
[----:B------:R-:W-:Y:S02]  /*0dd0*/  DFMA R38, R36, -R38, R6 ;  /* 0x800000262426722b */ /* 0x000fe40000000006 */
[----:B------:R-:W-:Y:S02]  /*0de0*/  DFMA R32, R26, R30, R46 ;  /* 0x0000001e1a20722b */ /* 0x000fe4000000002e */
[----:B------:R-:W-:-:S02]  /*0df0*/  DFMA R34, R24, R42, R44 ;  /* 0x0000002a1822722b */ /* 0x000fc4000000002c */
[----:B------:R-:W-:Y:S02]  /*0e00*/  DFMA R30, R28, R22, R48 ;  /* 0x000000161c1e722b */ /* 0x000fe40000000030 */
[----:B------:R-:W-:Y:S02]  /*0e10*/  DFMA R22, R36, -R40, R38 ;  /* 0x800000282416722b */ /* 0x000fe40000000026 */
[----:B------:R-:W-:Y:S01]  /*0e20*/  DFMA R32, R26, R32, R48 ;  /* 0x000000201a20722b */ /* 0x000fe20000000030 */
[----:B------:R-:W-:Y:S01]  /*0e30*/  IMAD.MOV.U32 R38, RZ, RZ, 0x1852b7af ;  /* 0x1852b7afff267424 */ /* 0x000fe200078e00ff */
        /* <DEDUP_REMOVED lines=18> */
[----:B------:R-:W-:-:S02]  /*0f60*/  DFMA R30, R28, R30, R40 ;  /* 0x0000001e1c1e722b */ /* 0x000fc40000000028 */
[----:B------:R-:W-:Y:S02]  /*0f70*/  DFMA R36, R22, R36, R48 ;  /* 0x000000241624722b */ /* 0x000fe40000000030 */
[----:B------:R-:W-:Y:S02]  /*0f80*/  DFMA R32, R26, R32, R40 ;  /* 0x000000201a20722b */ /* 0x000fe40000000028 */
[----:B------:R-:W-:Y:S02]  /*0f90*/  DFMA R34, R24, R34, R38 ;  /* 0x000000221822722b */ /* 0x000fe40000000026 */
[----:B------:R-:W-:Y:S02]  /*0fa0*/  DFMA R30, R28, R30, R42 ;  /* 0x0000001e1c1e722b */ /* 0x000fe4000000002a */
[----:B------:R-:W-:Y:S02]  /*0fb0*/  DFMA R36, R22, R36, R50 ;  /* 0x000000241624722b */ /* 0x000fe40000000032 */
        /* <DEDUP_REMOVED lines=10> */
[----:B------:R-:W-:Y:S02]  /*1060*/  DFMA R30, R28, R30, 1 ;  /* 0x3ff000001c1e742b */ /* 0x000fe4000000001e */
[----:B------:R-:W-:Y:S02]  /*1070*/  DFMA R36, R22, R36, R42 ;  /* 0x000000241624722b */ /* 0x000fe4000000002a */
[----:B------:R-:W-:-:S02]  /*1080*/  DFMA R32, R26, R32, 1 ;  /* 0x3ff000001a20742b */ /* 0x000fc40000000020 */
[----:B------:R-:W-:Y:S02]  /*1090*/  DFMA R34, R24, R34, R46 ;  /* 0x000000221822722b */ /* 0x000fe4000000002e */
[----:B------:R-:W-:Y:S02]  /*10a0*/  DFMA R30, R28, R30, 1 ;  /* 0x3ff000001c1e742b */ /* 0x000fe4000000001e */
[----:B------:R-:W-:Y:S02]  /*10b0*/  DFMA R36, R22, R36, R44 ;  /* 0x000000241624722b */ /* 0x000fe4000000002c */
[----:B------:R-:W-:Y:S02]  /*10c0*/  DFMA R32, R26, R32, 1 ;  /* 0x3ff000001a20742b */ /* 0x000fe40000000020 */
[----:B------:R-:W-:-:S04]  /*10d0*/  DFMA R34, R24, R34, 1 ;  /* 0x3ff000001822742b */ /* 0x000fc80000000022 */
        /* <DEDUP_REMOVED lines=8> */
[----:B------:R-:W-:Y:S01]  /*1160*/  @!P1 IMAD.MOV.U32 R20, RZ, RZ, RZ ;  /* 0x000000ffff149224 */ /* 0x000fe200078e00ff */
[----:B------:R-:W-:Y:S02]  /*1170*/  FSEL R27, R27, RZ, P0 ;  /* 0x000000ff1b1b7208 */ /* 0x000fe40000000000 */
[----:B------:R-:W-:-:S05]  /*1180*/  @!P1 SHF.R.S32.HI R19, RZ, 0x1, R19 ;  /* 0x00000001ff139819 */ /* 0x000fca0000011413 */
[----:B------:R-:W-:Y:S02]  /*1190*/  @!P1 IMAD.IADD R18, R18, 0x1, -R19 ;  /* 0x0000000112129824 */ /* 0x000fe400078e0a13 */
[----:B------:R-:W-:-:S03]  /*11a0*/  @!P1 IMAD R19, R19, 0x100000, R31 ;  /* 0x0010000013139824 */ /* 0x000fc600078e021f */
[----:B------:R-:W-:Y:S01]  /*11b0*/  @!P1 LEA R21, R18, 0x3ff00000, 0x14 ;  /* 0x3ff0000012159811 */ /* 0x000fe200078ea0ff */
[----:B------:R-:W-:-:S06]  /*11c0*/  @!P1 IMAD.MOV.U32 R18, RZ, RZ, R30 ;  /* 0x000000ffff129224 */ /* 0x000fcc00078e001e */
[----:B------:R-:W-:-:S11]  /*11d0*/  @!P1 DMUL R26, R18, R20 ;  /* 0x00000014121a9228 */ /* 0x000fd60000000000 */
.L_x_169:
[----:B------:R-:W-:Y:S05]  /*11e0*/  BSYNC.RECONVERGENT B2 ;  /* 0x0000000000027941 */ /* 0x000fea0003800200 */
.L_x_168:
[----:B------:R-:W-:Y:S01]  /*11f0*/  FSETP.GEU.AND P0, PT, |R15|, 4.1917929649353027344, PT ;  /* 0x4086232b0f00780b */ /* 0x000fe20003f0e200 */
[----:B------:R0:W2:Y:S01]  /*1200*/  F2F.F32.F64 R27, R26 ;  /* 0x0000001a001b7310 */ /* 0x0000a20000301000 */
[----:B------:R-:W-:Y:S01]  /*1210*/  BSSY.RECONVERGENT B2, `(.L_x_170) ;  /* 0x0000013000027945 */ /* 0x000fe20003800200 */
[----:B------:R-:W-:Y:S01]  /*1220*/  DFMA R34, R24, R34, 1 ;  /* 0x3ff000001822742b */ /* 0x000fe20000000022 */
[----:B------:R-:W-:Y:S01]  /*1230*/  IMAD R19, R16, 0x100000, R33 ;  /* 0x0010000010137824 */ /* 0x000fe200078e0221 */
[----:B------:R-:W-:Y:S01]  /*1240*/  DFMA R36, R22, R36, R46 ;  /* 0x000000241624722b */ /* 0x000fe2000000002e */
[----:B------:R-:W-:-:S07]  /*1250*/  IMAD.MOV.U32 R18, RZ, RZ, R32 ;  /* 0x000000ffff127224 */ /* 0x000fce00078e0020 */
[----:B0-----:R-:W-:Y:S05]  /*1260*/  @!P0 BRA `(.L_x_171) ;  /* 0x0000000000348947 */ /* 0x001fea0003800000 */
        /* <DEDUP_REMOVED lines=13> */
.L_x_171:
[----:B------:R-:W-:Y:S05]  /*1340*/  BSYNC.RECONVERGENT B2 ;  /* 0x0000000000027941 */ /* 0x000fea0003800200 */
.L_x_170:
[----:B------:R-:W-:Y:S01]  /*1350*/  FSETP.GEU.AND P0, PT, |R9|, 4.1917929649353027344, PT ;  /* 0x4086232b0900780b */ /* 0x000fe20003f0e200 */
[----:B------:R0:W3:Y:S01]  /*1360*/  F2F.F32.F64 R18, R18 ;  /* 0x0000001200127310 */ /* 0x0000e20000301000 */
        /* <DEDUP_REMOVED lines=18> */
.L_x_173:
[----:B------:R-:W-:Y:S05]  /*1490*/  BSYNC.RECONVERGENT B2 ;  /* 0x0000000000027941 */ /* 0x000fea0003800200 */
.L_x_172:
[----:B------:R-:W0:Y:S01]  /*14a0*/  F2F.F32.F64 R14, R14 ;  /* 0x0000000e000e7310 */ /* 0x000e220000301000 */
[----:B------:R-:W-:Y:S01]  /*14b0*/  FSETP.GEU.AND P0, PT, |R7|, 4.1917929649353027344, PT ;  /* 0x4086232b0700780b */ /* 0x000fe20003f0e200 */
[----:B------:R-:W-:Y:S01]  /*14c0*/  DFMA R36, R22, R36, 1 ;  /* 0x3ff000001624742b */ /* 0x000fe20000000024 */
[----:B-12---:R-:W-:Y:S01]  /*14d0*/  FADD R27, R27, R2 ;  /* 0x000000021b1b7221 */ /* 0x006fe20000000000 */
[----:B------:R-:W-:Y:S03]  /*14e0*/  BSSY.RECONVERGENT B2, `(.L_x_174) ;  /* 0x0000013000027945 */ /* 0x000fe60003800200 */
[----:B---3--:R-:W-:-:S05]  /*14f0*/  FADD R27, R27, R18 ;  /* 0x000000121b1b7221 */ /* 0x008fca0000000000 */
[----:B------:R-:W-:Y:S02]  /*1500*/  IMAD R9, R12, 0x100000, R37 ;  /* 0x001000000c097824 */ /* 0x000fe400078e0225 */
[----:B------:R-:W-:Y:S02]  /*1510*/  IMAD.MOV.U32 R8, RZ, RZ, R36 ;  /* 0x000000ffff087224 */ /* 0x000fe400078e0024 */
[----:B0-----:R-:W-:Y:S01]  /*1520*/  FADD R27, R27, R14 ;  /* 0x0000000e1b1b7221 */ /* 0x001fe20000000000 */
        /* <DEDUP_REMOVED lines=14> */
.L_x_175:
[----:B------:R-:W-:Y:S05]  /*1610*/  BSYNC.RECONVERGENT B2 ;  /* 0x0000000000027941 */ /* 0x000fea0003800200 */
.L_x_174:
[----:B------:R-:W-:Y:S01]  /*1620*/  VIADD R3, R3, 0x400 ;  /* 0x0000040003037836 */ /* 0x000fe20000000000 */
[----:B------:R-:W0:Y:S04]  /*1630*/  F2F.F32.F64 R2, R8 ;  /* 0x0000000800027310 */ /* 0x000e280000301000 */
[----:B------:R-:W-:Y:S01]  /*1640*/  ISETP.GE.AND P0, PT, R3, UR5, PT ;  /* 0x0000000503007c0c */ /* 0x000fe2000bf06270 */
[----:B0-----:R-:W-:-:S12]  /*1650*/  FADD R2, R27, R2 ;  /* 0x000000021b027221 */ /* 0x001fd80000000000 */
[----:B------:R-:W-:Y:S05]  /*1660*/  @!P0 BRA `(.L_x_176) ;  /* 0xfffffff400388947 */ /* 0x000fea000383ffff */
.L_x_162:
[----:B--2---:R-:W-:Y:S05]  /*1670*/  BSYNC.RECONVERGENT B1 ;  /* 0x0000000000017941 */ /* 0x004fea0003800200 */
.L_x_161:
[----:B------:R-:W2:Y:S01]  /*1680*/  LDC.64 R10, c[0x0][0x390] ;  /* 0x0000e400ff0a7b82 */ /* 0x000ea20000000a00 */
[----:B-1----:R-:W-:Y:S01]  /*1690*/  IMAD.MOV.U32 R7, RZ, RZ, R2 ;  /* 0x000000ffff077224 */ /* 0x002fe200078e0002 */
[----:B--2---:R-:W-:-:S04]  /*16a0*/  ISETP.GE.U32.AND P0, PT, R10, 0x100, PT ;  /* 0x000001000a00780c */ /* 0x004fc80003f06070 */
[----:B------:R-:W-:-:S13]  /*16b0*/  ISETP.GE.AND.EX P0, PT, R11, RZ, PT, P0 ;  /* 0x000000ff0b00720c */ /* 0x000fda0003f06300 */
[----:B------:R-:W-:Y:S05]  /*16c0*/  @!P0 BRA `(.L_x_177) ;  /* 0x0000000000ac8947 */ /* 0x000fea0003800000 */
[----:B0-----:R-:W0:Y:S01]  /*16d0*/  S2R R8, SR_LANEID ;  /* 0x0000000000087919 */ /* 0x001e220000000000 */
[----:B------:R-:W-:Y:S01]  /*16e0*/  ISETP.NE.AND P5, PT, R0, RZ, PT ;  /* 0x000000ff0000720c */ /* 0x000fe20003fa5270 */
[----:B------:R-:W1:Y:S02]  /*16f0*/  SHFL.DOWN PT, R2, R7, 0x1, 0x1f ;  /* 0x08201f0007027f89 */ /* 0x000e6400000e0000 */
[----:B-1----:R-:W-:Y:S01]  /*1700*/  FADD R2, R2, R7 ;  /* 0x0000000702027221 */ /* 0x002fe20000000000 */
[C---:B0-----:R-:W-:Y:S02]  /*1710*/  ISETP.GT.AND P0, PT, R8.reuse, 0x1e, PT ;  /* 0x0000001e0800780c */ /* 0x041fe40003f04270 */
[C---:B------:R-:W-:Y:S02]  /*1720*/  ISETP.NE.AND P1, PT, R8.reuse, RZ, PT ;  /* 0x000000ff0800720c */ /* 0x040fe40003f25270 */
[----:B------:R-:W-:Y:S02]  /*1730*/  FSEL R2, R7, R2, P0 ;  /* 0x0000000207027208 */ /* 0x000fe40000000000 */
[----:B------:R-:W-:-:S03]  /*1740*/  ISETP.GT.AND P0, PT, R8, 0x1d, PT ;  /* 0x0000001d0800780c */ /* 0x000fc60003f04270 */
[----:B------:R-:W0:Y:S06]  /*1750*/  SHFL.DOWN PT, R3, R2, 0x2, 0x1f ;  /* 0x08401f0002037f89 */ /* 0x000e2c00000e0000 */
[----:B------:R-:W1:Y:S01]  /*1760*/  @!P1 S2R R6, SR_CgaCtaId ;  /* 0x0000000000069919 */ /* 0x000e620000008800 */
[----:B------:R-:W-:Y:S02]  /*1770*/  @!P1 MOV R5, 0x400 ;  /* 0x0000040000059802 */ /* 0x000fe40000000f00 */
[----:B------:R-:W-:-:S04]  /*1780*/  @!P1 SHF.R.U32.HI R4, RZ, 0x3, R0 ;  /* 0x00000003ff049819 */ /* 0x000fc80000011600 */
[----:B------:R-:W-:Y:S01]  /*1790*/  @!P1 LOP3.LUT R4, R4, 0x7c, RZ, 0xc0, !PT ;  /* 0x0000007c04049812 */ /* 0x000fe200078ec0ff */
[----:B0-----:R-:W-:Y:S01]  /*17a0*/  @!P0 FADD R2, R2, R3 ;  /* 0x0000000302028221 */ /* 0x001fe20000000000 */
[----:B------:R-:W-:-:S04]  /*17b0*/  ISETP.GT.AND P0, PT, R8, 0x1b, PT ;  /* 0x0000001b0800780c */ /* 0x000fc80003f04270 */
[----:B------:R-:W0:Y:S01]  /*17c0*/  SHFL.DOWN PT, R3, R2, 0x4, 0x1f ;  /* 0x08801f0002037f89 */ /* 0x000e2200000e0000 */
[----:B-1----:R-:W-:-:S05]  /*17d0*/  @!P1 LEA R5, R6, R5, 0x18 ;  /* 0x0000000506059211 */ /* 0x002fca00078ec0ff */
[----:B------:R-:W-:-:S03]  /*17e0*/  @!P1 IMAD.IADD R4, R4, 0x1, R5 ;  /* 0x0000000104049824 */ /* 0x000fc600078e0205 */
[----:B0-----:R-:W-:Y:S01]  /*17f0*/  @!P0 FADD R2, R2, R3 ;  /* 0x0000000302028221 */ /* 0x001fe20000000000 */
[----:B------:R-:W-:-:S04]  /*1800*/  ISETP.GT.AND P0, PT, R8, 0x17, PT ;  /* 0x000000170800780c */ /* 0x000fc80003f04270 */
[----:B------:R-:W0:Y:S09]  /*1810*/  SHFL.DOWN PT, R3, R2, 0x8, 0x1f ;  /* 0x09001f0002037f89 */ /* 0x000e3200000e0000 */
[----:B0-----:R-:W-:Y:S01]  /*1820*/  @!P0 FADD R2, R2, R3 ;  /* 0x0000000302028221 */ /* 0x001fe20000000000 */
[----:B------:R-:W-:-:S04]  /*1830*/  ISETP.GT.AND P0, PT, R8, 0xf, PT ;  /* 0x0000000f0800780c */ /* 0x000fc80003f04270 */
[----:B------:R-:W0:Y:S02]  /*1840*/  SHFL.DOWN PT, R3, R2, 0x10, 0x1f ;  /* 0x0a001f0002037f89 */ /* 0x000e2400000e0000 */
[----:B0-----:R-:W-:-:S05]  /*1850*/  FADD R3, R2, R3 ;  /* 0x0000000302037221 */ /* 0x001fca0000000000 */
[----:B------:R1:W-:Y:S01]  /*1860*/  @!P1 STS [R4+0x8], R3 ;  /* 0x0000080304009388 */ /* 0x0003e20000000800 */
[----:B------:R-:W-:Y:S01]  /*1870*/  FSEL R2, R2, R3, P0 ;  /* 0x0000000302027208 */ /* 0x000fe20000000000 */
[----:B------:R-:W-:Y:S06]  /*1880*/  BAR.SYNC.DEFER_BLOCKING 0x0 ;  /* 0x0000000000007b1d */ /* 0x000fec0000010000 */
[----:B------:R-:W-:Y:S05]  /*1890*/  @P5 BRA `(.L_x_178) ;  /* 0x0000005c00585947 */ /* 0x000fea0003800000 */
[----:B------:R-:W0:Y:S01]  /*18a0*/  S2UR UR5, SR_CgaCtaId ;  /* 0x00000000000579c3 */ /* 0x000e220000008800 */
[----:B------:R-:W-:Y:S02]  /*18b0*/  UMOV UR4, 0x400 ;  /* 0x0000040000047882 */ /* 0x000fe40000000000 */
[----:B0-----:R-:W-:-:S09]  /*18c0*/  ULEA UR4, UR5, UR4, 0x18 ;  /* 0x0000000405047291 */ /* 0x001fd2000f8ec0ff */
[----:B-1----:R-:W0:Y:S04]  /*18d0*/  LDS R3, [UR4+0xc] ;  /* 0x00000c04ff037984 */ /* 0x002e280008000800 */
        /* <DEDUP_REMOVED lines=10> */
.L_x_177:
[----:B------:R-:W1:Y:S01]  /*1980*/  S2R R6, SR_LANEID ;  /* 0x0000000000067919 */ /* 0x000e620000000000 */
[C---:B------:R-:W-:Y:S02]  /*1990*/  LOP3.LUT R2, R0.reuse, 0x3e0, RZ, 0xc0, !PT ;  /* 0x000003e000027812 */ /* 0x040fe400078ec0ff */
[----:B------:R-:W-:Y:S02]  /*19a0*/  ISETP.NE.AND P5, PT, R0, RZ, PT ;  /* 0x000000ff0000720c */ /* 0x000fe40003fa5270 */
[----:B------:R-:W-:Y:S01]  /*19b0*/  LOP3.LUT R5, RZ, R2, RZ, 0x33, !PT ;  /* 0x00000002ff057212 */ /* 0x000fe200078e33ff */
[----:B------:R-:W-:-:S04]  /*19c0*/  VIADD R3, R2, 0x20 ;  /* 0x0000002002037836 */ /* 0x000fc80000000000 */
[----:B------:R-:W-:Y:S01]  /*19d0*/  IMAD.IADD R5, R5, 0x1, R10 ;  /* 0x0000000105057824 */ /* 0x000fe200078e020a */
[----:B------:R-:W-:-:S04]  /*19e0*/  ISETP.GT.AND P0, PT, R3, R10, PT ;  /* 0x0000000a0300720c */ /* 0x000fc80003f04270 */
[----:B------:R-:W-:-:S05]  /*19f0*/  SEL R5, R5, 0x1f, P0 ;  /* 0x0000001f05057807 */ /* 0x000fca0000000000 */
[----:B------:R-:W2:Y:S01]  /*1a00*/  SHFL.DOWN PT, R2, R7, 0x1, R5 ;  /* 0x0820000007027989 */ /* 0x000ea200000e0005 */
[C---:B-1----:R-:W-:Y:S01]  /*1a10*/  ISETP.GE.AND P0, PT, R6.reuse, R5, PT ;  /* 0x000000050600720c */ /* 0x042fe20003f06270 */
[C---:B------:R-:W-:Y:S01]  /*1a20*/  VIADD R4, R6.reuse, 0x2 ;  /* 0x0000000206047836 */ /* 0x040fe20000000000 */
[----:B------:R-:W-:-:S11]  /*1a30*/  ISETP.NE.AND P1, PT, R6, RZ, PT ;  /* 0x000000ff0600720c */ /* 0x000fd60003f25270 */
[----:B--2---:R-:W-:Y:S01]  /*1a40*/  @!P0 FADD R7, R2, R7 ;  /* 0x0000000702078221 */ /* 0x004fe20000000000 */
[----:B------:R-:W-:Y:S01]  /*1a50*/  ISETP.GT.AND P0, PT, R4, R5, PT ;  /* 0x000000050400720c */ /* 0x000fe20003f04270 */
[----:B------:R-:W-:Y:S01]  /*1a60*/  VIADD R4, R6, 0x4 ;  /* 0x0000000406047836 */ /* 0x000fe20000000000 */
[----:B0-----:R-:W0:Y:S01]  /*1a70*/  @!P1 S2R R9, SR_CgaCtaId ;  /* 0x0000000000099919 */ /* 0x001e220000008800 */
[----:B------:R-:W-:Y:S01]  /*1a80*/  @!P1 SHF.R.U32.HI R3, RZ, 0x3, R0 ;  /* 0x00000003ff039819 */ /* 0x000fe20000011600 */
[----:B------:R-:W1:Y:S03]  /*1a90*/  SHFL.DOWN PT, R2, R7, 0x2, R5 ;  /* 0x0840000007027989 */ /* 0x000e6600000e0005 */
[----:B------:R-:W-:-:S06]  /*1aa0*/  @!P1 LOP3.LUT R3, R3, 0x7c, RZ, 0xc0, !PT ;  /* 0x0000007c03039812 */ /* 0x000fcc00078ec0ff */
[----:B-1----:R-:W-:Y:S01]  /*1ab0*/  @!P0 FADD R7, R7, R2 ;  /* 0x0000000207078221 */ /* 0x002fe20000000000 */
[----:B------:R-:W-:Y:S01]  /*1ac0*/  ISETP.GT.AND P0, PT, R4, R5, PT ;  /* 0x000000050400720c */ /* 0x000fe20003f04270 */
[----:B------:R-:W-:-:S03]  /*1ad0*/  VIADD R4, R6, 0x8 ;  /* 0x0000000806047836 */ /* 0x000fc60000000000 */
[----:B------:R-:W1:Y:S09]  /*1ae0*/  SHFL.DOWN PT, R2, R7, 0x4, R5 ;  /* 0x0880000007027989 */ /* 0x000e7200000e0005 */
[----:B-1----:R-:W-:Y:S01]  /*1af0*/  @!P0 FADD R7, R7, R2 ;  /* 0x0000000207078221 */ /* 0x002fe20000000000 */
[----:B------:R-:W-:Y:S01]  /*1b00*/  ISETP.GT.AND P0, PT, R4, R5, PT ;  /* 0x000000050400720c */ /* 0x000fe20003f04270 */
[----:B------:R-:W-:-:S03]  /*1b10*/  VIADD R4, R6, 0x10 ;  /* 0x0000001006047836 */ /* 0x000fc60000000000 */
[----:B------:R-:W1:Y:S09]  /*1b20*/  SHFL.DOWN PT, R2, R7, 0x8, R5 ;  /* 0x0900000007027989 */ /* 0x000e7200000e0005 */
[----:B-1----:R-:W-:Y:S01]  /*1b30*/  @!P0 FADD R7, R7, R2 ;  /* 0x0000000207078221 */ /* 0x002fe20000000000 */
[----:B------:R-:W-:-:S02]  /*1b40*/  ISETP.GT.AND P0, PT, R4, R5, PT ;  /* 0x000000050400720c */ /* 0x000fc40003f04270 */
[----:B------:R-:W-:Y:S02]  /*1b50*/  @!P1 MOV R4, 0x400 ;  /* 0x0000040000049802 */ /* 0x000fe40000000f00 */
[----:B------:R-:W1:Y:S02]  /*1b60*/  SHFL.DOWN PT, R2, R7, 0x10, R5 ;  /* 0x0a00000007027989 */ /* 0x000e6400000e0005 */
[----:B0-----:R-:W-:-:S05]  /*1b70*/  @!P1 LEA R4, R9, R4, 0x18 ;  /* 0x0000000409049211 */ /* 0x001fca00078ec0ff */
[----:B------:R-:W-:Y:S02]  /*1b80*/  @!P1 IMAD.IADD R3, R3, 0x1, R4 ;  /* 0x0000000103039824 */ /* 0x000fe400078e0204 */
[----:B-1----:R-:W-:-:S04]  /*1b90*/  @!P0 FADD R7, R7, R2 ;  /* 0x0000000207078221 */ /* 0x002fc80000000000 */
[----:B------:R-:W-:-:S05]  /*1ba0*/  IMAD.MOV.U32 R2, RZ, RZ, R7 ;  /* 0x000000ffff027224 */ /* 0x000fca00078e0007 */
[----:B------:R2:W-:Y:S01]  /*1bb0*/  @!P1 STS [R3+0x8], R2 ;  /* 0x0000080203009388 */ /* 0x0005e20000000800 */
[----:B------:R-:W-:Y:S06]  /*1bc0*/  BAR.SYNC.DEFER_BLOCKING 0x0 ;  /* 0x0000000000007b1d */ /* 0x000fec0000010000 */
[----:B------:R-:W-:Y:S05]  /*1bd0*/  @P5 BRA `(.L_x_178) ;  /* 0x0000005800885947 */ /* 0x000fea0003800000 */
[----:B------:R-:W0:Y:S01]  /*1be0*/  S2UR UR5, SR_CgaCtaId ;  /* 0x00000000000579c3 */ /* 0x000e220000008800 */
[----:B------:R-:W-:Y:S01]  /*1bf0*/  UMOV UR4, 0x400 ;  /* 0x0000040000047882 */ /* 0x000fe20000000000 */
[C---:B------:R-:W-:Y:S02]  /*1c00*/  ISETP.GT.U32.AND P3, PT, R10.reuse, 0x20, PT ;  /* 0x000000200a00780c */ /* 0x040fe40003f64070 */
[C---:B------:R-:W-:Y:S02]  /*1c10*/  ISETP.GT.U32.AND P1, PT, R10.reuse, 0x40, PT ;  /* 0x000000400a00780c */ /* 0x040fe40003f24070 */
[C---:B------:R-:W-:Y:S02]  /*1c20*/  ISETP.GT.AND.EX P3, PT, R11.reuse, RZ, PT, P3 ;  /* 0x000000ff0b00720c */ /* 0x040fe40003f64330 */
[----:B------:R-:W-:Y:S02]  /*1c30*/  ISETP.GT.U32.AND P0, PT, R10, 0x60, PT ;  /* 0x000000600a00780c */ /* 0x000fe40003f04070 */
[----:B------:R-:W-:-:S02]  /*1c40*/  ISETP.GT.AND.EX P1, PT, R11, RZ, PT, P1 ;  /* 0x000000ff0b00720c */ /* 0x000fc40003f24310 */
[C---:B------:R-:W-:Y:S02]  /*1c50*/  ISETP.GT.U32.AND P2, PT, R10.reuse, 0x80, PT ;  /* 0x000000800a00780c */ /* 0x040fe40003f44070 */
[C---:B------:R-:W-:Y:S02]  /*1c60*/  ISETP.GT.AND.EX P0, PT, R11.reuse, RZ, PT, P0 ;  /* 0x000000ff0b00720c */ /* 0x040fe40003f04300 */
[----:B------:R-:W-:Y:S02]  /*1c70*/  ISETP.GT.U32.AND P4, PT, R10, 0xa0, PT ;  /* 0x000000a00a00780c */ /* 0x000fe40003f84070 */
[C---:B------:R-:W-:Y:S02]  /*1c80*/  ISETP.GT.AND.EX P2, PT, R11.reuse, RZ, PT, P2 ;  /* 0x000000ff0b00720c */ /* 0x040fe40003f44320 */
[----:B------:R-:W-:Y:S01]  /*1c90*/  ISETP.GT.AND.EX P4, PT, R11, RZ, PT, P4 ;  /* 0x000000ff0b00720c */ /* 0x000fe20003f84340 */
[----:B0-----:R-:W-:-:S09]  /*1ca0*/  ULEA UR4, UR5, UR4, 0x18 ;  /* 0x0000000405047291 */ /* 0x001fd2000f8ec0ff */
[----:B--2---:R-:W0:Y:S04]  /*1cb0*/  LDS R3, [UR4+0xc] ;  /* 0x00000c04ff037984 */ /* 0x004e280008000800 */
[----:B------:R-:W1:Y:S04]  /*1cc0*/  LDS.128 R4, [UR4+0x10] ;  /* 0x00001004ff047984 */ /* 0x000e680008000c00 */
[----:B------:R-:W2:Y:S01]  /*1cd0*/  LDS.64 R8, [UR4+0x20] ;  /* 0x00002004ff087984 */ /* 0x000ea20008000a00 */
[----:B0-----:R-:W-:Y:S01]  /*1ce0*/  @P3 FADD R2, R2, R3 ;  /* 0x0000000302023221 */ /* 0x001fe20000000000 */
[----:B------:R-:W-:-:S03]  /*1cf0*/  ISETP.GT.U32.AND P3, PT, R10, 0xc0, PT ;  /* 0x000000c00a00780c */ /* 0x000fc60003f64070 */
[----:B-1----:R-:W-:Y:S01]  /*1d00*/  @P1 FADD R2, R2, R4 ;  /* 0x0000000402021221 */ /* 0x002fe20000000000 */
[----:B------:R-:W-:Y:S02]  /*1d10*/  ISETP.GT.U32.AND P1, PT, R10, 0xe0, PT ;  /* 0x000000e00a00780c */ /* 0x000fe40003f24070 */
[C---:B------:R-:W-:Y:S01]  /*1d20*/  ISETP.GT.AND.EX P3, PT, R11.reuse, RZ, PT, P3 ;  /* 0x000000ff0b00720c */ /* 0x040fe20003f64330 */
[----:B------:R-:W-:Y:S01]  /*1d30*/  @P0 FADD R2, R2, R5 ;  /* 0x0000000502020221 */ /* 0x000fe20000000000 */
[----:B------:R-:W-:-:S03]  /*1d40*/  ISETP.GT.AND.EX P1, PT, R11, RZ, PT, P1 ;  /* 0x000000ff0b00720c */ /* 0x000fc60003f24310 */
[----:B------:R-:W-:-:S04]  /*1d50*/  @P2 FADD R2, R2, R6 ;  /* 0x0000000602022221 */ /* 0x000fc80000000000 */
[----:B------:R-:W-:-:S04]  /*1d60*/  @P4 FADD R2, R2, R7 ;  /* 0x0000000702024221 */ /* 0x000fc80000000000 */
[----:B--2---:R-:W-:-:S04]  /*1d70*/  @P3 FADD R2, R2, R8 ;  /* 0x0000000802023221 */ /* 0x004fc80000000000 */
[----:B------:R-:W-:Y:S01]  /*1d80*/  @P1 FADD R2, R2, R9 ;  /* 0x0000000902021221 */ /* 0x000fe20000000000 */
[----:B------:R-:W-:Y:S06]  /*1d90*/  BRA `(.L_x_178) ;  /* 0x0000005800187947 */ /* 0x000fec0003800000 */
.L_x_156:
[----:B------:R-:W0:Y:S01]  /*1da0*/  S2R R0, SR_TID.X ;  /* 0x0000000000007919 */ /* 0x000e220000002100 */
[----:B------:R-:W0:Y:S02]  /*1db0*/  LDC.64 R6, c[0x0][0x380] ;  /* 0x0000e000ff067b82 */ /* 0x000e240000000a00 */
[----:B0-----:R-:W-:-:S05]  /*1dc0*/  IMAD.WIDE.U32 R6, R0, 0x8, R6 ;  /* 0x0000000800067825 */ /* 0x001fca00078e0006 */
[----:B------:R-:W2:Y:S04]  /*1dd0*/  LDG.E.64 R92, desc[UR6][R6.64] ;  /* 0x00000006065c7981 */ /* 0x000ea8000c1e1b00 */
[----:B------:R-:W3:Y:S04]  /*1de0*/  LDG.E.64 R76, desc[UR6][R6.64+0x800] ;  /* 0x00080006064c7981 */ /* 0x000ee8000c1e1b00 */
[----:B------:R-:W4:Y:S04]  /*1df0*/  LDG.E.64 R40, desc[UR6][R6.64+0x1000] ;  /* 0x0010000606287981 */ /* 0x000f28000c1e1b00 */
[----:B------:R-:W5:Y:S04]  /*1e00*/  LDG.E.64 R8, desc[UR6][R6.64+0x1800] ;  /* 0x0018000606087981 */ /* 0x000f68000c1e1b00 */
[----:B------:R-:W5:Y:S04]  /*1e10*/  LDG.E.64 R10, desc[UR6][R6.64+0x2000] ;  /* 0x00200006060a7981 */ /* 0x000f68000c1e1b00 */
[----:B------:R-:W5:Y:S04]  /*1e20*/  LDG.E.64 R12, desc[UR6][R6.64+0x2800] ;  /* 0x00280006060c7981 */ /* 0x000f68000c1e1b00 */
[----:B------:R-:W5:Y:S04]  /*1e30*/  LDG.E.64 R14, desc[UR6][R6.64+0x3000] ;  /* 0x00300006060e7981 */ /* 0x000f68000c1e1b00 */
[----:B------:R-:W5:Y:S04]  /*1e40*/  LDG.E.64 R16, desc[UR6][R6.64+0x3800] ;  /* 0x0038000606107981 */ /* 0x000f68000c1e1b00 */
[----:B------:R-:W5:Y:S04]  /*1e50*/  LDG.E.64 R18, desc[UR6][R6.64+0x4000] ;  /* 0x0040000606127981 */ /* 0x000f68000c1e1b00 */
[----:B------:R-:W5:Y:S04]  /*1e60*/  LDG.E.64 R20, desc[UR6][R6.64+0x4800] ;  /* 0x0048000606147981 */ /* 0x000f68000c1e1b00 */
[----:B------:R-:W5:Y:S04]  /*1e70*/  LDG.E.64 R22, desc[UR6][R6.64+0x5000] ;  /* 0x0050000606167981 */ /* 0x000f68000c1e1b00 */
[----:B------:R-:W5:Y:S01]  /*1e80*/  LDG.E.64 R24, desc[UR6][R6.64+0x5800] ;  /* 0x0058000606187981 */ /* 0x000f62000c1e1b00 */
        /* <DEDUP_REMOVED lines=8> */
[----:B------:R-:W5:Y:S01]  /*1f10*/  LDG.E.64 R28, desc[UR6][R6.64+0x6800] ;  /* 0x00680006061c7981 */ /* 0x000f62000c1e1b00 */
        /* <DEDUP_REMOVED lines=16> */
[----:B--2---:R-:W-:-:S08]  /*2020*/  DFMA R94, R92, R4, 6.75539944105574400000e+15 ;  /* 0x433800005c5e742b */ /* 0x004fd00000000004 */
[----:B------:R-:W-:-:S08]  /*2030*/  DADD R2, R94, -6.75539944105574400000e+15 ;  /* 0xc33800005e027429 */ /* 0x000fd00000000000 */
[----:B------:R-:W-:-:S08]  /*2040*/  DFMA R26, R2, -UR10, R92 ;  /* 0x8000000a021a7c2b */ /* 0x000fd0000800005c */
[----:B------:R-:W-:Y:S02]  /*2050*/  DFMA R96, R2, -UR12, R26 ;  /* 0x8000000c02607c2b */ /* 0x000fe4000800001a */
[----:B------:R-:W2:Y:S01]  /*2060*/  LDG.E.64 R26, desc[UR6][R6.64+0x6000] ;  /* 0x00600006061a7981 */ /* 0x000ea2000c1e1b00 */
[----:B------:R-:W-:Y:S02]  /*2070*/  IMAD.MOV.U32 R2, RZ, RZ, -0x35dec16 ;  /* 0xfca213eaff027424 */ /* 0x000fe400078e00ff */
[----:B------:R-:W-:-:S06]  /*2080*/  IMAD.MOV.U32 R3, RZ, RZ, 0x3e928af3 ;  /* 0x3e928af3ff037424 */ /* 0x000fcc00078e00ff */
[----:B------:R-:W-:-:S08]  /*2090*/  DFMA R30, R96, UR14, R2 ;  /* 0x0000000e601e7c2b */ /* 0x000fd00008000002 */
[C---:B------:R-:W-:Y:S02]  /*20a0*/  DFMA R32, R96.reuse, R30, UR16 ;  /* 0x0000001060207e2b */ /* 0x040fe4000800001e */
[----:B------:R-:W2:Y:S06]  /*20b0*/  LDG.E.64 R30, desc[UR6][R6.64+0x7000] ;  /* 0x00700006061e7981 */ /* 0x000eac000c1e1b00 */
[C---:B------:R-:W-:Y:S02]  /*20c0*/  DFMA R34, R96.reuse, R32, UR18 ;  /* 0x0000001260227e2b */ /* 0x040fe40008000020 */
[----:B------:R-:W2:Y:S06]  /*20d0*/  LDG.E.64 R32, desc[UR6][R6.64+0x7800] ;  /* 0x0078000606207981 */ /* 0x000eac000c1e1b00 */
[----:B------:R-:W-:-:S08]  /*20e0*/  DFMA R34, R96, R34, UR20 ;  /* 0x0000001460227e2b */ /* 0x000fd00008000022 */
[----:B------:R-:W-:-:S08]  /*20f0*/  DFMA R34, R96, R34, UR22 ;  /* 0x0000001660227e2b */ /* 0x000fd00008000022 */
[----:B------:R-:W-:-:S08]  /*2100*/  DFMA R34, R96, R34, UR24 ;  /* 0x0000001860227e2b */ /* 0x000fd00008000022 */
[----:B------:R-:W-:Y:S02]  /*2110*/  DFMA R34, R96, R34, UR26 ;  /* 0x0000001a60227e2b */ /* 0x000fe40008000022 */
[----:B---3--:R-:W-:-:S06]  /*2120*/  DFMA R74, R76, R4, 6.75539944105574400000e+15 ;  /* 0x433800004c4a742b */ /* 0x008fcc0000000004 */
[----:B------:R-:W-:Y:S02]  /*2130*/  DFMA R36, R96, R34, UR28 ;  /* 0x0000001c60247e2b */ /* 0x000fe40008000022 */
[-C--:B----4-:R-:W-:Y:S02]  /*2140*/  DFMA R42, R40, R4.reuse, 6.75539944105574400000e+15 ;  /* 0x43380000282a742b */ /* 0x090fe40000000004 */
[----:B-----5:R-:W-:Y:S02]  /*2150*/  DFMA R34, R8, R4, 6.75539944105574400000e+15 ;  /* 0x433800000822742b */ /* 0x020fe40000000004 */
[----:B------:R-:W-:Y:S02]  /*2160*/  DADD R90, R74, -6.75539944105574400000e+15 ;  /* 0xc33800004a5a7429 */ /* 0x000fe40000000000 */
[----:B------:R-:W-:Y:S02]  /*2170*/  DFMA R36, R96, R36, UR30 ;  /* 0x0000001e60247e2b */ /* 0x000fe40008000024 */
[----:B------:R-:W-:-:S02]  /*2180*/  DADD R72, R42, -6.75539944105574400000e+15 ;  /* 0xc33800002a487429 */ /* 0x000fc40000000000 */
[----:B------:R-:W-:Y:S02]  /*2190*/  DADD R52, R34, -6.75539944105574400000e+15 ;  /* 0xc338000022347429 */ /* 0x000fe40000000000 */
[----:B------:R-:W-:Y:S02]  /*21a0*/  DFMA R38, R90, -UR10, R76 ;  /* 0x8000000a5a267c2b */ /* 0x000fe4000800004c */
[----:B------:R-:W-:Y:S02]  /*21b0*/  DFMA R36, R96, R36, 1 ;  /* 0x3ff000006024742b */ /* 0x000fe40000000024 */
[----:B------:R-:W-:Y:S02]  /*21c0*/  DFMA R44, R72, -UR10, R40 ;  /* 0x8000000a482c7c2b */ /* 0x000fe40008000028 */
[----:B------:R-:W-:Y:S02]  /*21d0*/  DFMA R46, R52, -UR10, R8 ;  /* 0x8000000a342e7c2b */ /* 0x000fe40008000008 */
[----:B------:R-:W-:-:S02]  /*21e0*/  DFMA R90, R90, -UR12, R38 ;  /* 0x8000000c5a5a7c2b */ /* 0x000fc40008000026 */
[----:B------:R-:W-:Y:S02]  /*21f0*/  DFMA R96, R96, R36, 1 ;  /* 0x3ff000006060742b */ /* 0x000fe40000000024 */
[-C--:B------:R-:W-:Y:S02]  /*2200*/  DFMA R36, R10, R4.reuse, 6.75539944105574400000e+15 ;  /* 0x433800000a24742b */ /* 0x080fe40000000004 */
[----:B------:R-:W-:Y:S02]  /*2210*/  DFMA R38, R12, R4, 6.75539944105574400000e+15 ;  /* 0x433800000c26742b */ /* 0x000fe40000000004 */
[----:B------:R-:W-:Y:S02]  /*2220*/  DFMA R72, R72, -UR12, R44 ;  /* 0x8000000c48487c2b */ /* 0x000fe4000800002c */
[----:B------:R-:W-:Y:S02]  /*2230*/  DFMA R52, R52, -UR12, R46 ;  /* 0x8000000c34347c2b */ /* 0x000fe4000800002e */
[----:B------:R-:W-:-:S02]  /*2240*/  DFMA R44, R90, UR14, R2 ;  /* 0x0000000e5a2c7c2b */ /* 0x000fc40008000002 */
[----:B------:R-:W-:Y:S02]  /*2250*/  DADD R54, R36, -6.75539944105574400000e+15 ;  /* 0xc338000024367429 */ /* 0x000fe40000000000 */
[----:B------:R-:W-:Y:S02]  /*2260*/  DADD R60, R38, -6.75539944105574400000e+15 ;  /* 0xc3380000263c7429 */ /* 0x000fe40000000000 */
[----:B------:R-:W-:Y:S02]  /*2270*/  DFMA R48, R52, UR14, R2 ;  /* 0x0000000e34307c2b */ /* 0x000fe40008000002 */
[----:B------:R-:W-:Y:S02]  /*2280*/  DFMA R44, R90, R44, UR16 ;  /* 0x000000105a2c7e2b */ /* 0x000fe4000800002c */
[----:B------:R-:W-:Y:S02]  /*2290*/  DFMA R50, R54, -UR10, R10 ;  /* 0x8000000a36327c2b */ /* 0x000fe4000800000a */
[----:B------:R-:W-:-:S02]  /*22a0*/  DFMA R56, R60, -UR10, R12 ;  /* 0x8000000a3c387c2b */ /* 0x000fc4000800000c */
[----:B------:R-:W-:Y:S02]  /*22b0*/  DFMA R48, R52, R48, UR16 ;  /* 0x0000001034307e2b */ /* 0x000fe40008000030 */
[----:B------:R-:W-:Y:S02]  /*22c0*/  DFMA R44, R90, R44, UR18 ;  /* 0x000000125a2c7e2b */ /* 0x000fe4000800002c */
[----:B------:R-:W-:Y:S02]  /*22d0*/  DFMA R46, R72, UR14, R2 ;  /* 0x0000000e482e7c2b */ /* 0x000fe40008000002 */
[----:B------:R-:W-:Y:S02]  /*22e0*/  DFMA R54, R54, -UR12, R50 ;  /* 0x8000000c36367c2b */ /* 0x000fe40008000032 */
[----:B------:R-:W-:Y:S02]  /*22f0*/  DFMA R60, R60, -UR12, R56 ;  /* 0x8000000c3c3c7c2b */ /* 0x000fe40008000038 */
[----:B------:R-:W-:-:S02]  /*2300*/  DFMA R48, R52, R48, UR18 ;  /* 0x0000001234307e2b */ /* 0x000fc40008000030 */
[----:B------:R-:W-:Y:S02]  /*2310*/  DFMA R44, R90, R44, UR20 ;  /* 0x000000145a2c7e2b */ /* 0x000fe4000800002c */
[----:B------:R-:W-:Y:S02]  /*2320*/  DFMA R46, R72, R46, UR16 ;  /* 0x00000010482e7e2b */ /* 0x000fe4000800002e */
[--C-:B------:R-:W-:Y:S02]  /*2330*/  DFMA R50, R54, UR14, R2.reuse ;  /* 0x0000000e36327c2b */ /* 0x100fe40008000002 */
[----:B------:R-:W-:Y:S02]  /*2340*/  DFMA R56, R60, UR14, R2 ;  /* 0x0000000e3c387c2b */ /* 0x000fe40008000002 */
[----:B------:R-:W-:Y:S02]  /*2350*/  DFMA R48, R52, R48, UR20 ;  /* 0x0000001434307e2b */ /* 0x000fe40008000030 */
[----:B------:R-:W-:-:S02]  /*2360*/  DFMA R44, R90, R44, UR22 ;  /* 0x000000165a2c7e2b */ /* 0x000fc4000800002c */
[----:B------:R-:W-:Y:S02]  /*2370*/  DFMA R46, R72, R46, UR18 ;  /* 0x00000012482e7e2b */ /* 0x000fe4000800002e */
[----:B------:R-:W-:Y:S02]  /*2380*/  DFMA R50, R54, R50, UR16 ;  /* 0x0000001036327e2b */ /* 0x000fe40008000032 */
[----:B------:R-:W-:Y:S02]  /*2390*/  DFMA R56, R60, R56, UR16 ;  /* 0x000000103c387e2b */ /* 0x000fe40008000038 */
[----:B------:R-:W-:Y:S02]  /*23a0*/  DFMA R48, R52, R48, UR22 ;  /* 0x0000001634307e2b */ /* 0x000fe40008000030 */
        /* <DEDUP_REMOVED lines=20> */
[----:B------:R-:W-:Y:S02]  /*24f0*/  DFMA R44, R90, R44, 1 ;  /* 0x3ff000005a2c742b */ /* 0x000fe4000000002c */
[----:B------:R-:W-:Y:S02]  /*2500*/  DFMA R46, R72, R46, UR28 ;  /* 0x0000001c482e7e2b */ /* 0x000fe4000800002e */
[----:B------:R-:W-:Y:S02]  /*2510*/  DFMA R50, R54, R50, UR26 ;  /* 0x0000001a36327e2b */ /* 0x000fe40008000032 */
[----:B------:R-:W-:Y:S02]  /*2520*/  DFMA R56, R60, R56, UR26 ;  /* 0x0000001a3c387e2b */ /* 0x000fe40008000038 */
[----:B------:R-:W-:Y:S02]  /*2530*/  DFMA R48, R52, R48, 1 ;  /* 0x3ff000003430742b */ /* 0x000fe40000000030 */
[----:B------:R-:W-:-:S02]  /*2540*/  DFMA R90, R90, R44, 1 ;  /* 0x3ff000005a5a742b */ /* 0x000fc4000000002c */
[----:B------:R-:W-:Y:S02]  /*2550*/  DFMA R46, R72, R46, UR30 ;  /* 0x0000001e482e7e2b */ /* 0x000fe4000800002e */
[----:B------:R-:W-:Y:S02]  /*2560*/  DFMA R44, R54, R50, UR28 ;  /* 0x0000001c362c7e2b */ /* 0x000fe40008000032 */
[----:B------:R-:W-:Y:S02]  /*2570*/  DFMA R56, R60, R56, UR28 ;  /* 0x0000001c3c387e2b */ /* 0x000fe40008000038 */
[----:B------:R-:W-:Y:S02]  /*2580*/  DFMA R50, R14, R4, 6.75539944105574400000e+15 ;  /* 0x433800000e32742b */ /* 0x000fe40000000004 */
[----:B------:R-:W-:Y:S02]  /*2590*/  DFMA R52, R52, R48, 1 ;  /* 0x3ff000003434742b */ /* 0x000fe40000000030 */
[----:B------:R-:W-:-:S02]  /*25a0*/  DFMA R46, R72, R46, 1 ;  /* 0x3ff00000482e742b */ /* 0x000fc4000000002e */
[----:B------:R-:W-:Y:S02]  /*25b0*/  DFMA R48, R16, R4, 6.75539944105574400000e+15 ;  /* 0x433800001030742b */ /* 0x000fe40000000004 */
[----:B------:R-:W-:Y:S02]  /*25c0*/  DFMA R58, R60, R56, UR30 ;  /* 0x0000001e3c3a7e2b */ /* 0x000fe40008000038 */
[----:B------:R-:W-:Y:S02]  /*25d0*/  DFMA R44, R54, R44, UR30 ;  /* 0x0000001e362c7e2b */ /* 0x000fe4000800002c */
[----:B------:R-:W-:Y:S02]  /*25e0*/  DADD R64, R50, -6.75539944105574400000e+15 ;  /* 0xc338000032407429 */ /* 0x000fe40000000000 */
[----:B------:R-:W-:Y:S02]  /*25f0*/  DFMA R72, R72, R46, 1 ;  /* 0x3ff000004848742b */ /* 0x000fe4000000002e */
[----:B------:R-:W-:-:S02]  /*2600*/  DADD R66, R48, -6.75539944105574400000e+15 ;  /* 0xc338000030427429 */ /* 0x000fc40000000000 */
[----:B------:R-:W-:Y:S02]  /*2610*/  DFMA R58, R60, R58, 1 ;  /* 0x3ff000003c3a742b */ /* 0x000fe4000000003a */
[----:B------:R-:W-:Y:S02]  /*2620*/  DFMA R46, R18, R4, 6.75539944105574400000e+15 ;  /* 0x43380000122e742b */ /* 0x000fe40000000004 */
[----:B------:R-:W-:Y:S02]  /*2630*/  DFMA R56, R54, R44, 1 ;  /* 0x3ff000003638742b */ /* 0x000fe4000000002c */
[----:B------:R-:W-:Y:S02]  /*2640*/  DFMA R62, R64, -UR10, R14 ;  /* 0x8000000a403e7c2b */ /* 0x000fe4000800000e */
[----:B------:R-:W-:Y:S02]  /*2650*/  DFMA R68, R66, -UR10, R16 ;  /* 0x8000000a42447c2b */ /* 0x000fe40008000010 */
[----:B------:R-:W-:-:S02]  /*2660*/  DFMA R60, R60, R58, 1 ;  /* 0x3ff000003c3c742b */ /* 0x000fc4000000003a */
[----:B------:R-:W-:Y:S02]  /*2670*/  DFMA R44, R20, R4, 6.75539944105574400000e+15 ;  /* 0x43380000142c742b */ /* 0x000fe40000000004 */
[----:B------:R-:W-:Y:S02]  /*2680*/  DFMA R54, R54, R56, 1 ;  /* 0x3ff000003636742b */ /* 0x000fe40000000038 */
[----:B------:R-:W-:Y:S02]  /*2690*/  DADD R70, R46, -6.75539944105574400000e+15 ;  /* 0xc33800002e467429 */ /* 0x000fe40000000000 */
[----:B------:R-:W-:Y:S02]  /*26a0*/  DFMA R64, R64, -UR12, R62 ;  /* 0x8000000c40407c2b */ /* 0x000fe4000800003e */
[-C--:B------:R-:W-:Y:S02]  /*26b0*/  DFMA R58, R22, R4.reuse, 6.75539944105574400000e+15 ;  /* 0x43380000163a742b */ /* 0x080fe40000000004 */
[----:B------:R-:W-:-:S02]  /*26c0*/  DFMA R56, R24, R4, 6.75539944105574400000e+15 ;  /* 0x433800001838742b */ /* 0x000fc40000000004 */
[----:B------:R-:W-:Y:S02]  /*26d0*/  DFMA R66, R66, -UR12, R68 ;  /* 0x8000000c42427c2b */ /* 0x000fe40008000044 */
[----:B------:R-:W-:Y:S02]  /*26e0*/  DADD R80, R44, -6.75539944105574400000e+15 ;  /* 0xc33800002c507429 */ /* 0x000fe40000000000 */
[----:B------:R-:W-:Y:S02]  /*26f0*/  DFMA R68, R70, -UR10, R18 ;  /* 0x8000000a46447c2b */ /* 0x000fe40008000012 */
[----:B------:R-:W-:Y:S02]  /*2700*/  DFMA R62, R64, UR14, R2 ;  /* 0x0000000e403e7c2b */ /* 0x000fe40008000002 */
[----:B------:R-:W-:Y:S02]  /*2710*/  DADD R82, R58, -6.75539944105574400000e+15 ;  /* 0xc33800003a527429 */ /* 0x000fe40000000000 */
[----:B------:R-:W-:-:S02]  /*2720*/  DADD R88, R56, -6.75539944105574400000e+15 ;  /* 0xc338000038587429 */ /* 0x000fc40000000000 */
[----:B------:R-:W-:Y:S02]  /*2730*/  DFMA R78, R80, -UR10, R20 ;  /* 0x8000000a504e7c2b */ /* 0x000fe40008000014 */
[----:B------:R-:W-:Y:S02]  /*2740*/  DFMA R70, R70, -UR12, R68 ;  /* 0x8000000c46467c2b */ /* 0x000fe40008000044 */
[----:B------:R-:W-:Y:S02]  /*2750*/  DFMA R62, R64, R62, UR16 ;  /* 0x00000010403e7e2b */ /* 0x000fe4000800003e */
[----:B------:R-:W-:Y:S02]  /*2760*/  DFMA R84, R82, -UR10, R22 ;  /* 0x8000000a52547c2b */ /* 0x000fe40008000016 */
[----:B------:R-:W-:Y:S02]  /*2770*/  DFMA R68, R66, UR14, R2 ;  /* 0x0000000e42447c2b */ /* 0x000fe40008000002 */
[----:B------:R-:W-:-:S02]  /*2780*/  DFMA R86, R88, -UR10, R24 ;  /* 0x8000000a58567c2b */ /* 0x000fc40008000018 */
[----:B------:R-:W-:Y:S02]  /*2790*/  DFMA R80, R80, -UR12, R78 ;  /* 0x8000000c50507c2b */ /* 0x000fe4000800004e */
[----:B------:R-:W-:Y:S02]  /*27a0*/  DFMA R62, R64, R62, UR18 ;  /* 0x00000012403e7e2b */ /* 0x000fe4000800003e */
[----:B------:R-:W-:Y:S02]  /*27b0*/  DFMA R82, R82, -UR12, R84 ;  /* 0x8000000c52527c2b */ /* 0x000fe40008000054 */
[----:B------:R-:W-:Y:S02]  /*27c0*/  DFMA R78, R70, UR14, R2 ;  /* 0x0000000e464e7c2b */ /* 0x000fe40008000002 */
[----:B------:R-:W-:Y:S02]  /*27d0*/  DFMA R68, R66, R68, UR16 ;  /* 0x0000001042447e2b */ /* 0x000fe40008000044 */
[----:B------:R-:W-:-:S02]  /*27e0*/  DFMA R88, R88, -UR12, R86 ;  /* 0x8000000c58587c2b */ /* 0x000fc40008000056 */
[----:B------:R-:W-:Y:S02]  /*27f0*/  DFMA R62, R64, R62, UR20 ;  /* 0x00000014403e7e2b */ /* 0x000fe4000800003e */
[--C-:B------:R-:W-:Y:S02]  /*2800*/  DFMA R86, R82, UR14, R2.reuse ;  /* 0x0000000e52567c2b */ /* 0x100fe40008000002 */
[----:B------:R-:W-:Y:S02]  /*2810*/  DFMA R78, R70, R78, UR16 ;  /* 0x00000010464e7e2b */ /* 0x000fe4000800004e */
[--C-:B------:R-:W-:Y:S02]  /*2820*/  DFMA R84, R80, UR14, R2.reuse ;  /* 0x0000000e50547c2b */ /* 0x100fe40008000002 */
[----:B------:R-:W-:Y:S02]  /*2830*/  DFMA R68, R66, R68, UR18 ;  /* 0x0000001242447e2b */ /* 0x000fe40008000044 */
[----:B------:R-:W-:-:S02]  /*2840*/  DFMA R98, R88, UR14, R2 ;  /* 0x0000000e58627c2b */ /* 0x000fc40008000002 */
        /* <DEDUP_REMOVED lines=41> */
[----:B------:R-:W-:-:S02]  /*2ae0*/  DFMA R98, R88, R98, UR28 ;  /* 0x0000001c58627e2b */ /* 0x000fc40008000062 */
[----:B--2---:R-:W-:Y:S02]  /*2af0*/  DFMA R62, R26, R4, 6.75539944105574400000e+15 ;  /* 0x433800001a3e742b */ /* 0x004fe40000000004 */
[----:B------:R-:W-:Y:S02]  /*2b00*/  DFMA R86, R82, R86, UR30 ;  /* 0x0000001e52567e2b */ /* 0x000fe40008000056 */
[----:B------:R-:W-:Y:S02]  /*2b10*/  DFMA R78, R70, R78, 1 ;  /* 0x3ff00000464e742b */ /* 0x000fe4000000004e */
[----:B------:R-:W-:Y:S02]  /*2b20*/  DFMA R84, R80, R84, UR30 ;  /* 0x0000001e50547e2b */ /* 0x000fe40008000054 */
[----:B------:R-:W-:Y:S02]  /*2b30*/  DFMA R66, R66, R68, 1 ;  /* 0x3ff000004242742b */ /* 0x000fe40000000044 */
[----:B------:R-:W-:-:S02]  /*2b40*/  DFMA R98, R88, R98, UR30 ;  /* 0x0000001e58627e2b */ /* 0x000fc40008000062 */
[----:B------:R-:W-:Y:S02]  /*2b50*/  DADD R102, R62, -6.75539944105574400000e+15 ;  /* 0xc33800003e667429 */ /* 0x000fe40000000000 */
[----:B------:R-:W-:Y:S01]  /*2b60*/  DFMA R68, R28, R4, 6.75539944105574400000e+15 ;  /* 0x433800001c44742b */ /* 0x000fe20000000004 */
[----:B------:R-:W-:Y:S01]  /*2b70*/  FSETP.GEU.AND P0, PT, |R93|, 4.1917929649353027344, PT ;  /* 0x4086232b5d00780b */ /* 0x000fe20003f0e200 */
[----:B------:R-:W-:Y:S02]  /*2b80*/  DFMA R86, R82, R86, 1 ;  /* 0x3ff000005256742b */ /* 0x000fe40000000056 */
[----:B------:R-:W-:Y:S02]  /*2b90*/  DFMA R70, R70, R78, 1 ;  /* 0x3ff000004646742b */ /* 0x000fe4000000004e */
[----:B------:R-:W-:Y:S02]  /*2ba0*/  DFMA R84, R80, R84, 1 ;  /* 0x3ff000005054742b */ /* 0x000fe40000000054 */
[----:B------:R-:W-:-:S02]  /*2bb0*/  DFMA R98, R88, R98, 1 ;  /* 0x3ff000005862742b */ /* 0x000fc40000000062 */
[----:B------:R-:W-:Y:S02]  /*2bc0*/  DFMA R104, R102, -UR10, R26 ;  /* 0x8000000a66687c2b */ /* 0x000fe4000800001a */
[----:B------:R-:W-:Y:S02]  /*2bd0*/  DFMA R78, R30, R4, 6.75539944105574400000e+15 ;  /* 0x433800001e4e742b */ /* 0x000fe40000000004 */
[----:B------:R-:W-:Y:S01]  /*2be0*/  DADD R100, R68, -6.75539944105574400000e+15 ;  /* 0xc338000044647429 */ /* 0x000fe20000000000 */
[----:B------:R-:W-:Y:S01]  /*2bf0*/  BSSY.RECONVERGENT B1, `(.L_x_179) ;  /* 0x0000017000017945 */ /* 0x000fe20003800200 */
[----:B------:R-:W-:Y:S02]  /*2c00*/  DFMA R82, R82, R86, 1 ;  /* 0x3ff000005252742b */ /* 0x000fe40000000056 */
[----:B------:R-:W-:Y:S02]  /*2c10*/  DFMA R80, R80, R84, 1 ;  /* 0x3ff000005050742b */ /* 0x000fe40000000054 */
[----:B------:R-:W-:-:S02]  /*2c20*/  DFMA R88, R88, R98, 1 ;  /* 0x3ff000005858742b */ /* 0x000fc40000000062 */
[----:B------:R-:W-:Y:S02]  /*2c30*/  DFMA R86, R102, -UR12, R104 ;  /* 0x8000000c66567c2b */ /* 0x000fe40008000068 */
[----:B------:R-:W-:Y:S02]  /*2c40*/  DFMA R84, R32, R4, 6.75539944105574400000e+15 ;  /* 0x433800002054742b */ /* 0x000fe40000000004 */
[----:B------:R-:W-:Y:S02]  /*2c50*/  DADD R98, R78, -6.75539944105574400000e+15 ;  /* 0xc33800004e627429 */ /* 0x000fe40000000000 */
[----:B------:R-:W-:Y:S01]  /*2c60*/  DFMA R104, R100, -UR10, R28 ;  /* 0x8000000a64687c2b */ /* 0x000fe2000800001c */
[----:B------:R-:W-:Y:S02]  /*2c70*/  IMAD R103, R94, 0x100000, R97 ;  /* 0x001000005e677824 */ /* 0x000fe400078e0261 */
[----:B------:R-:W-:Y:S01]  /*2c80*/  IMAD.MOV.U32 R102, RZ, RZ, R96 ;  /* 0x000000ffff667224 */ /* 0x000fe200078e0060 */
[----:B------:R-:W-:Y:S07]  /*2c90*/  @!P0 BRA `(.L_x_180) ;  /* 0x0000000000308947 */ /* 0x000fee0003800000 */
        /* <DEDUP_REMOVED lines=12> */
.L_x_180:
[----:B------:R-:W-:Y:S05]  /*2d60*/  BSYNC.RECONVERGENT B1 ;  /* 0x0000000000017941 */ /* 0x000fea0003800200 */
.L_x_179:
[----:B------:R-:W-:Y:S01]  /*2d70*/  FSETP.GEU.AND P0, PT, |R77|, 4.1917929649353027344, PT ;  /* 0x4086232b4d00780b */ /* 0x000fe20003f0e200 */
[----:B------:R0:W1:Y:S01]  /*2d80*/  F2F.F32.F64 R94, R102 ;  /* 0x00000066005e7310 */ /* 0x0000620000301000 */
[----:B------:R-:W-:Y:S01]  /*2d90*/  DFMA R92, R100, -UR12, R104 ;  /* 0x8000000c645c7c2b */ /* 0x000fe20008000068 */
[----:B------:R-:W-:Y:S01]  /*2da0*/  BSSY.RECONVERGENT B1, `(.L_x_181) ;  /* 0x0000013000017945 */ /* 0x000fe20003800200 */
[----:B------:R-:W-:Y:S01]  /*2db0*/  DADD R96, R84, -6.75539944105574400000e+15 ;  /* 0xc338000054607429 */ /* 0x000fe20000000000 */
[----:B------:R-:W-:Y:S01]  /*2dc0*/  IMAD R105, R74, 0x100000, R91 ;  /* 0x001000004a697824 */ /* 0x000fe200078e025b */
[----:B------:R-:W-:Y:S01]  /*2dd0*/  DFMA R106, R98, -UR10, R30 ;  /* 0x8000000a626a7c2b */ /* 0x000fe2000800001e */
[----:B------:R-:W-:Y:S01]  /*2de0*/  IMAD.MOV.U32 R104, RZ, RZ, R90 ;  /* 0x000000ffff687224 */ /* 0x000fe200078e005a */
[----:B------:R-:W-:-:S05]  /*2df0*/  DFMA R100, R86, UR14, R2 ;  /* 0x0000000e56647c2b */ /* 0x000fca0008000002 */
[----:B0-----:R-:W-:Y:S06]  /*2e00*/  @!P0 BRA `(.L_x_182) ;  /* 0x0000000000308947 */ /* 0x001fec0003800000 */
        /* <DEDUP_REMOVED lines=12> */
.L_x_182:
[----:B------:R-:W-:Y:S05]  /*2ed0*/  BSYNC.RECONVERGENT B1 ;  /* 0x0000000000017941 */ /* 0x000fea0003800200 */
.L_x_181:
[----:B------:R-:W-:Y:S01]  /*2ee0*/  FSETP.GEU.AND P0, PT, |R41|, 4.1917929649353027344, PT ;  /* 0x4086232b2900780b */ /* 0x000fe20003f0e200 */
[----:B------:R0:W2:Y:S01]  /*2ef0*/  F2F.F32.F64 R77, R104 ;  /* 0x00000068004d7310 */ /* 0x0000a20000301000 */
[----:B------:R-:W-:Y:S01]  /*2f00*/  DFMA R74, R98, -UR12, R106 ;  /* 0x8000000c624a7c2b */ /* 0x000fe2000800006a */
[----:B------:R-:W-:Y:S01]  /*2f10*/  BSSY.RECONVERGENT B1, `(.L_x_183) ;  /* 0x0000013000017945 */ /* 0x000fe20003800200 */
[----:B------:R-:W-:Y:S01]  /*2f20*/  DFMA R102, R96, -UR10, R32 ;  /* 0x8000000a60667c2b */ /* 0x000fe20008000020 */
[----:B------:R-:W-:Y:S01]  /*2f30*/  IMAD R91, R42, 0x100000, R73 ;  /* 0x001000002a5b7824 */ /* 0x000fe200078e0249 */
[----:B------:R-:W-:Y:S01]  /*2f40*/  DFMA R98, R92, UR14, R2 ;  /* 0x0000000e5c627c2b */ /* 0x000fe20008000002 */
[----:B------:R-:W-:Y:S01]  /*2f50*/  IMAD.MOV.U32 R90, RZ, RZ, R72 ;  /* 0x000000ffff5a7224 */ /* 0x000fe200078e0048 */
[----:B------:R-:W-:-:S05]  /*2f60*/  DFMA R100, R86, R100, UR16 ;  /* 0x0000001056647e2b */ /* 0x000fca0008000064 */
[----:B0-----:R-:W-:Y:S06]  /*2f70*/  @!P0 BRA `(.L_x_184) ;  /* 0x0000000000308947 */ /* 0x001fec0003800000 */
[----:B------:R-:W-:Y:S01]  /*2f80*/  FSETP.GEU.AND P1, PT, |R41|, 4.2275390625, PT ;  /* 0x408748002900780b */ /* 0x000fe20003f2e200 */
[C---:B------:R-:W-:Y:S02]  /*2f90*/  DADD R90, R40.reuse, +INF ;  /* 0x7ff00000285a7429 */ /* 0x040fe40000000000 */
[----:B------:R-:W-:-:S08]  /*2fa0*/  DSETP.GEU.AND P0, PT, R40, RZ, PT ;  /* 0x000000ff2800722a */ /* 0x000fd00003f0e000 */
[----:B------:R-:W-:Y:S02]  /*2fb0*/  FSEL R90, R90, RZ, P0 ;  /* 0x000000ff5a5a7208 */ /* 0x000fe40000000000 */
[----:B------:R-:W-:Y:S02]  /*2fc0*/  @!P1 LEA.HI R43, R42, R42, RZ, 0x1 ;  /* 0x0000002a2a2b9211 */ /* 0x000fe400078f08ff */
[----:B------:R-:W-:Y:S02]  /*2fd0*/  FSEL R91, R91, RZ, P0 ;  /* 0x000000ff5b5b7208 */ /* 0x000fe40000000000 */
[----:B------:R-:W-:-:S04]  /*2fe0*/  @!P1 SHF.R.S32.HI R43, RZ, 0x1, R43 ;  /* 0x00000001ff2b9819 */ /* 0x000fc8000001142b */
[----:B------:R-:W-:Y:S01]  /*2ff0*/  @!P1 LEA R73, R43, R73, 0x14 ;  /* 0x000000492b499211 */ /* 0x000fe200078ea0ff */
[----:B------:R-:W-:-:S05]  /*3000*/  @!P1 IMAD.IADD R40, R42, 0x1, -R43 ;  /* 0x000000012a289824 */ /* 0x000fca00078e0a2b */
[----:B------:R-:W-:Y:S01]  /*3010*/  @!P1 LEA R41, R40, 0x3ff00000, 0x14 ;  /* 0x3ff0000028299811 */ /* 0x000fe200078ea0ff */
[----:B------:R-:W-:-:S06]  /*3020*/  @!P1 IMAD.MOV.U32 R40, RZ, RZ, RZ ;  /* 0x000000ffff289224 */ /* 0x000fcc00078e00ff */
[----:B------:R-:W-:-:S11]  /*3030*/  @!P1 DMUL R90, R72, R40 ;  /* 0x00000028485a9228 */ /* 0x000fd60000000000 */
.L_x_184:
[----:B------:R-:W-:Y:S05]  /*3040*/  BSYNC.RECONVERGENT B1 ;  /* 0x0000000000017941 */ /* 0x000fea0003800200 */
.L_x_183:
[----:B------:R-:W-:Y:S01]  /*3050*/  FSETP.GEU.AND P0, PT, |R9|, 4.1917929649353027344, PT ;  /* 0x4086232b0900780b */ /* 0x000fe20003f0e200 */
[----:B------:R0:W3:Y:S01]  /*3060*/  F2F.F32.F64 R42, R90 ;  /* 0x0000005a002a7310 */ /* 0x0000e20000301000 */
[----:B------:R-:W-:Y:S01]  /*3070*/  DFMA R40, R96, -UR12, R102 ;  /* 0x8000000c60287c2b */ /* 0x000fe20008000066 */
[----:B------:R-:W-:Y:S01]  /*3080*/  BSSY.RECONVERGENT B1, `(.L_x_185) ;  /* 0x0000013000017945 */ /* 0x000fe20003800200 */
[----:B------:R-:W-:Y:S01]  /*3090*/  DFMA R96, R74, UR14, R2 ;  /* 0x0000000e4a607c2b */ /* 0x000fe20008000002 */
[----:B------:R-:W-:Y:S01]  /*30a0*/  IMAD R73, R34, 0x100000, R53 ;  /* 0x0010000022497824 */ /* 0x000fe200078e0235 */
[----:B------:R-:W-:Y:S01]  /*30b0*/  DFMA R98, R92, R98, UR16 ;  /* 0x000000105c627e2b */ /* 0x000fe20008000062 */
        /* <DEDUP_REMOVED lines=15> */
.L_x_186:
[----:B------:R-:W-:Y:S05]  /*31b0*/  BSYNC.RECONVERGENT B1 ;  /* 0x0000000000017941 */ /* 0x000fea0003800200 */
.L_x_185:
[----:B------:R-:W-:Y:S01]  /*31c0*/  FSETP.GEU.AND P0, PT, |R11|, 4.1917929649353027344, PT ;  /* 0x4086232b0b00780b */ /* 0x000fe20003f0e200 */
[----:B------:R0:W4:Y:S01]  /*31d0*/  F2F.F32.F64 R9, R72 ;  /* 0x0000004800097310 */ /* 0x0001220000301000 */
[----:B------:R-:W-:Y:S01]  /*31e0*/  BSSY.RECONVERGENT B1, `(.L_x_187) ;  /* 0x0000014000017945 */ /* 0x000fe20003800200 */
[----:B------:R-:W-:Y:S01]  /*31f0*/  DFMA R52, R40, UR14, R2 ;  /* 0x0000000e28347c2b */ /* 0x000fe20008000002 */
[----:B------:R-:W-:Y:S01]  /*3200*/  IMAD R35, R36, 0x100000, R55 ;  /* 0x0010000024237824 */ /* 0x000fe200078e0237 */
[----:B------:R-:W-:Y:S01]  /*3210*/  DFMA R96, R74, R96, UR16 ;  /* 0x000000104a607e2b */ /* 0x000fe20008000060 */
[----:B------:R-:W-:Y:S01]  /*3220*/  IMAD.MOV.U32 R34, RZ, RZ, R54 ;  /* 0x000000ffff227224 */ /* 0x000fe200078e0036 */
[----:B------:R-:W-:Y:S02]  /*3230*/  DFMA R98, R92, R98, UR18 ;  /* 0x000000125c627e2b */ /* 0x000fe40008000062 */
[----:B------:R-:W-:-:S04]  /*3240*/  DFMA R100, R86, R100, UR20 ;  /* 0x0000001456647e2b */ /* 0x000fc80008000064 */
[----:B0-----:R-:W-:Y:S07]  /*3250*/  @!P0 BRA `(.L_x_188) ;  /* 0x0000000000308947 */ /* 0x001fee0003800000 */
        /* <DEDUP_REMOVED lines=12> */
.L_x_188:
[----:B------:R-:W-:Y:S05]  /*3320*/  BSYNC.RECONVERGENT B1 ;  /* 0x0000000000017941 */ /* 0x000fea0003800200 */
.L_x_187:
[----:B------:R-:W-:Y:S01]  /*3330*/  FSETP.GEU.AND P0, PT, |R13|, 4.1917929649353027344, PT ;  /* 0x4086232b0d00780b */ /* 0x000fe20003f0e200 */
[----:B------:R0:W0:Y:S01]  /*3340*/  F2F.F32.F64 R8, R34 ;  /* 0x0000002200087310 */ /* 0x0000220000301000 */
[----:B------:R-:W-:Y:S01]  /*3350*/  BSSY.RECONVERGENT B1, `(.L_x_189) ;  /* 0x0000014000017945 */ /* 0x000fe20003800200 */
[----:B------:R-:W-:Y:S01]  /*3360*/  DFMA R52, R40, R52, UR16 ;  /* 0x0000001028347e2b */ /* 0x000fe20008000034 */
[----:B------:R-:W-:Y:S01]  /*3370*/  IMAD R11, R38, 0x100000, R61 ;  /* 0x00100000260b7824 */ /* 0x000fe200078e023d */
[----:B------:R-:W-:Y:S01]  /*3380*/  DFMA R96, R74, R96, UR18 ;  /* 0x000000124a607e2b */ /* 0x000fe20008000060 */
[----:B------:R-:W-:Y:S01]  /*3390*/  IMAD.MOV.U32 R10, RZ, RZ, R60 ;  /* 0x000000ffff0a7224 */ /* 0x000fe200078e003c */
[----:B------:R-:W-:Y:S02]  /*33a0*/  DFMA R98, R92, R98, UR20 ;  /* 0x000000145c627e2b */ /* 0x000fe40008000062 */
[----:B------:R-:W-:-:S04]  /*33b0*/  DFMA R100, R86, R100, UR22 ;  /* 0x0000001656647e2b */ /* 0x000fc80008000064 */
[----:B------:R-:W-:Y:S07]  /*33c0*/  @!P0 BRA `(.L_x_190) ;  /* 0x0000000000308947 */ /* 0x000fee0003800000 */
[----:B------:R-:W-:Y:S01]  /*33d0*/  FSETP.GEU.AND P1, PT, |R13|, 4.2275390625, PT ;  /* 0x408748000d00780b */ /* 0x000fe20003f2e200 */
[C---:B0-----:R-:W-:Y:S02]  /*33e0*/  DADD R34, R12.reuse, +INF ;  /* 0x7ff000000c227429 */ /* 0x041fe40000000000 */
        /* <DEDUP_REMOVED lines=10> */
.L_x_190:
[----:B------:R-:W-:Y:S05]  /*3490*/  BSYNC.RECONVERGENT B1 ;  /* 0x0000000000017941 */ /* 0x000fea0003800200 */
.L_x_189:
        /* <DEDUP_REMOVED lines=11> */
[C---:B------:R-:W-:Y:S02]  /*3550*/  DADD R12, R14.reuse, +INF ;  /* 0x7ff000000e0c7429 */ /* 0x040fe40000000000 */
[----:B------:R-:W-:-:S08]  /*3560*/  DSETP.GEU.AND P0, PT, R14, RZ, PT ;  /* 0x000000ff0e00722a */ /* 0x000fd00003f0e000 */
[----:B------:R-:W-:Y:S02]  /*3570*/  FSEL R12, R12, RZ, P0 ;  /* 0x000000ff0c0c7208 */ /* 0x000fe40000000000 */
[----:B0-----:R-:W-:Y:S02]  /*3580*/  @!P1 LEA.HI R10, R50, R50, RZ, 0x1 ;  /* 0x00000032320a9211 */ /* 0x001fe400078f08ff */
[----:B------:R-:W-:Y:S02]  /*3590*/  FSEL R13, R13, RZ, P0 ;  /* 0x000000ff0d0d7208 */ /* 0x000fe40000000000 */
[----:B------:R-:W-:-:S05]  /*35a0*/  @!P1 SHF.R.S32.HI R15, RZ, 0x1, R10 ;  /* 0x00000001ff0f9819 */ /* 0x000fca000001140a */
[----:B------:R-:W-:Y:S02]  /*35b0*/  @!P1 IMAD.IADD R14, R50, 0x1, -R15 ;  /* 0x00000001320e9824 */ /* 0x000fe400078e0a0f */
[----:B------:R-:W-:-:S03]  /*35c0*/  @!P1 IMAD R65, R15, 0x100000, R65 ;  /* 0x001000000f419824 */ /* 0x000fc600078e0241 */
[----:B------:R-:W-:Y:S01]  /*35d0*/  @!P1 LEA R15, R14, 0x3ff00000, 0x14 ;  /* 0x3ff000000e0f9811 */ /* 0x000fe200078ea0ff */
[----:B------:R-:W-:-:S06]  /*35e0*/  @!P1 IMAD.MOV.U32 R14, RZ, RZ, RZ ;  /* 0x000000ffff0e9224 */ /* 0x000fcc00078e00ff */
[----:B------:R-:W-:-:S11]  /*35f0*/  @!P1 DMUL R12, R64, R14 ;  /* 0x0000000e400c9228 */ /* 0x000fd60000000000 */
.L_x_192:
[----:B------:R-:W-:Y:S05]  /*3600*/  BSYNC.RECONVERGENT B1 ;  /* 0x0000000000017941 */ /* 0x000fea0003800200 */
.L_x_191:
[----:B------:R-:W-:Y:S01]  /*3610*/  FSETP.GEU.AND P0, PT, |R17|, 4.1917929649353027344, PT ;  /* 0x4086232b1100780b */ /* 0x000fe20003f0e200 */
[----:B0-----:R0:W0:Y:S01]  /*3620*/  F2F.F32.F64 R10, R12 ;  /* 0x0000000c000a7310 */ /* 0x0010220000301000 */
        /* <DEDUP_REMOVED lines=20> */
.L_x_194:
[----:B------:R-:W-:Y:S05]  /*3770*/  BSYNC.RECONVERGENT B1 ;  /* 0x0000000000017941 */ /* 0x000fea0003800200 */
.L_x_193:
        /* <DEDUP_REMOVED lines=14> */
[----:B------:R-:W-:Y:S02]  /*3860*/  @!P1 LEA.HI R12, R46, R46, RZ, 0x1 ;  /* 0x0000002e2e0c9211 */ /* 0x000fe400078f08ff */
[----:B------:R-:W-:Y:S02]  /*3870*/  FSEL R17, R17, RZ, P0 ;  /* 0x000000ff11117208 */ /* 0x000fe40000000000 */
[----:B0-----:R-:W-:-:S05]  /*3880*/  @!P1 SHF.R.S32.HI R15, RZ, 0x1, R12 ;  /* 0x00000001ff0f9819 */ /* 0x001fca000001140c */
[----:B------:R-:W-:Y:S02]  /*3890*/  @!P1 IMAD.IADD R14, R46, 0x1, -R15 ;  /* 0x000000012e0e9824 */ /* 0x000fe400078e0a0f */
[----:B------:R-:W-:-:S03]  /*38a0*/  @!P1 IMAD R71, R15, 0x100000, R71 ;  /* 0x001000000f479824 */ /* 0x000fc600078e0247 */
[----:B------:R-:W-:Y:S01]  /*38b0*/  @!P1 LEA R15, R14, 0x3ff00000, 0x14 ;  /* 0x3ff000000e0f9811 */ /* 0x000fe200078ea0ff */
[----:B------:R-:W-:-:S06]  /*38c0*/  @!P1 IMAD.MOV.U32 R14, RZ, RZ, RZ ;  /* 0x000000ffff0e9224 */ /* 0x000fcc00078e00ff */
[----:B------:R-:W-:-:S11]  /*38d0*/  @!P1 DMUL R16, R70, R14 ;  /* 0x0000000e46109228 */ /* 0x000fd60000000000 */
.L_x_196:
[----:B------:R-:W-:Y:S05]  /*38e0*/  BSYNC.RECONVERGENT B1 ;  /* 0x0000000000017941 */ /* 0x000fea0003800200 */
.L_x_195:
[----:B------:R-:W-:Y:S01]  /*38f0*/  FSETP.GEU.AND P0, PT, |R21|, 4.1917929649353027344, PT ;  /* 0x4086232b1500780b */ /* 0x000fe20003f0e200 */
[----:B------:R1:W1:Y:S01]  /*3900*/  F2F.F32.F64 R12, R16 ;  /* 0x00000010000c7310 */ /* 0x0002620000301000 */
[----:B------:R-:W-:Y:S01]  /*3910*/  BSSY.RECONVERGENT B1, `(.L_x_197) ;  /* 0x0000014000017945 */ /* 0x000fe20003800200 */
[----:B------:R-:W-:Y:S01]  /*3920*/  DFMA R52, R40, R52, UR24 ;  /* 0x0000001828347e2b */ /* 0x000fe20008000034 */
[----:B0-----:R-:W-:Y:S01]  /*3930*/  IMAD R15, R44, 0x100000, R81 ;  /* 0x001000002c0f7824 */ /* 0x001fe200078e0251 */
        /* <DEDUP_REMOVED lines=9> */
[----:B------:R-:W-:-:S04]  /*39d0*/  @!P1 LEA.HI R14, R44, R44, RZ, 0x1 ;  /* 0x0000002c2c0e9211 */ /* 0x000fc800078f08ff */
[----:B-1----:R-:W-:Y:S02]  /*39e0*/  @!P1 SHF.R.S32.HI R17, RZ, 0x1, R14 ;  /* 0x00000001ff119819 */ /* 0x002fe4000001140e */
[----:B------:R-:W-:Y:S02]  /*39f0*/  FSEL R14, R18, RZ, P0 ;  /* 0x000000ff120e7208 */ /* 0x000fe40000000000 */
[----:B------:R-:W-:Y:S01]  /*3a00*/  @!P1 LEA R81, R17, R81, 0x14 ;  /* 0x0000005111519211 */ /* 0x000fe200078ea0ff */
[----:B------:R-:W-:-:S05]  /*3a10*/  @!P1 IMAD.IADD R16, R44, 0x1, -R17 ;  /* 0x000000012c109824 */ /* 0x000fca00078e0a11 */
[----:B------:R-:W-:Y:S01]  /*3a20*/  @!P1 LEA R17, R16, 0x3ff00000, 0x14 ;  /* 0x3ff0000010119811 */ /* 0x000fe200078ea0ff */
[----:B------:R-:W-:-:S06]  /*3a30*/  @!P1 IMAD.MOV.U32 R16, RZ, RZ, RZ ;  /* 0x000000ffff109224 */ /* 0x000fcc00078e00ff */
[----:B------:R-:W-:-:S11]  /*3a40*/  @!P1 DMUL R14, R80, R16 ;  /* 0x00000010500e9228 */ /* 0x000fd60000000000 */
.L_x_198:
[----:B------:R-:W-:Y:S05]  /*3a50*/  BSYNC.RECONVERGENT B1 ;  /* 0x0000000000017941 */ /* 0x000fea0003800200 */
.L_x_197:
[----:B------:R-:W-:Y:S01]  /*3a60*/  FSETP.GEU.AND P0, PT, |R23|, 4.1917929649353027344, PT ;  /* 0x4086232b1700780b */ /* 0x000fe20003f0e200 */
[----:B------:R0:W0:Y:S01]  /*3a70*/  F2F.F32.F64 R15, R14 ;  /* 0x0000000e000f7310 */ /* 0x0000220000301000 */
[----:B------:R-:W-:Y:S01]  /*3a80*/  BSSY.RECONVERGENT B1, `(.L_x_199) ;  /* 0x0000014000017945 */ /* 0x000fe20003800200 */
[----:B------:R-:W-:Y:S01]  /*3a90*/  DFMA R52, R40, R52, UR26 ;  /* 0x0000001a28347e2b */ /* 0x000fe20008000034 */
[----:B-1----:R-:W-:Y:S01]  /*3aa0*/  IMAD R17, R58, 0x100000, R83 ;  /* 0x001000003a117824 */ /* 0x002fe200078e0253 */
[----:B------:R-:W-:Y:S01]  /*3ab0*/  DFMA R96, R74, R96, UR28 ;  /* 0x0000001c4a607e2b */ /* 0x000fe20008000060 */
[----:B------:R-:W-:Y:S01]  /*3ac0*/  IMAD.MOV.U32 R16, RZ, RZ, R82 ;  /* 0x000000ffff107224 */ /* 0x000fe200078e0052 */
[----:B------:R-:W-:Y:S02]  /*3ad0*/  DFMA R98, R92, R98, UR30 ;  /* 0x0000001e5c627e2b */ /* 0x000fe40008000062 */
[----:B------:R-:W-:-:S04]  /*3ae0*/  DFMA R100, R86, R100, 1 ;  /* 0x3ff000005664742b */ /* 0x000fc80000000064 */
        /* <DEDUP_REMOVED lines=13> */
.L_x_200:
[----:B------:R-:W-:Y:S05]  /*3bc0*/  BSYNC.RECONVERGENT B1 ;  /* 0x0000000000017941 */ /* 0x000fea0003800200 */
.L_x_199:
[----:B------:R-:W-:Y:S01]  /*3bd0*/  FSETP.GEU.AND P0, PT, |R25|, 4.1917929649353027344, PT ;  /* 0x4086232b1900780b */ /* 0x000fe20003f0e200 */
[----:B0-----:R0:W1:Y:S01]  /*3be0*/  F2F.F32.F64 R14, R16 ;  /* 0x00000010000e7310 */ /* 0x0010620000301000 */
[----:B------:R-:W-:Y:S01]  /*3bf0*/  BSSY.RECONVERGENT B1, `(.L_x_201) ;  /* 0x0000014000017945 */ /* 0x000fe20003800200 */
[----:B------:R-:W-:Y:S01]  /*3c00*/  DFMA R100, R86, R100, 1 ;  /* 0x3ff000005664742b */ /* 0x000fe20000000064 */
[----:B------:R-:W-:Y:S01]  /*3c10*/  IMAD R19, R56, 0x100000, R89 ;  /* 0x0010000038137824 */ /* 0x000fe200078e0259 */
[----:B------:R-:W-:Y:S01]  /*3c20*/  DFMA R52, R40, R52, UR28 ;  /* 0x0000001c28347e2b */ /* 0x000fe20008000034 */
[----:B------:R-:W-:Y:S01]  /*3c30*/  IMAD.MOV.U32 R18, RZ, RZ, R88 ;  /* 0x000000ffff127224 */ /* 0x000fe200078e0058 */
[----:B------:R-:W-:Y:S02]  /*3c40*/  DFMA R96, R74, R96, UR30 ;  /* 0x0000001e4a607e2b */ /* 0x000fe40008000060 */
[----:B------:R-:W-:-:S04]  /*3c50*/  DFMA R98, R92, R98, 1 ;  /* 0x3ff000005c62742b */ /* 0x000fc80000000062 */
        /* <DEDUP_REMOVED lines=13> */
.L_x_202:
[----:B------:R-:W-:Y:S05]  /*3d30*/  BSYNC.RECONVERGENT B1 ;  /* 0x0000000000017941 */ /* 0x000fea0003800200 */
.L_x_201:
[----:B------:R-:W-:Y:S01]  /*3d40*/  FSETP.GEU.AND P0, PT, |R27|, 4.1917929649353027344, PT ;  /* 0x4086232b1b00780b */ /* 0x000fe20003f0e200 */
[----:B------:R0:W0:Y:S01]  /*3d50*/  F2F.F32.F64 R21, R18 ;  /* 0x0000001200157310 */ /* 0x0000220000301000 */
[----:B------:R-:W-:Y:S01]  /*3d60*/  BSSY.RECONVERGENT B1, `(.L_x_203) ;  /* 0x0000013000017945 */ /* 0x000fe20003800200 */
[----:B------:R-:W-:Y:S01]  /*3d70*/  DFMA R98, R92, R98, 1 ;  /* 0x3ff000005c62742b */ /* 0x000fe20000000062 */
[----:B------:R-:W-:Y:S01]  /*3d80*/  IMAD R17, R62, 0x100000, R101 ;  /* 0x001000003e117824 */ /* 0x000fe200078e0265 */
[----:B------:R-:W-:Y:S01]  /*3d90*/  DFMA R52, R40, R52, UR30 ;  /* 0x0000001e28347e2b */ /* 0x000fe20008000034 */
[----:B------:R-:W-:Y:S01]  /*3da0*/  IMAD.MOV.U32 R16, RZ, RZ, R100 ;  /* 0x000000ffff107224 */ /* 0x000fe200078e0064 */
[----:B------:R-:W-:-:S06]  /*3db0*/  DFMA R96, R74, R96, 1 ;  /* 0x3ff000004a60742b */ /* 0x000fcc0000000060 */
[----:B------:R-:W-:Y:S05]  /*3dc0*/  @!P0 BRA `(.L_x_204) ;  /* 0x0000000000308947 */ /* 0x000fea0003800000 */
[----:B------:R-:W-:Y:S01]  /*3dd0*/  FSETP.GEU.AND P1, PT, |R27|, 4.2275390625, PT ;  /* 0x408748001b00780b */ /* 0x000fe20003f2e200 */
[C---:B------:R-:W-:Y:S02]  /*3de0*/  DADD R22, R26.reuse, +INF ;  /* 0x7ff000001a167429 */ /* 0x040fe40000000000 */
[----:B------:R-:W-:-:S08]  /*3df0*/  DSETP.GEU.AND P0, PT, R26, RZ, PT ;  /* 0x000000ff1a00722a */ /* 0x000fd00003f0e000 */
[----:B------:R-:W-:Y:S02]  /*3e00*/  FSEL R17, R23, RZ, P0 ;  /* 0x000000ff17117208 */ /* 0x000fe40000000000 */
[----:B------:R-:W-:-:S04]  /*3e10*/  @!P1 LEA.HI R16, R62, R62, RZ, 0x1 ;  /* 0x0000003e3e109211 */ /* 0x000fc800078f08ff */
[----:B0-----:R-:W-:Y:S02]  /*3e20*/  @!P1 SHF.R.S32.HI R19, RZ, 0x1, R16 ;  /* 0x00000001ff139819 */ /* 0x001fe40000011410 */
[----:B------:R-:W-:-:S03]  /*3e30*/  FSEL R16, R22, RZ, P0 ;  /* 0x000000ff16107208 */ /* 0x000fc60000000000 */
[----:B------:R-:W-:Y:S02]  /*3e40*/  @!P1 IMAD.IADD R18, R62, 0x1, -R19 ;  /* 0x000000013e129824 */ /* 0x000fe400078e0a13 */
[----:B------:R-:W-:-:S03]  /*3e50*/  @!P1 IMAD R101, R19, 0x100000, R101 ;  /* 0x0010000013659824 */ /* 0x000fc600078e0265 */
[----:B------:R-:W-:Y:S01]  /*3e60*/  @!P1 LEA R19, R18, 0x3ff00000, 0x14 ;  /* 0x3ff0000012139811 */ /* 0x000fe200078ea0ff */
[----:B------:R-:W-:-:S06]  /*3e70*/  @!P1 IMAD.MOV.U32 R18, RZ, RZ, RZ ;  /* 0x000000ffff129224 */ /* 0x000fcc00078e00ff */
[----:B------:R-:W-:-:S11]  /*3e80*/  @!P1 DMUL R16, R100, R18 ;  /* 0x0000001264109228 */ /* 0x000fd60000000000 */
.L_x_204:
[----:B------:R-:W-:Y:S05]  /*3e90*/  BSYNC.RECONVERGENT B1 ;  /* 0x0000000000017941 */ /* 0x000fea0003800200 */
.L_x_203:
[----:B------:R-:W-:Y:S01]  /*3ea0*/  FSETP.GEU.AND P0, PT, |R29|, 4.1917929649353027344, PT ;  /* 0x4086232b1d00780b */ /* 0x000fe20003f0e200 */
[----:B------:R1:W1:Y:S01]  /*3eb0*/  F2F.F32.F64 R20, R16 ;  /* 0x0000001000147310 */ /* 0x0002620000301000 */
[----:B------:R-:W-:Y:S01]  /*3ec0*/  BSSY.RECONVERGENT B1, `(.L_x_205) ;  /* 0x0000012000017945 */ /* 0x000fe20003800200 */
[----:B------:R-:W-:Y:S01]  /*3ed0*/  DFMA R96, R74, R96, 1 ;  /* 0x3ff000004a60742b */ /* 0x000fe20000000060 */
[----:B0-----:R-:W-:Y:S01]  /*3ee0*/  IMAD R19, R68, 0x100000, R99 ;  /* 0x0010000044137824 */ /* 0x001fe200078e0263 */
[----:B------:R-:W-:Y:S01]  /*3ef0*/  DFMA R52, R40, R52, 1 ;  /* 0x3ff000002834742b */ /* 0x000fe20000000034 */
[----:B------:R-:W-:-:S07]  /*3f00*/  IMAD.MOV.U32 R18, RZ, RZ, R98 ;  /* 0x000000ffff127224 */ /* 0x000fce00078e0062 */
[----:B------:R-:W-:Y:S05]  /*3f10*/  @!P0 BRA `(.L_x_206) ;  /* 0x0000000000308947 */ /* 0x000fea0003800000 */
[----:B------:R-:W-:Y:S01]  /*3f20*/  FSETP.GEU.AND P1, PT, |R29|, 4.2275390625, PT ;  /* 0x408748001d00780b */ /* 0x000fe20003f2e200 */
[C---:B------:R-:W-:Y:S02]  /*3f30*/  DADD R18, R28.reuse, +INF ;  /* 0x7ff000001c127429 */ /* 0x040fe40000000000 */
[----:B------:R-:W-:-:S08]  /*3f40*/  DSETP.GEU.AND P0, PT, R28, RZ, PT ;  /* 0x000000ff1c00722a */ /* 0x000fd00003f0e000 */
[----:B------:R-:W-:Y:S02]  /*3f50*/  FSEL R18, R18, RZ, P0 ;  /* 0x000000ff12127208 */ /* 0x000fe40000000000 */
[----:B-1----:R-:W-:Y:S02]  /*3f60*/  @!P1 LEA.HI R16, R68, R68, RZ, 0x1 ;  /* 0x0000004444109211 */ /* 0x002fe400078f08ff */
[----:B------:R-:W-:Y:S02]  /*3f70*/  FSEL R19, R19, RZ, P0 ;  /* 0x000000ff13137208 */ /* 0x000fe40000000000 */
[----:B------:R-:W-:-:S05]  /*3f80*/  @!P1 SHF.R.S32.HI R17, RZ, 0x1, R16 ;  /* 0x00000001ff119819 */ /* 0x000fca0000011410 */
[----:B------:R-:W-:Y:S02]  /*3f90*/  @!P1 IMAD.IADD R16, R68, 0x1, -R17 ;  /* 0x0000000144109824 */ /* 0x000fe400078e0a11 */
[----:B------:R-:W-:-:S03]  /*3fa0*/  @!P1 IMAD R99, R17, 0x100000, R99 ;  /* 0x0010000011639824 */ /* 0x000fc600078e0263 */
[----:B------:R-:W-:Y:S01]  /*3fb0*/  @!P1 LEA R17, R16, 0x3ff00000, 0x14 ;  /* 0x3ff0000010119811 */ /* 0x000fe200078ea0ff */
[----:B------:R-:W-:-:S06]  /*3fc0*/  @!P1 IMAD.MOV.U32 R16, RZ, RZ, RZ ;  /* 0x000000ffff109224 */ /* 0x000fcc00078e00ff */
[----:B------:R-:W-:-:S11]  /*3fd0*/  @!P1 DMUL R18, R98, R16 ;  /* 0x0000001062129228 */ /* 0x000fd60000000000 */
.L_x_206:
[----:B------:R-:W-:Y:S05]  /*3fe0*/  BSYNC.RECONVERGENT B1 ;  /* 0x0000000000017941 */ /* 0x000fea0003800200 */
.L_x_205:
[----:B------:R-:W-:Y:S01]  /*3ff0*/  FSETP.GEU.AND P0, PT, |R31|, 4.1917929649353027344, PT ;  /* 0x4086232b1f00780b */ /* 0x000fe20003f0e200 */
[----:B------:R0:W0:Y:S01]  /*4000*/  F2F.F32.F64 R23, R18 ;  /* 0x0000001200177310 */ /* 0x0000220000301000 */
[----:B------:R-:W-:Y:S01]  /*4010*/  BSSY.RECONVERGENT B1, `(.L_x_207) ;  /* 0x0000011000017945 */ /* 0x000fe20003800200 */
[----:B------:R-:W-:Y:S01]  /*4020*/  DFMA R52, R40, R52, 1 ;  /* 0x3ff000002834742b */ /* 0x000fe20000000034 */
[----:B-1----:R-:W-:Y:S02]  /*4030*/  IMAD R17, R78, 0x100000, R97 ;  /* 0x001000004e117824 */ /* 0x002fe400078e0261 */
[----:B------:R-:W-:-:S07]  /*4040*/  IMAD.MOV.U32 R16, RZ, RZ, R96 ;  /* 0x000000ffff107224 */ /* 0x000fce00078e0060 */
        /* <DEDUP_REMOVED lines=13> */
.L_x_208:
[----:B------:R-:W-:Y:S05]  /*4120*/  BSYNC.RECONVERGENT B1 ;  /* 0x0000000000017941 */ /* 0x000fea0003800200 */
.L_x_207:
[----:B------:R-:W-:Y:S01]  /*4130*/  FSETP.GEU.AND P0, PT, |R33|, 4.1917929649353027344, PT ;  /* 0x4086232b2100780b */ /* 0x000fe20003f0e200 */
[----:B------:R1:W1:Y:S01]  /*4140*/  F2F.F32.F64 R25, R16 ;  /* 0x0000001000197310 */ /* 0x0002620000301000 */
[----:B------:R-:W-:Y:S01]  /*4150*/  BSSY.RECONVERGENT B1, `(.L_x_209) ;  /* 0x0000010000017945 */ /* 0x000fe20003800200 */
[----:B0-----:R-:W-:Y:S02]  /*4160*/  IMAD R19, R84, 0x100000, R53 ;  /* 0x0010000054137824 */ /* 0x001fe400078e0235 */
[----:B------:R-:W-:-:S08]  /*4170*/  IMAD.MOV.U32 R18, RZ, RZ, R52 ;  /* 0x000000ffff127224 */ /* 0x000fd000078e0034 */
        /* <DEDUP_REMOVED lines=13> */
.L_x_210:
[----:B------:R-:W-:Y:S05]  /*4250*/  BSYNC.RECONVERGENT B1 ;  /* 0x0000000000017941 */ /* 0x000fea0003800200 */
.L_x_209:
[----:B------:R-:W1:Y:S01]  /*4260*/  F2F.F32.F64 R18, R18 ;  /* 0x0000001200127310 */ /* 0x000e620000301000 */
[----:B------:R-:W-:Y:S01]  /*4270*/  UIADD3 UR8, UP0, UPT, UR4, -0x1000, URZ ;  /* 0xfffff00004087890 */ /* 0x000fe2000ff1e0ff */
[----:B---34-:R-:W-:Y:S01]  /*4280*/  FADD R42, R42, R9 ;  /* 0x000000092a2a7221 */ /* 0x018fe20000000000 */
[----:B------:R-:W-:Y:S01]  /*4290*/  FADD R8, R8, R11 ;  /* 0x0000000b08087221 */ /* 0x000fe20000000000 */
[----:B------:R-:W-:Y:S01]  /*42a0*/  FADD R13, R10, R13 ;  /* 0x0000000d0a0d7221 */ /* 0x000fe20000000000 */
[----:B------:R-:W-:Y:S01]  /*42b0*/  UIADD3.X UR9, UPT, UPT, UR5, -0x1, URZ, UP0, !UPT ;  /* 0xffffffff05097890 */ /* 0x000fe200087fe4ff */
[----:B--2---:R-:W-:Y:S01]  /*42c0*/  FADD R77, R94, R77 ;  /* 0x0000004d5e4d7221 */ /* 0x004fe20000000000 */
[----:B------:R-:W-:Y:S01]  /*42d0*/  UISETP.GE.U32.AND UP0, UPT, UR8, 0x1000, UPT ;  /* 0x000010000800788c */ /* 0x000fe2000bf06070 */
[----:B------:R-:W-:Y:S01]  /*42e0*/  FADD R12, R12, R15 ;  /* 0x0000000f0c0c7221 */ /* 0x000fe20000000000 */
[----:B------:R-:W-:Y:S01]  /*42f0*/  FADD R9, R14, R21 ;  /* 0x000000150e097221 */ /* 0x000fe20000000000 */
[----:B------:R-:W-:Y:S01]  /*4300*/  FADD R10, R20, R23 ;  /* 0x00000017140a7221 */ /* 0x000fe20000000000 */
[----:B------:R-:W-:Y:S01]  /*4310*/  UISETP.GE.U32.AND.EX UP0, UPT, UR9, URZ, UPT, UP0 ;  /* 0x000000ff0900728c */ /* 0x000fe2000bf06100 */
[----:B------:R-:W-:Y:S01]  /*4320*/  FADD R42, R77, R42 ;  /* 0x0000002a4d2a7221 */ /* 0x000fe20000000000 */
[----:B------:R-:W-:Y:S01]  /*4330*/  FADD R13, R8, R13 ;  /* 0x0000000d080d7221 */ /* 0x000fe20000000000 */
[----:B------:R-:W-:Y:S01]  /*4340*/  FADD R9, R12, R9 ;  /* 0x000000090c097221 */ /* 0x000fe20000000000 */
[----:B-1----:R-:W-:Y:S01]  /*4350*/  FADD R11, R25, R18 ;  /* 0x00000012190b7221 */ /* 0x002fe20000000000 */
[----:B------:R-:W-:-:S02]  /*4360*/  IMAD.MOV.U32 R51, RZ, RZ, 0x1000 ;  /* 0x00001000ff337424 */ /* 0x000fc400078e00ff */
[----:B------:R-:W-:Y:S01]  /*4370*/  FADD R13, R42, R13 ;  /* 0x0000000d2a0d7221 */ /* 0x000fe20000000000 */
[----:B------:R-:W-:Y:S02]  /*4380*/  IMAD.MOV.U32 R52, RZ, RZ, RZ ;  /* 0x000000ffff347224 */ /* 0x000fe400078e00ff */
[----:B------:R-:W-:-:S04]  /*4390*/  FADD R10, R10, R11 ;  /* 0x0000000b0a0a7221 */ /* 0x000fc80000000000 */
[----:B------:R-:W-:-:S04]  /*43a0*/  FADD R10, R9, R10 ;  /* 0x0000000a090a7221 */ /* 0x000fc80000000000 */
[----:B------:R-:W-:Y:S01]  /*43b0*/  FADD R50, R13, R10 ;  /* 0x0000000a0d327221 */ /* 0x000fe20000000000 */
[----:B------:R-:W-:Y:S06]  /*43c0*/  BRA.U !UP0, `(.L_x_211) ;  /* 0x00000025084c7547 */ /* 0x000fec000b800000 */
[----:B------:R-:W-:Y:S01]  /*43d0*/  IMAD.MOV.U32 R51, RZ, RZ, 0x1000 ;  /* 0x00001000ff337424 */ /* 0x000fe200078e00ff */
[----:B------:R-:W-:Y:S01]  /*43e0*/  MOV R52, RZ ;  /* 0x000000ff00347202 */ /* 0x000fe20000000f00 */
[----:B------:R-:W0:Y:S06]  /*43f0*/  LDCU.64 UR4, c[0x0][0x390] ;  /* 0x00007200ff0477ac */ /* 0x000e2c0008000a00 */
.L_x_245:
[----:B------:R-:W-:-:S04]  /*4400*/  LEA R44, P0, R51, R6, 0x3 ;  /* 0x00000006332c7211 */ /* 0x000fc800078018ff */
[----:B------:R-:W-:-:S05]  /*4410*/  LEA.HI.X R45, R51, R7, R52, 0x3, P0 ;  /* 0x00000007332d7211 */ /* 0x000fca00000f1c34 */
[----:B------:R-:W2:Y:S04]  /*4420*/  LDG.E.64 R86, desc[UR6][R44.64] ;  /* 0x000000062c567981 */ /* 0x000ea8000c1e1b00 */
[----:B------:R-:W3:Y:S04]  /*4430*/  LDG.E.64 R10, desc[UR6][R44.64+0x1800] ;  /* 0x001800062c0a7981 */ /* 0x000ee8000c1e1b00 */
[----:B------:R-:W4:Y:S04]  /*4440*/  LDG.E.64 R8, desc[UR6][R44.64+0x1000] ;  /* 0x001000062c087981 */ /* 0x000f28000c1e1b00 */
[----:B------:R-:W3:Y:S04]  /*4450*/  LDG.E.64 R12, desc[UR6][R44.64+0x2000] ;  /* 0x002000062c0c7981 */ /* 0x000ee8000c1e1b00 */
[----:B------:R-:W4:Y:S04]  /*4460*/  LDG.E.64 R60, desc[UR6][R44.64+0x800] ;  /* 0x000800062c3c7981 */ /* 0x000f28000c1e1b00 */
[----:B------:R-:W4:Y:S04]  /*4470*/  LDG.E.64 R14, desc[UR6][R44.64+0x2800] ;  /* 0x002800062c0e7981 */ /* 0x000f28000c1e1b00 */
[----:B------:R-:W4:Y:S04]  /*4480*/  LDG.E.64 R16, desc[UR6][R44.64+0x3000] ;  /* 0x003000062c107981 */ /* 0x000f28000c1e1b00 */
[----:B------:R-:W4:Y:S04]  /*4490*/  LDG.E.64 R18, desc[UR6][R44.64+0x3800] ;  /* 0x003800062c127981 */ /* 0x000f28000c1e1b00 */
[----:B------:R-:W4:Y:S04]  /*44a0*/  LDG.E.64 R20, desc[UR6][R44.64+0x4000] ;  /* 0x004000062c147981 */ /* 0x000f28000c1e1b00 */
[----:B------:R-:W4:Y:S04]  /*44b0*/  LDG.E.64 R24, desc[UR6][R44.64+0x5000] ;  /* 0x005000062c187981 */ /* 0x000f28000c1e1b00 */
[----:B------:R-:W4:Y:S04]  /*44c0*/  LDG.E.64 R22, desc[UR6][R44.64+0x4800] ;  /* 0x004800062c167981 */ /* 0x000f28000c1e1b00 */
[----:B------:R-:W4:Y:S01]  /*44d0*/  LDG.E.64 R26, desc[UR6][R44.64+0x5800] ;  /* 0x005800062c1a7981 */ /* 0x000f22000c1e1b00 */
[----:B--2---:R-:W-:-:S08]  /*44e0*/  DFMA R88, R86, R4, 6.75539944105574400000e+15 ;  /* 0x433800005658742b */ /* 0x004fd00000000004 */
[----:B------:R-:W-:-:S08]  /*44f0*/  DADD R28, R88, -6.75539944105574400000e+15 ;  /* 0xc3380000581c7429 */ /* 0x000fd00000000000 */
[----:B------:R-:W-:-:S08]  /*4500*/  DFMA R30, R28, -UR10, R86 ;  /* 0x8000000a1c1e7c2b */ /* 0x000fd00008000056 */
[----:B------:R-:W-:Y:S01]  /*4510*/  DFMA R90, R28, -UR12, R30 ;  /* 0x8000000c1c5a7c2b */ /* 0x000fe2000800001e */
[----:B------:R-:W2:Y:S04]  /*4520*/  LDG.E.64 R28, desc[UR6][R44.64+0x6000] ;  /* 0x006000062c1c7981 */ /* 0x000ea8000c1e1b00 */
[----:B------:R-:W2:Y:S03]  /*4530*/  LDG.E.64 R30, desc[UR6][R44.64+0x6800] ;  /* 0x006800062c1e7981 */ /* 0x000ea6000c1e1b00 */
[----:B------:R-:W-:-:S08]  /*4540*/  DFMA R32, R90, UR14, R2 ;  /* 0x0000000e5a207c2b */ /* 0x000fd00008000002 */
[C---:B------:R-:W-:Y:S02]  /*4550*/  DFMA R34, R90.reuse, R32, UR16 ;  /* 0x000000105a227e2b */ /* 0x040fe40008000020 */
[----:B------:R-:W2:Y:S06]  /*4560*/  LDG.E.64 R32, desc[UR6][R44.64+0x7000] ;  /* 0x007000062c207981 */ /* 0x000eac000c1e1b00 */
[----:B------:R-:W-:-:S08]  /*4570*/  DFMA R34, R90, R34, UR18 ;  /* 0x000000125a227e2b */ /* 0x000fd00008000022 */
[----:B------:R-:W-:-:S08]  /*4580*/  DFMA R34, R90, R34, UR20 ;  /* 0x000000145a227e2b */ /* 0x000fd00008000022 */
[----:B------:R-:W-:Y:S02]  /*4590*/  DFMA R36, R90, R34, UR22 ;  /* 0x000000165a247e2b */ /* 0x000fe40008000022 */
[----:B---3--:R-:W-:Y:S01]  /*45a0*/  DFMA R40, R12, R4, 6.75539944105574400000e+15 ;  /* 0x433800000c28742b */ /* 0x008fe20000000004 */
[----:B------:R1:W5:Y:S05]  /*45b0*/  LDG.E.64 R34, desc[UR6][R44.64+0x7800] ;  /* 0x007800062c227981 */ /* 0x00036a000c1e1b00 */
[----:B------:R-:W-:-:S08]  /*45c0*/  DFMA R36, R90, R36, UR24 ;  /* 0x000000185a247e2b */ /* 0x000fd00008000024 */
[----:B------:R-:W-:-:S08]  /*45d0*/  DFMA R36, R90, R36, UR26 ;  /* 0x0000001a5a247e2b */ /* 0x000fd00008000024 */
[----:B------:R-:W-:-:S08]  /*45e0*/  DFMA R36, R90, R36, UR28 ;  /* 0x0000001c5a247e2b */ /* 0x000fd00008000024 */
[----:B------:R-:W-:Y:S02]  /*45f0*/  DFMA R38, R90, R36, UR30 ;  /* 0x0000001e5a267e2b */ /* 0x000fe40008000024 */
[-C--:B----4-:R-:W-:Y:S02]  /*4600*/  DFMA R36, R8, R4.reuse, 6.75539944105574400000e+15 ;  /* 0x433800000824742b */ /* 0x090fe40000000004 */
[----:B------:R-:W-:-:S04]  /*4610*/  DFMA R62, R60, R4, 6.75539944105574400000e+15 ;  /* 0x433800003c3e742b */ /* 0x000fc80000000004 */
[----:B------:R-:W-:Y:S02]  /*4620*/  DFMA R42, R90, R38, 1 ;  /* 0x3ff000005a2a742b */ /* 0x000fe40000000026 */
[----:B------:R-:W-:Y:S02]  /*4630*/  DFMA R38, R10, R4, 6.75539944105574400000e+15 ;  /* 0x433800000a26742b */ /* 0x000fe40000000004 */
[----:B------:R-:W-:Y:S02]  /*4640*/  DADD R54, R36, -6.75539944105574400000e+15 ;  /* 0xc338000024367429 */ /* 0x000fe40000000000 */
[----:B------:R-:W-:Y:S02]  /*4650*/  DADD R64, R40, -6.75539944105574400000e+15 ;  /* 0xc338000028407429 */ /* 0x000fe40000000000 */
[----:B------:R-:W-:Y:S02]  /*4660*/  DFMA R90, R90, R42, 1 ;  /* 0x3ff000005a5a742b */ /* 0x000fe4000000002a */
[----:B------:R-:W-:-:S02]  /*4670*/  DADD R56, R38, -6.75539944105574400000e+15 ;  /* 0xc338000026387429 */ /* 0x000fc40000000000 */
[----:B------:R-:W-:Y:S02]  /*4680*/  DADD R76, R62, -6.75539944105574400000e+15 ;  /* 0xc33800003e4c7429 */ /* 0x000fe40000000000 */
[-C--:B------:R-:W-:Y:S02]  /*4690*/  DFMA R42, R14, R4.reuse, 6.75539944105574400000e+15 ;  /* 0x433800000e2a742b */ /* 0x080fe40000000004 */
[----:B-1----:R-:W-:Y:S02]  /*46a0*/  DFMA R44, R16, R4, 6.75539944105574400000e+15 ;  /* 0x43380000102c742b */ /* 0x002fe40000000004 */
[----:B------:R-:W-:Y:S02]  /*46b0*/  DFMA R58, R56, -UR10, R10 ;  /* 0x8000000a383a7c2b */ /* 0x000fe4000800000a */
[----:B------:R-:W-:Y:S02]  /*46c0*/  DFMA R48, R54, -UR10, R8 ;  /* 0x8000000a36307c2b */ /* 0x000fe40008000008 */
[----:B------:R-:W-:-:S02]  /*46d0*/  DFMA R66, R64, -UR10, R12 ;  /* 0x8000000a40427c2b */ /* 0x000fc4000800000c */
[----:B------:R-:W-:Y:S02]  /*46e0*/  DFMA R46, R76, -UR10, R60 ;  /* 0x8000000a4c2e7c2b */ /* 0x000fe4000800003c */
[----:B------:R-:W-:Y:S02]  /*46f0*/  DADD R68, R42, -6.75539944105574400000e+15 ;  /* 0xc33800002a447429 */ /* 0x000fe40000000000 */
[----:B------:R-:W-:Y:S02]  /*4700*/  DFMA R56, R56, -UR12, R58 ;  /* 0x8000000c38387c2b */ /* 0x000fe4000800003a */
[----:B------:R-:W-:Y:S02]  /*4710*/  DADD R78, R44, -6.75539944105574400000e+15 ;  /* 0xc33800002c4e7429 */ /* 0x000fe40000000000 */
[----:B------:R-:W-:Y:S02]  /*4720*/  DFMA R54, R54, -UR12, R48 ;  /* 0x8000000c36367c2b */ /* 0x000fe40008000030 */
[----:B------:R-:W-:-:S02]  /*4730*/  DFMA R58, R64, -UR12, R66 ;  /* 0x8000000c403a7c2b */ /* 0x000fc40008000042 */
[----:B------:R-:W-:Y:S02]  /*4740*/  DFMA R76, R76, -UR12, R46 ;  /* 0x8000000c4c4c7c2b */ /* 0x000fe4000800002e */
[----:B------:R-:W-:Y:S02]  /*4750*/  DFMA R64, R68, -UR10, R14 ;  /* 0x8000000a44407c2b */ /* 0x000fe4000800000e */
[----:B------:R-:W-:Y:S02]  /*4760*/  DFMA R70, R78, -UR10, R16 ;  /* 0x8000000a4e467c2b */ /* 0x000fe40008000010 */
[--C-:B------:R-:W-:Y:S02]  /*4770*/  DFMA R48, R54, UR14, R2.reuse ;  /* 0x0000000e36307c2b */ /* 0x100fe40008000002 */
[----:B------:R-:W-:Y:S02]  /*4780*/  DFMA R46, R76, UR14, R2 ;  /* 0x0000000e4c2e7c2b */ /* 0x000fe40008000002 */
[----:B------:R-:W-:-:S02]  /*4790*/  DFMA R64, R68, -UR12, R64 ;  /* 0x8000000c44407c2b */ /* 0x000fc40008000040 */
[----:B------:R-:W-:Y:S02]  /*47a0*/  DFMA R66, R56, UR14, R2 ;  /* 0x0000000e38427c2b */ /* 0x000fe40008000002 */
[----:B------:R-:W-:Y:S02]  /*47b0*/  DFMA R78, R78, -UR12, R70 ;  /* 0x8000000c4e4e7c2b */ /* 0x000fe40008000046 */
[----:B------:R-:W-:Y:S02]  /*47c0*/  DFMA R48, R54, R48, UR16 ;  /* 0x0000001036307e2b */ /* 0x000fe40008000030 */
[----:B------:R-:W-:Y:S02]  /*47d0*/  DFMA R46, R76, R46, UR16 ;  /* 0x000000104c2e7e2b */ /* 0x000fe4000800002e */
[----:B------:R-:W-:Y:S02]  /*47e0*/  DFMA R70, R64, UR14, R2 ;  /* 0x0000000e40467c2b */ /* 0x000fe40008000002 */
[----:B------:R-:W-:-:S02]  /*47f0*/  DFMA R66, R56, R66, UR16 ;  /* 0x0000001038427e2b */ /* 0x000fc40008000042 */
[--C-:B------:R-:W-:Y:S02]  /*4800*/  DFMA R72, R78, UR14, R2.reuse ;  /* 0x0000000e4e487c2b */ /* 0x100fe40008000002 */
[----:B------:R-:W-:Y:S02]  /*4810*/  DFMA R48, R54, R48, UR18 ;  /* 0x0000001236307e2b */ /* 0x000fe40008000030 */
[----:B------:R-:W-:Y:S02]  /*4820*/  DFMA R68, R58, UR14, R2 ;  /* 0x0000000e3a447c2b */ /* 0x000fe40008000002 */
        /* <DEDUP_REMOVED lines=40> */
[----:B------:R-:W-:Y:S02]  /*4ab0*/  DFMA R48, R54, R48, 1 ;  /* 0x3ff000003630742b */ /* 0x000fe40000000030 */
[----:B------:R-:W-:Y:S02]  /*4ac0*/  DFMA R68, R58, R68, UR28 ;  /* 0x0000001c3a447e2b */ /* 0x000fe40008000044 */
[----:B------:R-:W-:Y:S02]  /*4ad0*/  DFMA R46, R76, R46, 1 ;  /* 0x3ff000004c2e742b */ /* 0x000fe4000000002e */
[----:B------:R-:W-:Y:S02]  /*4ae0*/  DFMA R70, R64, R70, UR30 ;  /* 0x0000001e40467e2b */ /* 0x000fe40008000046 */
[----:B------:R-:W-:-:S02]  /*4af0*/  DFMA R66, R56, R66, 1 ;  /* 0x3ff000003842742b */ /* 0x000fc40000000042 */
[----:B------:R-:W-:Y:S02]  /*4b00*/  DFMA R72, R78, R72, UR30 ;  /* 0x0000001e4e487e2b */ /* 0x000fe40008000048 */
[----:B------:R-:W-:Y:S02]  /*4b10*/  DFMA R54, R54, R48, 1 ;  /* 0x3ff000003636742b */ /* 0x000fe40000000030 */
[----:B------:R-:W-:Y:S02]  /*4b20*/  DFMA R76, R76, R46, 1 ;  /* 0x3ff000004c4c742b */ /* 0x000fe4000000002e */
[----:B------:R-:W-:Y:S02]  /*4b30*/  DFMA R68, R58, R68, UR30 ;  /* 0x0000001e3a447e2b */ /* 0x000fe40008000044 */
[----:B------:R-:W-:Y:S02]  /*4b40*/  DFMA R48, R18, R4, 6.75539944105574400000e+15 ;  /* 0x433800001230742b */ /* 0x000fe40000000004 */
[----:B------:R-:W-:-:S02]  /*4b50*/  DFMA R70, R64, R70, 1 ;  /* 0x3ff000004046742b */ /* 0x000fc40000000046 */
[----:B------:R-:W-:Y:S02]  /*4b60*/  DFMA R46, R20, R4, 6.75539944105574400000e+15 ;  /* 0x43380000142e742b */ /* 0x000fe40000000004 */
[----:B------:R-:W-:Y:S02]  /*4b70*/  DFMA R56, R56, R66, 1 ;  /* 0x3ff000003838742b */ /* 0x000fe40000000042 */
[----:B------:R-:W-:Y:S02]  /*4b80*/  DFMA R72, R78, R72, 1 ;  /* 0x3ff000004e48742b */ /* 0x000fe40000000048 */
[----:B------:R-:W-:Y:S02]  /*4b90*/  DFMA R68, R58, R68, 1 ;  /* 0x3ff000003a44742b */ /* 0x000fe40000000044 */
[----:B------:R-:W-:Y:S02]  /*4ba0*/  DADD R66, R48, -6.75539944105574400000e+15 ;  /* 0xc338000030427429 */ /* 0x000fe40000000000 */
[----:B------:R-:W-:-:S02]  /*4bb0*/  DFMA R64, R64, R70, 1 ;  /* 0x3ff000004040742b */ /* 0x000fc40000000046 */
[----:B------:R-:W-:Y:S02]  /*4bc0*/  DADD R70, R46, -6.75539944105574400000e+15 ;  /* 0xc33800002e467429 */ /* 0x000fe40000000000 */
[----:B------:R-:W-:Y:S02]  /*4bd0*/  DFMA R78, R78, R72, 1 ;  /* 0x3ff000004e4e742b */ /* 0x000fe40000000048 */
[----:B------:R-:W-:Y:S02]  /*4be0*/  DFMA R58, R58, R68, 1 ;  /* 0x3ff000003a3a742b */ /* 0x000fe40000000044 */
[----:B------:R-:W-:Y:S02]  /*4bf0*/  DFMA R72, R66, -UR10, R18 ;  /* 0x8000000a42487c2b */ /* 0x000fe40008000012 */
[-C--:B------:R-:W-:Y:S02]  /*4c00*/  DFMA R82, R24, R4.reuse, 6.75539944105574400000e+15 ;  /* 0x433800001852742b */ /* 0x080fe40000000004 */
[----:B------:R-:W-:-:S02]  /*4c10*/  DFMA R80, R22, R4, 6.75539944105574400000e+15 ;  /* 0x433800001650742b */ /* 0x000fc40000000004 */
[----:B------:R-:W-:Y:S02]  /*4c20*/  DFMA R84, R26, R4, 6.75539944105574400000e+15 ;  /* 0x433800001a54742b */ /* 0x000fe40000000004 */
[----:B------:R-:W-:Y:S02]  /*4c30*/  DFMA R68, R70, -UR10, R20 ;  /* 0x8000000a46447c2b */ /* 0x000fe40008000014 */
[----:B------:R-:W-:Y:S02]  /*4c40*/  DFMA R72, R66, -UR12, R72 ;  /* 0x8000000c42487c2b */ /* 0x000fe40008000048 */
[----:B------:R-:W-:Y:S02]  /*4c50*/  DADD R94, R82, -6.75539944105574400000e+15 ;  /* 0xc3380000525e7429 */ /* 0x000fe40000000000 */
[----:B------:R-:W-:Y:S02]  /*4c60*/  DADD R92, R80, -6.75539944105574400000e+15 ;  /* 0xc3380000505c7429 */ /* 0x000fe40000000000 */
[----:B------:R-:W-:-:S02]  /*4c70*/  DADD R98, R84, -6.75539944105574400000e+15 ;  /* 0xc338000054627429 */ /* 0x000fc40000000000 */
[----:B------:R-:W-:Y:S02]  /*4c80*/  DFMA R70, R70, -UR12, R68 ;  /* 0x8000000c46467c2b */ /* 0x000fe40008000044 */
[----:B------:R-:W-:Y:S02]  /*4c90*/  DFMA R66, R72, UR14, R2 ;  /* 0x0000000e48427c2b */ /* 0x000fe40008000002 */
[----:B------:R-:W-:Y:S02]  /*4ca0*/  DFMA R96, R94, -UR10, R24 ;  /* 0x8000000a5e607c2b */ /* 0x000fe40008000018 */
[----:B------:R-:W-:Y:S02]  /*4cb0*/  DFMA R74, R92, -UR10, R22 ;  /* 0x8000000a5c4a7c2b */ /* 0x000fe40008000016 */
[----:B------:R-:W-:Y:S02]  /*4cc0*/  DFMA R100, R98, -UR10, R26 ;  /* 0x8000000a62647c2b */ /* 0x000fe4000800001a */
[----:B------:R-:W-:-:S02]  /*4cd0*/  DFMA R68, R70, UR14, R2 ;  /* 0x0000000e46447c2b */ /* 0x000fc40008000002 */
[----:B------:R-:W-:Y:S02]  /*4ce0*/  DFMA R66, R72, R66, UR16 ;  /* 0x0000001048427e2b */ /* 0x000fe40008000042 */
[----:B------:R-:W-:Y:S02]  /*4cf0*/  DFMA R94, R94, -UR12, R96 ;  /* 0x8000000c5e5e7c2b */ /* 0x000fe40008000060 */
[----:B------:R-:W-:Y:S02]  /*4d00*/  DFMA R92, R92, -UR12, R74 ;  /* 0x8000000c5c5c7c2b */ /* 0x000fe4000800004a */
[----:B------:R-:W-:Y:S02]  /*4d10*/  DFMA R96, R98, -UR12, R100 ;  /* 0x8000000c62607c2b */ /* 0x000fe40008000064 */
[----:B------:R-:W-:Y:S02]  /*4d20*/  DFMA R68, R70, R68, UR16 ;  /* 0x0000001046447e2b */ /* 0x000fe40008000044 */
[----:B------:R-:W-:-:S02]  /*4d30*/  DFMA R66, R72, R66, UR18 ;  /* 0x0000001248427e2b */ /* 0x000fc40008000042 */
[--C-:B------:R-:W-:Y:S02]  /*4d40*/  DFMA R74, R92, UR14, R2.reuse ;  /* 0x0000000e5c4a7c2b */ /* 0x100fe40008000002 */
[--C-:B------:R-:W-:Y:S02]  /*4d50*/  DFMA R98, R94, UR14, R2.reuse ;  /* 0x0000000e5e627c2b */ /* 0x100fe40008000002 */
        /* <DEDUP_REMOVED lines=32> */
[----:B------:R-:W-:Y:S02]  /*4f60*/  DFMA R66, R72, R66, 1 ;  /* 0x3ff000004842742b */ /* 0x000fe40000000042 */
[----:B------:R-:W-:-:S02]  /*4f70*/  DFMA R98, R92, R74, UR28 ;  /* 0x0000001c5c627e2b */ /* 0x000fc4000800004a */
[----:B------:R-:W-:Y:S02]  /*4f80*/  DFMA R100, R94, R100, UR28 ;  /* 0x0000001c5e647e2b */ /* 0x000fe40008000064 */
[----:B------:R-:W-:Y:S02]  /*4f90*/  DFMA R104, R96, R102, UR28 ;  /* 0x0000001c60687e2b */ /* 0x000fe40008000066 */
[----:B------:R-:W-:Y:S02]  /*4fa0*/  DFMA R68, R70, R68, 1 ;  /* 0x3ff000004644742b */ /* 0x000fe40000000044 */
[----:B--2---:R-:W-:Y:S02]  /*4fb0*/  DFMA R74, R28, R4, 6.75539944105574400000e+15 ;  /* 0x433800001c4a742b */ /* 0x004fe40000000004 */
[----:B------:R-:W-:Y:S02]  /*4fc0*/  DFMA R72, R72, R66, 1 ;  /* 0x3ff000004848742b */ /* 0x000fe40000000042 */
[----:B------:R-:W-:-:S02]  /*4fd0*/  DFMA R66, R92, R98, UR30 ;  /* 0x0000001e5c427e2b */ /* 0x000fc40008000062 */
[----:B------:R-:W-:Y:S02]  /*4fe0*/  DFMA R102, R94, R100, UR30 ;  /* 0x0000001e5e667e2b */ /* 0x000fe40008000064 */
[----:B------:R-:W-:Y:S02]  /*4ff0*/  DFMA R106, R96, R104, UR30 ;  /* 0x0000001e606a7e2b */ /* 0x000fe40008000068 */
[----:B------:R-:W-:Y:S02]  /*5000*/  DFMA R70, R70, R68, 1 ;  /* 0x3ff000004646742b */ /* 0x000fe40000000044 */
[----:B------:R-:W-:Y:S02]  /*5010*/  DADD R98, R74, -6.75539944105574400000e+15 ;  /* 0xc33800004a627429 */ /* 0x000fe40000000000 */
[----:B------:R-:W-:Y:S01]  /*5020*/  DFMA R68, R30, R4, 6.75539944105574400000e+15 ;  /* 0x433800001e44742b */ /* 0x000fe20000000004 */
[----:B------:R-:W-:Y:S01]  /*5030*/  FSETP.GEU.AND P0, PT, |R87|, 4.1917929649353027344, PT ;  /* 0x4086232b5700780b */ /* 0x000fe20003f0e200 */
[----:B------:R-:W-:-:S02]  /*5040*/  DFMA R100, R92, R66, 1 ;  /* 0x3ff000005c64742b */ /* 0x000fc40000000042 */
[----:B------:R-:W-:Y:S02]  /*5050*/  DFMA R104, R94, R102, 1 ;  /* 0x3ff000005e68742b */ /* 0x000fe40000000066 */
[----:B------:R-:W-:Y:S02]  /*5060*/  DFMA R106, R96, R106, 1 ;  /* 0x3ff00000606a742b */ /* 0x000fe4000000006a */
[----:B------:R-:W-:Y:S02]  /*5070*/  DFMA R108, R98, -UR10, R28 ;  /* 0x8000000a626c7c2b */ /* 0x000fe4000800001c */
[----:B------:R-:W-:Y:S02]  /*5080*/  DFMA R66, R32, R4, 6.75539944105574400000e+15 ;  /* 0x433800002042742b */ /* 0x000fe40000000004 */
[----:B------:R-:W-:Y:S01]  /*5090*/  DADD R102, R68, -6.75539944105574400000e+15 ;  /* 0xc338000044667429 */ /* 0x000fe20000000000 */
[----:B------:R-:W-:Y:S01]  /*50a0*/  BSSY.RECONVERGENT B1, `(.L_x_212) ;  /* 0x0000016000017945 */ /* 0x000fe20003800200 */
[----:B------:R-:W-:-:S02]  /*50b0*/  DFMA R92, R92, R100, 1 ;  /* 0x3ff000005c5c742b */ /* 0x000fc40000000064 */
[----:B------:R-:W-:Y:S02]  /*50c0*/  DFMA R96, R96, R106, 1 ;  /* 0x3ff000006060742b */ /* 0x000fe4000000006a */
[----:B------:R-:W-:Y:S02]  /*50d0*/  DFMA R98, R98, -UR12, R108 ;  /* 0x8000000c62627c2b */ /* 0x000fe4000800006c */
[----:B------:R-:W-:Y:S02]  /*50e0*/  DADD R100, R66, -6.75539944105574400000e+15 ;  /* 0xc338000042647429 */ /* 0x000fe40000000000 */
[----:B------:R-:W-:Y:S02]  /*50f0*/  DFMA R106, R102, -UR10, R30 ;  /* 0x8000000a666a7c2b */ /* 0x000fe4000800001e */
[----:B------:R-:W-:Y:S01]  /*5100*/  DFMA R94, R94, R104, 1 ;  /* 0x3ff000005e5e742b */ /* 0x000fe20000000068 */
        /* <DEDUP_REMOVED lines=15> */
.L_x_213:
[----:B0-----:R-:W-:Y:S05]  /*5200*/  BSYNC.RECONVERGENT B1 ;  /* 0x0000000000017941 */ /* 0x001fea0003800200 */
.L_x_212:
[----:B------:R-:W-:Y:S01]  /*5210*/  FSETP.GEU.AND P0, PT, |R61|, 4.1917929649353027344, PT ;  /* 0x4086232b3d00780b */ /* 0x000fe20003f0e200 */
[----:B------:R0:W1:Y:S01]  /*5220*/  F2F.F32.F64 R53, R104 ;  /* 0x0000006800357310 */ /* 0x0000620000301000 */
[----:B------:R-:W-:Y:S01]  /*5230*/  DFMA R88, R102, -UR12, R106 ;  /* 0x8000000c66587c2b */ /* 0x000fe2000800006a */
[----:B------:R-:W-:Y:S01]  /*5240*/  BSSY.RECONVERGENT B1, `(.L_x_214) ;  /* 0x0000013000017945 */ /* 0x000fe20003800200 */
[----:B-----5:R-:W-:Y:S01]  /*5250*/  DFMA R86, R34, R4, 6.75539944105574400000e+15 ;  /* 0x433800002256742b */ /* 0x020fe20000000004 */
        /* <DEDUP_REMOVED lines=17> */
.L_x_215:
[----:B------:R-:W-:Y:S05]  /*5370*/  BSYNC.RECONVERGENT B1 ;  /* 0x0000000000017941 */ /* 0x000fea0003800200 */
.L_x_214:
[----:B------:R-:W-:Y:S01]  /*5380*/  FSETP.GEU.AND P0, PT, |R9|, 4.1917929649353027344, PT ;  /* 0x4086232b0900780b */ /* 0x000fe20003f0e200 */
[----:B------:R0:W2:Y:S01]  /*5390*/  F2F.F32.F64 R62, R102 ;  /* 0x00000066003e7310 */ /* 0x0000a20000301000 */
[----:B------:R-:W-:Y:S01]  /*53a0*/  DFMA R60, R100, -UR12, R106 ;  /* 0x8000000c643c7c2b */ /* 0x000fe2000800006a */
[----:B------:R-:W-:Y:S01]  /*53b0*/  BSSY.RECONVERGENT B1, `(.L_x_216) ;  /* 0x0000013000017945 */ /* 0x000fe20003800200 */
[----:B------:R-:W-:Y:S01]  /*53c0*/  DADD R76, R86, -6.75539944105574400000e+15 ;  /* 0xc3380000564c7429 */ /* 0x000fe20000000000 */
        /* <DEDUP_REMOVED lines=17> */
.L_x_217:
[----:B------:R-:W-:Y:S05]  /*54e0*/  BSYNC.RECONVERGENT B1 ;  /* 0x0000000000017941 */ /* 0x000fea0003800200 */
.L_x_216:
[----:B------:R-:W-:Y:S01]  /*54f0*/  FSETP.GEU.AND P0, PT, |R11|, 4.1917929649353027344, PT ;  /* 0x4086232b0b00780b */ /* 0x000fe20003f0e200 */
[----:B------:R0:W3:Y:S01]  /*5500*/  F2F.F32.F64 R9, R104 ;  /* 0x0000006800097310 */ /* 0x0000e20000301000 */
[----:B------:R-:W-:Y:S01]  /*5510*/  BSSY.RECONVERGENT B1, `(.L_x_218) ;  /* 0x0000014000017945 */ /* 0x000fe20003800200 */
[----:B------:R-:W-:Y:S01]  /*5520*/  DFMA R54, R76, -UR10, R34 ;  /* 0x8000000a4c367c2b */ /* 0x000fe20008000022 */
[----:B------:R-:W-:Y:S01]  /*5530*/  IMAD R103, R38, 0x100000, R57 ;  /* 0x0010000026677824 */ /* 0x000fe200078e0239 */
[----:B------:R-:W-:Y:S01]  /*5540*/  DFMA R36, R60, UR14, R2 ;  /* 0x0000000e3c247c2b */ /* 0x000fe20008000002 */
        /* <DEDUP_REMOVED lines=16> */
.L_x_219:
[----:B------:R-:W-:Y:S05]  /*5650*/  BSYNC.RECONVERGENT B1 ;  /* 0x0000000000017941 */ /* 0x000fea0003800200 */
.L_x_218:
[----:B------:R-:W-:Y:S01]  /*5660*/  FSETP.GEU.AND P0, PT, |R13|, 4.1917929649353027344, PT ;  /* 0x4086232b0d00780b */ /* 0x000fe20003f0e200 */
[----:B------:R0:W4:Y:S01]  /*5670*/  F2F.F32.F64 R8, R102 ;  /* 0x0000006600087310 */ /* 0x0001220000301000 */
[----:B------:R-:W-:Y:S01]  /*5680*/  BSSY.RECONVERGENT B1, `(.L_x_220) ;  /* 0x0000014000017945 */ /* 0x000fe20003800200 */
[----:B------:R-:W-:Y:S01]  /*5690*/  DFMA R76, R76, -UR12, R54 ;  /* 0x8000000c4c4c7c2b */ /* 0x000fe20008000036 */
        /* <DEDUP_REMOVED lines=18> */
.L_x_221:
[----:B------:R-:W-:Y:S05]  /*57c0*/  BSYNC.RECONVERGENT B1 ;  /* 0x0000000000017941 */ /* 0x000fea0003800200 */
.L_x_220:
[----:B------:R-:W-:Y:S01]  /*57d0*/  FSETP.GEU.AND P0, PT, |R15|, 4.1917929649353027344, PT ;  /* 0x4086232b0f00780b */ /* 0x000fe20003f0e200 */
[----:B------:R0:W0:Y:S01]  /*57e0*/  F2F.F32.F64 R11, R10 ;  /* 0x0000000a000b7310 */ /* 0x0000220000301000 */
[----:B------:R-:W-:Y:S01]  /*57f0*/  BSSY.RECONVERGENT B1, `(.L_x_222) ;  /* 0x0000014000017945 */ /* 0x000fe20003800200 */
[----:B------:R-:W-:Y:S01]  /*5800*/  DFMA R38, R76, UR14, R2 ;  /* 0x0000000e4c267c2b */ /* 0x000fe20008000002 */
        /* <DEDUP_REMOVED lines=18> */
.L_x_223:
[----:B------:R-:W-:Y:S05]  /*5930*/  BSYNC.RECONVERGENT B1 ;  /* 0x0000000000017941 */ /* 0x000fea0003800200 */
.L_x_222:
        /* <DEDUP_REMOVED lines=16> */
[----:B------:R-:W-:-:S04]  /*5a40*/  @!P1 SHF.R.S32.HI R13, RZ, 0x1, R12 ;  /* 0x00000001ff0d9819 */ /* 0x000fc8000001140c */
[----:B------:R-:W-:Y:S01]  /*5a50*/  @!P1 LEA R79, R13, R79, 0x14 ;  /* 0x0000004f0d4f9211 */ /* 0x000fe200078ea0ff */
[----:B------:R-:W-:-:S05]  /*5a60*/  @!P1 IMAD.IADD R12, R44, 0x1, -R13 ;  /* 0x000000012c0c9824 */ /* 0x000fca00078e0a0d */
[----:B------:R-:W-:Y:S01]  /*5a70*/  @!P1 LEA R13, R12, 0x3ff00000, 0x14 ;  /* 0x3ff000000c0d9811 */ /* 0x000fe200078ea0ff */
[----:B------:R-:W-:-:S06]  /*5a80*/  @!P1 IMAD.MOV.U32 R12, RZ, RZ, RZ ;  /* 0x000000ffff0c9224 */ /* 0x000fcc00078e00ff */
[----:B------:R-:W-:-:S11]  /*5a90*/  @!P1 DMUL R14, R78, R12 ;  /* 0x0000000c4e0e9228 */ /* 0x000fd60000000000 */
.L_x_225:
[----:B------:R-:W-:Y:S05]  /*5aa0*/  BSYNC.RECONVERGENT B1 ;  /* 0x0000000000017941 */ /* 0x000fea0003800200 */
.L_x_224:
        /* <DEDUP_REMOVED lines=22> */
.L_x_227:
[----:B------:R-:W-:Y:S05]  /*5c10*/  BSYNC.RECONVERGENT B1 ;  /* 0x0000000000017941 */ /* 0x000fea0003800200 */
.L_x_226:
        /* <DEDUP_REMOVED lines=16> */
[----:B------:R-:W-:-:S03]  /*5d20*/  FSEL R14, R18, RZ, P0 ;  /* 0x000000ff120e7208 */ /* 0x000fc60000000000 */
[----:B------:R-:W-:Y:S02]  /*5d30*/  @!P1 IMAD.IADD R16, R46, 0x1, -R17 ;  /* 0x000000012e109824 */ /* 0x000fe400078e0a11 */
[----:B------:R-:W-:-:S03]  /*5d40*/  @!P1 IMAD R71, R17, 0x100000, R71 ;  /* 0x0010000011479824 */ /* 0x000fc600078e0247 */
[----:B------:R-:W-:Y:S01]  /*5d50*/  @!P1 LEA R17, R16, 0x3ff00000, 0x14 ;  /* 0x3ff0000010119811 */ /* 0x000fe200078ea0ff */
[----:B------:R-:W-:-:S06]  /*5d60*/  @!P1 IMAD.MOV.U32 R16, RZ, RZ, RZ ;  /* 0x000000ffff109224 */ /* 0x000fcc00078e00ff */
[----:B------:R-:W-:-:S11]  /*5d70*/  @!P1 DMUL R14, R70, R16 ;  /* 0x00000010460e9228 */ /* 0x000fd60000000000 */
.L_x_229:
[----:B------:R-:W-:Y:S05]  /*5d80*/  BSYNC.RECONVERGENT B1 ;  /* 0x0000000000017941 */ /* 0x000fea0003800200 */
.L_x_228:
        /* <DEDUP_REMOVED lines=22> */
.L_x_231:
[----:B------:R-:W-:Y:S05]  /*5ef0*/  BSYNC.RECONVERGENT B1 ;  /* 0x0000000000017941 */ /* 0x000fea0003800200 */
.L_x_230:
[----:B------:R-:W-:Y:S01]  /*5f00*/  FSETP.GEU.AND P0, PT, |R25|, 4.1917929649353027344, PT ;  /* 0x4086232b1900780b */ /* 0x000fe20003f0e200 */
[----:B0-----:R0:W1:Y:S01]  /*5f10*/  F2F.F32.F64 R14, R16 ;  /* 0x00000010000e7310 */ /* 0x0010620000301000 */
[----:B------:R-:W-:Y:S01]  /*5f20*/  BSSY.RECONVERGENT B1, `(.L_x_232) ;  /* 0x0000014000017945 */ /* 0x000fe20003800200 */
[----:B------:R-:W-:Y:S01]  /*5f30*/  DFMA R38, R76, R38, UR24 ;  /* 0x000000184c267e2b */ /* 0x000fe20008000026 */
        /* <DEDUP_REMOVED lines=18> */
.L_x_233:
[----:B------:R-:W-:Y:S05]  /*6060*/  BSYNC.RECONVERGENT B1 ;  /* 0x0000000000017941 */ /* 0x000fea0003800200 */
.L_x_232:
[----:B------:R-:W-:Y:S01]  /*6070*/  FSETP.GEU.AND P0, PT, |R27|, 4.1917929649353027344, PT ;  /* 0x4086232b1b00780b */ /* 0x000fe20003f0e200 */
[----:B------:R0:W0:Y:S01]  /*6080*/  F2F.F32.F64 R17, R18 ;  /* 0x0000001200117310 */ /* 0x0000220000301000 */
[----:B------:R-:W-:Y:S01]  /*6090*/  BSSY.RECONVERGENT B1, `(.L_x_234) ;  /* 0x0000014000017945 */ /* 0x000fe20003800200 */
[----:B------:R-:W-:Y:S01]  /*60a0*/  DFMA R90, R98, R90, 1 ;  /* 0x3ff00000625a742b */ /* 0x000fe2000000005a */
[----:B------:R-:W-:Y:S01]  /*60b0*/  IMAD R21, R84, 0x100000, R97 ;  /* 0x0010000054157824 */ /* 0x000fe200078e0261 */
        /* <DEDUP_REMOVED lines=17> */
.L_x_235:
[----:B------:R-:W-:Y:S05]  /*61d0*/  BSYNC.RECONVERGENT B1 ;  /* 0x0000000000017941 */ /* 0x000fea0003800200 */
.L_x_234:
[----:B------:R-:W-:Y:S01]  /*61e0*/  FSETP.GEU.AND P0, PT, |R29|, 4.1917929649353027344, PT ;  /* 0x4086232b1d00780b */ /* 0x000fe20003f0e200 */
[----:B------:R1:W1:Y:S01]  /*61f0*/  F2F.F32.F64 R24, R20 ;  /* 0x0000001400187310 */ /* 0x0002620000301000 */
[----:B------:R-:W-:Y:S01]  /*6200*/  BSSY.RECONVERGENT B1, `(.L_x_236) ;  /* 0x0000014000017945 */ /* 0x000fe20003800200 */
[----:B------:R-:W-:Y:S01]  /*6210*/  DFMA R100, R88, R100, 1 ;  /* 0x3ff000005864742b */ /* 0x000fe20000000064 */
[----:B0-----:R-:W-:Y:S01]  /*6220*/  IMAD R19, R74, 0x100000, R91 ;  /* 0x001000004a137824 */ /* 0x001fe200078e025b */
        /* <DEDUP_REMOVED lines=8> */
[----:B------:R-:W-:Y:S01]  /*62b0*/  @!P1 LEA.HI R16, R74, R74, RZ, 0x1 ;  /* 0x0000004a4a109211 */ /* 0x000fe200078f08ff */
[----:B-1----:R-:W-:Y:S01]  /*62c0*/  @!P1 IMAD.MOV.U32 R20, RZ, RZ, R90 ;  /* 0x000000ffff149224 */ /* 0x002fe200078e005a */
[----:B------:R-:W-:Y:S02]  /*62d0*/  FSEL R19, R19, RZ, P0 ;  /* 0x000000ff13137208 */ /* 0x000fe40000000000 */
[----:B------:R-:W-:-:S05]  /*62e0*/  @!P1 SHF.R.S32.HI R21, RZ, 0x1, R16 ;  /* 0x00000001ff159819 */ /* 0x000fca0000011410 */
[----:B------:R-:W-:Y:S02]  /*62f0*/  @!P1 IMAD.IADD R22, R74, 0x1, -R21 ;  /* 0x000000014a169824 */ /* 0x000fe400078e0a15 */
[----:B------:R-:W-:-:S03]  /*6300*/  @!P1 IMAD R21, R21, 0x100000, R91 ;  /* 0x0010000015159824 */ /* 0x000fc600078e025b */
[----:B------:R-:W-:Y:S01]  /*6310*/  @!P1 LEA R23, R22, 0x3ff00000, 0x14 ;  /* 0x3ff0000016179811 */ /* 0x000fe200078ea0ff */
[----:B------:R-:W-:-:S06]  /*6320*/  @!P1 IMAD.MOV.U32 R22, RZ, RZ, RZ ;  /* 0x000000ffff169224 */ /* 0x000fcc00078e00ff */
[----:B------:R-:W-:-:S11]  /*6330*/  @!P1 DMUL R18, R20, R22 ;  /* 0x0000001614129228 */ /* 0x000fd60000000000 */
.L_x_237:
[----:B------:R-:W-:Y:S05]  /*6340*/  BSYNC.RECONVERGENT B1 ;  /* 0x0000000000017941 */ /* 0x000fea0003800200 */
.L_x_236:
[----:B------:R-:W-:Y:S01]  /*6350*/  FSETP.GEU.AND P0, PT, |R31|, 4.1917929649353027344, PT ;  /* 0x4086232b1f00780b */ /* 0x000fe20003f0e200 */
[----:B------:R0:W0:Y:S01]  /*6360*/  F2F.F32.F64 R25, R18 ;  /* 0x0000001200197310 */ /* 0x0000220000301000 */
[----:B------:R-:W-:Y:S01]  /*6370*/  BSSY.RECONVERGENT B1, `(.L_x_238) ;  /* 0x0000013000017945 */ /* 0x000fe20003800200 */
[----:B------:R-:W-:Y:S01]  /*6380*/  DFMA R36, R60, R36, 1 ;  /* 0x3ff000003c24742b */ /* 0x000fe20000000024 */
[----:B-1----:R-:W-:Y:S01]  /*6390*/  IMAD R21, R68, 0x100000, R101 ;  /* 0x0010000044157824 */ /* 0x002fe200078e0265 */
[----:B------:R-:W-:Y:S01]  /*63a0*/  DFMA R38, R76, R38, UR30 ;  /* 0x0000001e4c267e2b */ /* 0x000fe20008000026 */
[----:B------:R-:W-:-:S07]  /*63b0*/  MOV R20, R100 ;  /* 0x0000006400147202 */ /* 0x000fce0000000f00 */
[----:B------:R-:W-:Y:S05]  /*63c0*/  @!P0 BRA `(.L_x_239) ;  /* 0x0000000000348947 */ /* 0x000fea0003800000 */
[----:B------:R-:W-:Y:S01]  /*63d0*/  FSETP.GEU.AND P1, PT, |R31|, 4.2275390625, PT ;  /* 0x408748001f00780b */ /* 0x000fe20003f2e200 */
[C---:B------:R-:W-:Y:S02]  /*63e0*/  DADD R20, R30.reuse, +INF ;  /* 0x7ff000001e147429 */ /* 0x040fe40000000000 */
[----:B------:R-:W-:-:S08]  /*63f0*/  DSETP.GEU.AND P0, PT, R30, RZ, PT ;  /* 0x000000ff1e00722a */ /* 0x000fd00003f0e000 */
[----:B------:R-:W-:Y:S02]  /*6400*/  FSEL R20, R20, RZ, P0 ;  /* 0x000000ff14147208 */ /* 0x000fe40000000000 */
[----:B------:R-:W-:Y:S01]  /*6410*/  @!P1 LEA.HI R16, R68, R68, RZ, 0x1 ;  /* 0x0000004444109211 */ /* 0x000fe200078f08ff */
[----:B0-----:R-:W-:Y:S01]  /*6420*/  @!P1 IMAD.MOV.U32 R18, RZ, RZ, R100 ;  /* 0x000000ffff129224 */ /* 0x001fe200078e0064 */
[----:B------:R-:W-:Y:S02]  /*6430*/  FSEL R21, R21, RZ, P0 ;  /* 0x000000ff15157208 */ /* 0x000fe40000000000 */
[----:B------:R-:W-:-:S05]  /*6440*/  @!P1 SHF.R.S32.HI R19, RZ, 0x1, R16 ;  /* 0x00000001ff139819 */ /* 0x000fca0000011410 */
[----:B------:R-:W-:Y:S02]  /*6450*/  @!P1 IMAD.IADD R22, R68, 0x1, -R19 ;  /* 0x0000000144169824 */ /* 0x000fe400078e0a13 */
[----:B------:R-:W-:-:S03]  /*6460*/  @!P1 IMAD R19, R19, 0x100000, R101 ;  /* 0x0010000013139824 */ /* 0x000fc600078e0265 */
[----:B------:R-:W-:Y:S01]  /*6470*/  @!P1 LEA R23, R22, 0x3ff00000, 0x14 ;  /* 0x3ff0000016179811 */ /* 0x000fe200078ea0ff */
[----:B------:R-:W-:-:S06]  /*6480*/  @!P1 IMAD.MOV.U32 R22, RZ, RZ, RZ ;  /* 0x000000ffff169224 */ /* 0x000fcc00078e00ff */
[----:B------:R-:W-:-:S11]  /*6490*/  @!P1 DMUL R20, R18, R22 ;  /* 0x0000001612149228 */ /* 0x000fd60000000000 */
.L_x_239:
[----:B------:R-:W-:Y:S05]  /*64a0*/  BSYNC.RECONVERGENT B1 ;  /* 0x0000000000017941 */ /* 0x000fea0003800200 */
.L_x_238:
[----:B------:R-:W-:Y:S01]  /*64b0*/  FSETP.GEU.AND P0, PT, |R33|, 4.1917929649353027344, PT ;  /* 0x4086232b2100780b */ /* 0x000fe20003f0e200 */
[----:B------:R1:W1:Y:S01]  /*64c0*/  F2F.F32.F64 R26, R20 ;  /* 0x00000014001a7310 */ /* 0x0002620000301000 */
[----:B------:R-:W-:Y:S01]  /*64d0*/  BSSY.RECONVERGENT B1, `(.L_x_240) ;  /* 0x0000012000017945 */ /* 0x000fe20003800200 */
[----:B------:R-:W-:Y:S01]  /*64e0*/  DFMA R38, R76, R38, 1 ;  /* 0x3ff000004c26742b */ /* 0x000fe20000000026 */
[----:B0-----:R-:W-:Y:S02]  /*64f0*/  IMAD R19, R66, 0x100000, R37 ;  /* 0x0010000042137824 */ /* 0x001fe400078e0225 */
[----:B------:R-:W-:-:S07]  /*6500*/  IMAD.MOV.U32 R18, RZ, RZ, R36 ;  /* 0x000000ffff127224 */ /* 0x000fce00078e0024 */
        /* <DEDUP_REMOVED lines=14> */
.L_x_241:
[----:B------:R-:W-:Y:S05]  /*65f0*/  BSYNC.RECONVERGENT B1 ;  /* 0x0000000000017941 */ /* 0x000fea0003800200 */
.L_x_240:
[----:B------:R-:W0:Y:S01]  /*6600*/  F2F.F32.F64 R19, R18 ;  /* 0x0000001200137310 */ /* 0x000e220000301000 */
[----:B------:R-:W-:Y:S01]  /*6610*/  FSETP.GEU.AND P0, PT, |R35|, 4.1917929649353027344, PT ;  /* 0x4086232b2300780b */ /* 0x000fe20003f0e200 */
[----:B------:R-:W-:Y:S01]  /*6620*/  DFMA R38, R76, R38, 1 ;  /* 0x3ff000004c26742b */ /* 0x000fe20000000026 */
[----:B----4-:R-:W-:Y:S01]  /*6630*/  FADD R8, R8, R11 ;  /* 0x0000000b08087221 */ /* 0x010fe20000000000 */
[----:B------:R-:W-:Y:S01]  /*6640*/  FADD R13, R10, R13 ;  /* 0x0000000d0a0d7221 */ /* 0x000fe20000000000 */
[----:B------:R-:W-:Y:S01]  /*6650*/  FADD R53, R53, R50 ;  /* 0x0000003235357221 */ /* 0x000fe20000000000 */
[----:B--23--:R-:W-:Y:S01]  /*6660*/  FADD R62, R62, R9 ;  /* 0x000000093e3e7221 */ /* 0x00cfe20000000000 */
[----:B------:R-:W-:Y:S01]  /*6670*/  BSSY.RECONVERGENT B1, `(.L_x_242) ;  /* 0x0000017000017945 */ /* 0x000fe20003800200 */
[----:B-1----:R-:W-:Y:S01]  /*6680*/  FADD R20, R8, R13 ;  /* 0x0000000d08147221 */ /* 0x002fe20000000000 */
[----:B------:R-:W-:Y:S01]  /*6690*/  FADD R14, R14, R17 ;  /* 0x000000110e0e7221 */ /* 0x000fe20000000000 */
[----:B------:R-:W-:Y:S01]  /*66a0*/  FADD R53, R53, R62 ;  /* 0x0000003e35357221 */ /* 0x000fe20000000000 */
[----:B------:R-:W-:Y:S01]  /*66b0*/  FADD R15, R12, R15 ;  /* 0x0000000f0c0f7221 */ /* 0x000fe20000000000 */
[----:B------:R-:W-:-:S02]  /*66c0*/  IMAD R9, R86, 0x100000, R39 ;  /* 0x0010000056097824 */ /* 0x000fc400078e0227 */
[----:B------:R-:W-:Y:S01]  /*66d0*/  FADD R16, R24, R25 ;  /* 0x0000001918107221 */ /* 0x000fe20000000000 */
        /* <DEDUP_REMOVED lines=8> */
[----:B------:R-:W-:-:S03]  /*6760*/  @!P1 IMAD.MOV.U32 R10, RZ, RZ, R38 ;  /* 0x000000ffff0a9224 */ /* 0x000fc600078e0026 */
[----:B------:R-:W-:Y:S02]  /*6770*/  @!P1 SHF.R.S32.HI R11, RZ, 0x1, R8 ;  /* 0x00000001ff0b9819 */ /* 0x000fe40000011408 */
[----:B------:R-:W-:-:S03]  /*6780*/  FSEL R8, R18, RZ, P0 ;  /* 0x000000ff12087208 */ /* 0x000fc60000000000 */
[----:B------:R-:W-:Y:S02]  /*6790*/  @!P1 IMAD.IADD R12, R86, 0x1, -R11 ;  /* 0x00000001560c9824 */ /* 0x000fe400078e0a0b */
[----:B------:R-:W-:-:S03]  /*67a0*/  @!P1 IMAD R11, R11, 0x100000, R39 ;  /* 0x001000000b0b9824 */ /* 0x000fc600078e0227 */
[----:B------:R-:W-:Y:S01]  /*67b0*/  @!P1 LEA R13, R12, 0x3ff00000, 0x14 ;  /* 0x3ff000000c0d9811 */ /* 0x000fe200078ea0ff */
[----:B------:R-:W-:-:S06]  /*67c0*/  @!P1 IMAD.MOV.U32 R12, RZ, RZ, RZ ;  /* 0x000000ffff0c9224 */ /* 0x000fcc00078e00ff */
[----:B------:R-:W-:-:S11]  /*67d0*/  @!P1 DMUL R8, R10, R12 ;  /* 0x0000000c0a089228 */ /* 0x000fd60000000000 */
.L_x_243:
[----:B------:R-:W-:Y:S05]  /*67e0*/  BSYNC.RECONVERGENT B1 ;  /* 0x0000000000017941 */ /* 0x000fea0003800200 */
.L_x_242:
[----:B------:R-:W-:Y:S01]  /*67f0*/  IADD3 R10, P1, PT, -R51, UR4, RZ ;  /* 0x00000004330a7c10 */ /* 0x000fe2000ff3e1ff */
[----:B------:R-:W0:Y:S01]  /*6800*/  F2F.F32.F64 R8, R8 ;  /* 0x0000000800087310 */ /* 0x000e220000301000 */
[----:B------:R-:W-:Y:S01]  /*6810*/  FADD R14, R15, R14 ;  /* 0x0000000e0f0e7221 */ /* 0x000fe20000000000 */
[----:B------:R-:W-:Y:S01]  /*6820*/  FADD R17, R16, R17 ;  /* 0x0000001110117221 */ /* 0x000fe20000000000 */
[----:B------:R-:W-:Y:S01]  /*6830*/  ISETP.GE.U32.AND P0, PT, R10, 0x1000, PT ;  /* 0x000010000a00780c */ /* 0x000fe20003f06070 */
[----:B------:R-:W-:Y:S01]  /*6840*/  FADD R20, R53, R20 ;  /* 0x0000001435147221 */ /* 0x000fe20000000000 */
[----:B------:R-:W-:Y:S01]  /*6850*/  IADD3.X R10, PT, PT, ~R52, UR5, RZ, P1, !PT ;  /* 0x00000005340a7c10 */ /* 0x000fe20008ffe5ff */
[----:B------:R-:W-:-:S03]  /*6860*/  FADD R17, R14, R17 ;  /* 0x000000110e117221 */ /* 0x000fc60000000000 */
[----:B------:R-:W-:Y:S01]  /*6870*/  ISETP.GE.U32.AND.EX P0, PT, R10, RZ, PT, P0 ;  /* 0x000000ff0a00720c */ /* 0x000fe20003f06100 */
[----:B------:R-:W-:-:S04]  /*6880*/  FADD R17, R20, R17 ;  /* 0x0000001114117221 */ /* 0x000fc80000000000 */
[----:B0-----:R-:W-:-:S08]  /*6890*/  FADD R50, R8, R17 ;  /* 0x0000001108327221 */ /* 0x001fd00000000000 */
[----:B------:R-:W-:Y:S05]  /*68a0*/  @!P0 BRA `(.L_x_244) ;  /* 0x0000000800b08947 */ /* 0x000fea0003800000 */
[----:B------:R-:W-:-:S05]  /*68b0*/  IADD3 R51, P0, PT, R51, 0x1000, RZ ;  /* 0x0000100033337810 */ /* 0x000fca0007f1e0ff */
[----:B------:R-:W-:Y:S01]  /*68c0*/  IMAD.X R52, RZ, RZ, R52, P0 ;  /* 0x000000ffff347224 */ /* 0x000fe200000e0634 */
[----:B------:R-:W-:-:S04]  /*68d0*/  ISETP.GT.U32.AND P0, PT, R51, UR8, PT ;  /* 0x0000000833007c0c */ /* 0x000fc8000bf04070 */
[----:B------:R-:W-:-:S13]  /*68e0*/  ISETP.GT.U32.AND.EX P0, PT, R52, UR9, PT, P0 ;  /* 0x0000000934007c0c */ /* 0x000fda000bf04100 */
[----:B------:R-:W-:Y:S05]  /*68f0*/  @!P0 BRA `(.L_x_245) ;  /* 0xffffffd800c08947 */ /* 0x000fea000383ffff */
.L_x_211:
[----:B------:R-:W-:-:S04]  /*6900*/  ISETP.GE.U32.AND P0, PT, R51, UR4, PT ;  /* 0x0000000433007c0c */ /* 0x000fc8000bf06070 */
[----:B------:R-:W-:-:S13]  /*6910*/  ISETP.GE.U32.AND.EX P0, PT, R52, UR5, PT, P0 ;  /* 0x0000000534007c0c */ /* 0x000fda000bf06100 */
[----:B------:R-:W-:Y:S05]  /*6920*/  @P0 BRA `(.L_x_244) ;  /* 0x0000000800900947 */ /* 0x000fea0003800000 */
[----:B------:R-:W-:Y:S01]  /*6930*/  IADD3 R9, PT, PT, -R51, UR4, RZ ;  /* 0x0000000433097c10 */ /* 0x000fe2000fffe1ff */
[----:B------:R-:W-:Y:S03]  /*6940*/  BSSY.RECONVERGENT B1, `(.L_x_244) ;  /* 0x00000a2000017945 */ /* 0x000fe60003800200 */
[----:B------:R-:W-:-:S13]  /*6950*/  ISETP.GE.AND P0, PT, R0, R9, PT ;  /* 0x000000090000720c */ /* 0x000fda0003f06270 */
[----:B------:R-:W-:Y:S05]  /*6960*/  @P0 BRA `(.L_x_246) ;  /* 0x00000008007c0947 */ /* 0x000fea0003800000 */
[----:B------:R-:W-:Y:S01]  /*6970*/  LOP3.LUT R8, RZ, R0, RZ, 0x33, !PT ;  /* 0x00000000ff087212 */ /* 0x000fe200078e33ff */
[----:B------:R-:W-:Y:S03]  /*6980*/  BSSY.RECONVERGENT B2, `(.L_x_247) ;  /* 0x000002c000027945 */ /* 0x000fe60003800200 */
[----:B------:R-:W-:Y:S01]  /*6990*/  IADD3 R14, PT, PT, -R51, UR4, R8 ;  /* 0x00000004330e7c10 */ /* 0x000fe2000fffe108 */
[----:B------:R-:W-:-:S03]  /*69a0*/  IMAD.MOV.U32 R8, RZ, RZ, R0 ;  /* 0x000000ffff087224 */ /* 0x000fc600078e0000 */
[----:B------:R-:W-:-:S13]  /*69b0*/  LOP3.LUT P0, RZ, R14, 0x100, RZ, 0xc0, !PT ;  /* 0x000001000eff7812 */ /* 0x000fda000780c0ff */
[----:B------:R-:W-:Y:S05]  /*69c0*/  @P0 BRA `(.L_x_248) ;  /* 0x00000000009c0947 */ /* 0x000fea0003800000 */
[----:B------:R-:W-:-:S04]  /*69d0*/  LEA R10, P0, R51, R6, 0x3 ;  /* 0x00000006330a7211 */ /* 0x000fc800078018ff */
[----:B------:R-:W-:-:S06]  /*69e0*/  LEA.HI.X R11, R51, R7, R52, 0x3, P0 ;  /* 0x00000007330b7211 */ /* 0x000fcc00000f1c34 */
        /* <DEDUP_REMOVED lines=33> */
.L_x_250:
[----:B------:R-:W-:Y:S05]  /*6c00*/  BSYNC.RECONVERGENT B3 ;  /* 0x0000000000037941 */ /* 0x000fea0003800200 */
.L_x_249:
[----:B------:R-:W0:Y:S01]  /*6c10*/  F2F.F32.F64 R3, R2 ;  /* 0x0000000200037310 */ /* 0x000e220000301000 */
[----:B------:R-:W-:Y:S02]  /*6c20*/  VIADD R8, R0, 0x100 ;  /* 0x0000010000087836 */ /* 0x000fe40000000000 */
[----:B0-----:R-:W-:-:S07]  /*6c30*/  FADD R50, R50, R3 ;  /* 0x0000000332327221 */ /* 0x001fce0000000000 */
.L_x_248:
[----:B------:R-:W-:Y:S05]  /*6c40*/  BSYNC.RECONVERGENT B2 ;  /* 0x0000000000027941 */ /* 0x000fea0003800200 */
.L_x_247:
[----:B------:R-:W-:-:S13]  /*6c50*/  ISETP.GE.U32.AND P0, PT, R14, 0x100, PT ;  /* 0x000001000e00780c */ /* 0x000fda0003f06070 */
[----:B------:R-:W-:Y:S05]  /*6c60*/  @!P0 BRA `(.L_x_246) ;  /* 0x0000000400bc8947 */ /* 0x000fea0003800000 */
[----:B------:R-:W0:Y:S01]  /*6c70*/  LDCU.64 UR8, c[0x0][0x380] ;  /* 0x00007000ff0877ac */ /* 0x000e220008000a00 */
[----:B------:R-:W-:-:S05]  /*6c80*/  IADD3 R3, P0, PT, R8, R51, RZ ;  /* 0x0000003308037210 */ /* 0x000fca0007f1e0ff */
[----:B------:R-:W-:Y:S01]  /*6c90*/  IMAD.X R52, RZ, RZ, R52, P0 ;  /* 0x000000ffff347224 */ /* 0x000fe200000e0634 */
[----:B0-----:R-:W-:-:S04]  /*6ca0*/  LEA R2, P1, R3, UR8, 0x3 ;  /* 0x0000000803027c11 */ /* 0x001fc8000f8218ff */
[----:B------:R-:W-:Y:S02]  /*6cb0*/  IADD3 R2, P0, PT, R2, 0x800, RZ ;  /* 0x0000080002027810 */ /* 0x000fe40007f1e0ff */
[----:B------:R-:W-:-:S05]  /*6cc0*/  LEA.HI.X R3, R3, UR9, R52, 0x3, P1 ;  /* 0x0000000903037c11 */ /* 0x000fca00088f1c34 */
[----:B------:R-:W-:-:S07]  /*6cd0*/  IMAD.X R3, RZ, RZ, R3, P0 ;  /* 0x000000ffff037224 */ /* 0x000fce00000e0603 */
.L_x_255:
        /* <DEDUP_REMOVED lines=11> */
[----:B------:R-:W-:Y:S02]  /*6d90*/  IMAD.MOV.U32 R26, RZ, RZ, -0x35dec16 ;  /* 0xfca213eaff1a7424 */ /* 0x000fe400078e00ff */
[----:B------:R-:W-:Y:S02]  /*6da0*/  IMAD.MOV.U32 R27, RZ, RZ, 0x3e928af3 ;  /* 0x3e928af3ff1b7424 */ /* 0x000fe400078e00ff */
[----:B------:R-:W-:-:S02]  /*6db0*/  IMAD.MOV.U32 R28, RZ, RZ, 0x62401315 ;  /* 0x62401315ff1c7424 */ /* 0x000fc400078e00ff */
[----:B------:R-:W-:Y:S01]  /*6dc0*/  IMAD.MOV.U32 R29, RZ, RZ, 0x3ec71dee ;  /* 0x3ec71deeff1d7424 */ /* 0x000fe200078e00ff */
[-C--:B--2---:R-:W-:Y:S01]  /*6dd0*/  DFMA R18, R16, R22.reuse, 6.75539944105574400000e+15 ;  /* 0x433800001012742b */ /* 0x084fe20000000016 */
[----:B------:R-:W-:Y:S01]  /*6de0*/  FSETP.GEU.AND P0, PT, |R17|, 4.1917929649353027344, PT ;  /* 0x4086232b1100780b */ /* 0x000fe20003f0e200 */
[----:B---3--:R-:W-:-:S06]  /*6df0*/  DFMA R22, R20, R22, 6.75539944105574400000e+15 ;  /* 0x433800001416742b */ /* 0x008fcc0000000016 */
[----:B------:R-:W-:Y:S02]  /*6e00*/  DADD R4, R18, -6.75539944105574400000e+15 ;  /* 0xc338000012047429 */ /* 0x000fe40000000000 */
[----:B------:R-:W-:-:S06]  /*6e10*/  DADD R10, R22, -6.75539944105574400000e+15 ;  /* 0xc3380000160a7429 */ /* 0x000fcc0000000000 */
[-C--:B------:R-:W-:Y:S02]  /*6e20*/  DFMA R6, R4, -R12.reuse, R16 ;  /* 0x8000000c0406722b */ /* 0x080fe40000000010 */
[----:B------:R-:W-:-:S06]  /*6e30*/  DFMA R12, R10, -R12, R20 ;  /* 0x8000000c0a0c722b */ /* 0x000fcc0000000014 */
[-C--:B------:R-:W-:Y:S02]  /*6e40*/  DFMA R6, R4, -R14.reuse, R6 ;  /* 0x8000000e0406722b */ /* 0x080fe40000000006 */
[----:B------:R-:W-:Y:S01]  /*6e50*/  DFMA R12, R10, -R14, R12 ;  /* 0x8000000e0a0c722b */ /* 0x000fe2000000000c */
[----:B------:R-:W-:-:S05]  /*6e60*/  IMAD.MOV.U32 R14, RZ, RZ, 0x7c89eb71 ;  /* 0x7c89eb71ff0e7424 */ /* 0x000fca00078e00ff */
[-CC-:B------:R-:W-:Y:S01]  /*6e70*/  DFMA R4, R6, R24.reuse, R26.reuse ;  /* 0x000000180604722b */ /* 0x180fe2000000001a */
[----:B------:R-:W-:Y:S01]  /*6e80*/  IMAD.MOV.U32 R15, RZ, RZ, 0x3efa0199 ;  /* 0x3efa0199ff0f7424 */ /* 0x000fe200078e00ff */
[----:B------:R-:W-:Y:S01]  /*6e90*/  DFMA R10, R12, R24, R26 ;  /* 0x000000180c0a722b */ /* 0x000fe2000000001a */
[----:B------:R-:W-:-:S05]  /*6ea0*/  IMAD.MOV.U32 R24, RZ, RZ, 0x14761f65 ;  /* 0x14761f65ff187424 */ /* 0x000fca00078e00ff */
[--C-:B------:R-:W-:Y:S01]  /*6eb0*/  DFMA R4, R6, R4, R28.reuse ;  /* 0x000000040604722b */ /* 0x100fe2000000001c */
[----:B------:R-:W-:Y:S02]  /*6ec0*/  IMAD.MOV.U32 R25, RZ, RZ, 0x3f2a01a0 ;  /* 0x3f2a01a0ff197424 */ /* 0x000fe400078e00ff */
[----:B------:R-:W-:Y:S01]  /*6ed0*/  IMAD.MOV.U32 R26, RZ, RZ, 0x1852b7af ;  /* 0x1852b7afff1a7424 */ /* 0x000fe200078e00ff */
[----:B------:R-:W-:Y:S01]  /*6ee0*/  DFMA R10, R12, R10, R28 ;  /* 0x0000000a0c0a722b */ /* 0x000fe2000000001c */
[----:B------:R-:W-:-:S03]  /*6ef0*/  IMAD.MOV.U32 R27, RZ, RZ, 0x3f56c16c ;  /* 0x3f56c16cff1b7424 */ /* 0x000fc600078e00ff */
[----:B------:R-:W-:-:S04]  /*6f00*/  DFMA R4, R6, R4, R14 ;  /* 0x000000040604722b */ /* 0x000fc8000000000e */
[----:B------:R-:W-:Y:S01]  /*6f10*/  DFMA R10, R12, R10, R14 ;  /* 0x0000000a0c0a722b */ /* 0x000fe2000000000e */
[----:B------:R-:W-:-:S03]  /*6f20*/  IMAD.MOV.U32 R14, RZ, RZ, 0x11122322 ;  /* 0x11122322ff0e7424 */ /* 0x000fc600078e00ff */
        /* <DEDUP_REMOVED lines=14> */
[----:B------:R-:W-:-:S04]  /*7010*/  DFMA R10, R12, R10, R24 ;  /* 0x0000000a0c0a722b */ /* 0x000fc80000000018 */
[----:B------:R-:W-:-:S04]  /*7020*/  DFMA R4, R6, R4, R26 ;  /* 0x000000040604722b */ /* 0x000fc8000000001a */
[----:B------:R-:W-:-:S04]  /*7030*/  DFMA R10, R12, R10, R26 ;  /* 0x0000000a0c0a722b */ /* 0x000fc8000000001a */
[----:B------:R-:W-:-:S04]  /*7040*/  DFMA R4, R6, R4, R14 ;  /* 0x000000040604722b */ /* 0x000fc8000000000e */
[----:B------:R-:W-:-:S04]  /*7050*/  DFMA R10, R12, R10, R14 ;  /* 0x0000000a0c0a722b */ /* 0x000fc8000000000e */
[----:B------:R-:W-:-:S04]  /*7060*/  DFMA R4, R6, R4, 1 ;  /* 0x3ff000000604742b */ /* 0x000fc80000000004 */
[----:B------:R-:W-:-:S04]  /*7070*/  DFMA R14, R12, R10, 1 ;  /* 0x3ff000000c0e742b */ /* 0x000fc8000000000a */
        /* <DEDUP_REMOVED lines=16> */
.L_x_252:
[----:B------:R-:W-:Y:S05]  /*7180*/  BSYNC.RECONVERGENT B2 ;  /* 0x0000000000027941 */ /* 0x000fea0003800200 */
.L_x_251:
[----:B------:R-:W0:Y:S01]  /*7190*/  F2F.F32.F64 R5, R4 ;  /* 0x0000000400057310 */ /* 0x000e220000301000 */
[----:B------:R-:W-:Y:S01]  /*71a0*/  FSETP.GEU.AND P0, PT, |R21|, 4.1917929649353027344, PT ;  /* 0x4086232b1500780b */ /* 0x000fe20003f0e200 */
[----:B------:R-:W-:Y:S01]  /*71b0*/  DFMA R14, R12, R14, 1 ;  /* 0x3ff000000c0e742b */ /* 0x000fe2000000000e */
[----:B------:R-:W-:Y:S01]  /*71c0*/  VIADD R8, R8, 0x200 ;  /* 0x0000020008087836 */ /* 0x000fe20000000000 */
[----:B------:R-:W-:Y:S04]  /*71d0*/  BSSY.RECONVERGENT B2, `(.L_x_253) ;  /* 0x0000013000027945 */ /* 0x000fe80003800200 */
[----:B------:R-:W-:-:S04]  /*71e0*/  ISETP.GE.AND P2, PT, R8, R9, PT ;  /* 0x000000090800720c */ /* 0x000fc80003f46270 */
        /* <DEDUP_REMOVED lines=8> */
[----:B------:R-:W-:Y:S02]  /*7270*/  @!P1 LEA.HI R4, R22, R22, RZ, 0x1 ;  /* 0x0000001616049211 */ /* 0x000fe400078f08ff */
[----:B------:R-:W-:Y:S02]  /*7280*/  FSEL R7, R7, RZ, P0 ;  /* 0x000000ff07077208 */ /* 0x000fe40000000000 */
[----:B------:R-:W-:Y:S01]  /*7290*/  @!P1 SHF.R.S32.HI R5, RZ, 0x1, R4 ;  /* 0x00000001ff059819 */ /* 0x000fe20000011404 */
[----:B------:R-:W-:-:S04]  /*72a0*/  @!P1 IMAD.MOV.U32 R4, RZ, RZ, R14 ;  /* 0x000000ffff049224 */ /* 0x000fc800078e000e */
[----:B------:R-:W-:Y:S02]  /*72b0*/  @!P1 IMAD.IADD R10, R22, 0x1, -R5 ;  /* 0x00000001160a9824 */ /* 0x000fe400078e0a05 */
[----:B------:R-:W-:-:S03]  /*72c0*/  @!P1 IMAD R5, R5, 0x100000, R15 ;  /* 0x0010000005059824 */ /* 0x000fc600078e020f */
[----:B------:R-:W-:Y:S01]  /*72d0*/  @!P1 LEA R11, R10, 0x3ff00000, 0x14 ;  /* 0x3ff000000a0b9811 */ /* 0x000fe200078ea0ff */
[----:B------:R-:W-:-:S06]  /*72e0*/  @!P1 IMAD.MOV.U32 R10, RZ, RZ, RZ ;  /* 0x000000ffff0a9224 */ /* 0x000fcc00078e00ff */
[----:B------:R-:W-:-:S11]  /*72f0*/  @!P1 DMUL R6, R4, R10 ;  /* 0x0000000a04069228 */ /* 0x000fd60000000000 */
.L_x_254:
[----:B------:R-:W-:Y:S05]  /*7300*/  BSYNC.RECONVERGENT B2 ;  /* 0x0000000000027941 */ /* 0x000fea0003800200 */
.L_x_253:
[----:B------:R-:W0:Y:S01]  /*7310*/  F2F.F32.F64 R6, R6 ;  /* 0x0000000600067310 */ /* 0x000e220000301000 */
[----:B------:R-:W-:-:S05]  /*7320*/  IADD3 R2, P0, PT, R2, 0x1000, RZ ;  /* 0x0000100002027810 */ /* 0x000fca0007f1e0ff */
[----:B------:R-:W-:Y:S02]  /*7330*/  IMAD.X R3, RZ, RZ, R3, P0 ;  /* 0x000000ffff037224 */ /* 0x000fe400000e0603 */
[----:B0-----:R-:W-:Y:S01]  /*7340*/  FADD R50, R13, R6 ;  /* 0x000000060d327221 */ /* 0x001fe20000000000 */
[----:B------:R-:W-:Y:S06]  /*7350*/  @!P2 BRA `(.L_x_255) ;  /* 0xfffffff80060a947 */ /* 0x000fec000383ffff */
.L_x_246:
[----:B------:R-:W-:Y:S05]  /*7360*/  BSYNC.RECONVERGENT B1 ;  /* 0x0000000000017941 */ /* 0x000fea0003800200 */
.L_x_244:
[----:B------:R-:W0:Y:S01]  /*7370*/  S2R R6, SR_LANEID ;  /* 0x0000000000067919 */ /* 0x000e220000000000 */
[----:B------:R-:W-:Y:S01]  /*7380*/  ISETP.NE.AND P5, PT, R0, RZ, PT ;  /* 0x000000ff0000720c */ /* 0x000fe20003fa5270 */
        /* <DEDUP_REMOVED lines=13> */
[----:B------:R-:W0:Y:S03]  /*7460*/  SHFL.DOWN PT, R2, R50, 0x4, 0x1f ;  /* 0x08801f0032027f89 */ /* 0x000e2600000e0000 */
[----:B------:R-:W-:-:S06]  /*7470*/  @!P1 IMAD.IADD R4, R3, 0x1, R4 ;  /* 0x0000000103049824 */ /* 0x000fcc00078e0204 */
        /* <DEDUP_REMOVED lines=23> */
[----:B------:R-:W-:-:S07]  /*75f0*/  FADD R2, R8, R9 ;  /* 0x0000000908027221 */ /* 0x000fce0000000000 */
.L_x_178:
[----:B------:R-:W-:Y:S05]  /*7600*/  BSYNC.RECONVERGENT B0 ;  /* 0x0000000000007941 */ /* 0x000fea0003800200 */
.L_x_155:
[----:B------:R-:W-:Y:S05]  /*7610*/  @P5 EXIT ;  /* 0x000000000000594d */ /* 0x000fea0003800000 */
[----:B------:R-:W2:Y:S01]  /*7620*/  LDCU.64 UR4, c[0x0][0x3a0] ;  /* 0x00007400ff0477ac */ /* 0x000ea20008000a00 */
[----:B01----:R-:W0:Y:S01]  /*7630*/  LDC.64 R4, c[0x0][0x388] ;  /* 0x0000e200ff047b82 */ /* 0x003e220000000a00 */
[----:B--2---:R-:W1:Y:S02]  /*7640*/  F2F.F32.F64 R3, UR4 ;  /* 0x0000000400037d10 */ /* 0x004e640008301000 */
[----:B-1----:R-:W-:-:S06]  /*7650*/  FADD R3, R3, R2 ;  /* 0x0000000203037221 */ /* 0x002fcc0000000000 */
[----:B------:R-:W0:Y:S02]  /*7660*/  F2F.F64.F32 R2, R3 ;  /* 0x0000000300027310 */ /* 0x000e240000201800 */
[----:B0-----:R-:W-:Y:S01]  /*7670*/  STG.E.64 desc[UR6][R4.64], R2 ;  /* 0x0000000204007986 */ /* 0x001fe2000c101b06 */
[----:B------:R-:W-:Y:S05]  /*7680*/  EXIT ;  /* 0x000000000000794d */ /* 0x000fea0003800000 */
.L_x_256:
        /* <DEDUP_REMOVED lines=15> */
.L_x_849:


//--------------------- .text._ZN3cub18CUB_300001_SM_10006detail6reduce28DeviceReduceSingleTileKernelINS2_10policy_hubIfjN4cuda3std3__44plusIfEEE10Policy1000EPfPdiS9_dfNS7_10__identityEEEvT0_T1_T2_T3_T4_T6_ --------------------------
	.section	.text._ZN3cub18CUB_300001_SM_10006detail6reduce28DeviceReduceSingleTileKernelINS2_10policy_hubIfjN4cuda3std3__44plusIfEEE10Policy1000EPfPdiS9_dfNS7_10__identityEEEvT0_T1_T2_T3_T4_T6_,"ax",@progbits
	.align	128
        .global         _ZN3cub18CUB_300001_SM_10006detail6reduce28DeviceReduceSingleTileKernelINS2_10policy_hubIfjN4cuda3std3__44plusIfEEE10Policy1000EPfPdiS9_dfNS7_10__identityEEEvT0_T1_T2_T3_T4_T6_
        .type           _ZN3cub18CUB_300001_SM_10006detail6reduce28DeviceReduceSingleTileKernelINS2_10policy_hubIfjN4cuda3std3__44plusIfEEE10Policy1000EPfPdiS9_dfNS7_10__identityEEEvT0_T1_T2_T3_T4_T6_,@function
        .size           _ZN3cub18CUB_300001_SM_10006detail6reduce28DeviceReduceSingleTileKernelINS2_10policy_hubIfjN4cuda3std3__44plusIfEEE10Policy1000EPfPdiS9_dfNS7_10__identityEEEvT0_T1_T2_T3_T4_T6_,(.L_x_850 - _ZN3cub18CUB_300001_SM_10006detail6reduce28DeviceReduceSingleTileKernelINS2_10policy_hubIfjN4cuda3std3__44plusIfEEE10Policy1000EPfPdiS9_dfNS7_10__identityEEEvT0_T1_T2_T3_T4_T6_)
        .other          _ZN3cub18CUB_300001_SM_10006detail6reduce28DeviceReduceSingleTileKernelINS2_10policy_hubIfjN4cuda3std3__44plusIfEEE10Policy1000EPfPdiS9_dfNS7_10__identityEEEvT0_T1_T2_T3_T4_T6_,@"STO_CUDA_ENTRY STV_DEFAULT"
_ZN3cub18CUB_300001_SM_10006detail6reduce28DeviceReduceSingleTileKernelINS2_10policy_hubIfjN4cuda3std3__44plusIfEEE10Policy1000EPfPdiS9_dfNS7_10__identityEEEvT0_T1_T2_T3_T4_T6_:
.text._ZN3cub18CUB_300001_SM_10006detail6reduce28DeviceReduceSingleTileKernelINS2_10policy_hubIfjN4cuda3std3__44plusIfEEE10Policy1000EPfPdiS9_dfNS7_10__identityEEEvT0_T1_T2_T3_T4_T6_:
        /* <DEDUP_REMOVED lines=13> */
.L_x_257:
        /* <DEDUP_REMOVED lines=16> */
.L_x_262:
[----:B------:R-:W-:Y:S05]  /*01d0*/  BSYNC.RECONVERGENT B1 ;  /* 0x0000000000017941 */ /* 0x000fea0003800200 */
.L_x_261:
        /* <DEDUP_REMOVED lines=16> */
.L_x_267:
        /* <DEDUP_REMOVED lines=9> */
.L_x_266:
[----:B------:R-:W-:Y:S05]  /*0370*/  BSYNC.RECONVERGENT B2 ;  /* 0x0000000000027941 */ /* 0x000fea0003800200 */
.L_x_265:
        /* <DEDUP_REMOVED lines=8> */
.L_x_270:
        /* <DEDUP_REMOVED lines=43> */
.L_x_269:
[----:B------:R-:W-:Y:S05]  /*06b0*/  BSYNC.RECONVERGENT B2 ;  /* 0x0000000000027941 */ /* 0x000fea0003800200 */
.L_x_268:
        /* <DEDUP_REMOVED lines=26> */
.L_x_272:
[----:B------:R-:W-:Y:S05]  /*0860*/  BSYNC.RECONVERGENT B2 ;  /* 0x0000000000027941 */ /* 0x000fea0003800200 */
.L_x_271:
        /* <DEDUP_REMOVED lines=12> */
.L_x_264:
[----:B------:R-:W-:Y:S05]  /*0930*/  BSYNC.RECONVERGENT B1 ;  /* 0x0000000000017941 */ /* 0x000fea0003800200 */
.L_x_263:
        /* <DEDUP_REMOVED lines=10> */
[----:B------:R-:W1:Y:S06]  /*09e0*/  SHFL.DOWN PT, R3, R0, 0x2, 0x1f ;  /* 0x08401f0000037f89 */ /* 0x000e6c00000e0000 */
[----:B------:R-:W2:Y:S01]  /*09f0*/  @!P1 S2R R6, SR_CgaCtaId ;  /* 0x0000000000069919 */ /* 0x000ea20000008800 */
[----:B0-----:R-:W-:Y:S02]  /*0a00*/  @!P1 MOV R5, 0x400 ;  /* 0x0000040000059802 */ /* 0x001fe40000000f00 */
[----:B------:R-:W-:-:S04]  /*0a10*/  @!P1 SHF.R.U32.HI R4, RZ, 0x3, R2 ;  /* 0x00000003ff049819 */ /* 0x000fc80000011602 */
[----:B------:R-:W-:Y:S01]  /*0a20*/  @!P1 LOP3.LUT R4, R4, 0x7c, RZ, 0xc0, !PT ;  /* 0x0000007c04049812 */ /* 0x000fe200078ec0ff */
[----:B-1----:R-:W-:Y:S01]  /*0a30*/  @!P0 FADD R0, R0, R3 ;  /* 0x0000000300008221 */ /* 0x002fe20000000000 */
[----:B------:R-:W-:-:S04]  /*0a40*/  ISETP.GT.AND P0, PT, R8, 0x1b, PT ;  /* 0x0000001b0800780c */ /* 0x000fc80003f04270 */
[----:B------:R-:W0:Y:S01]  /*0a50*/  SHFL.DOWN PT, R3, R0, 0x4, 0x1f ;  /* 0x08801f0000037f89 */ /* 0x000e2200000e0000 */
[----:B--2---:R-:W-:-:S04]  /*0a60*/  @!P1 LEA R5, R6, R5, 0x18 ;  /* 0x0000000506059211 */ /* 0x004fc800078ec0ff */
        /* <DEDUP_REMOVED lines=16> */
[----:B0-----:R-:W0:Y:S04]  /*0b70*/  LDS.128 R4, [UR4+0x10] ;  /* 0x00001004ff047984 */ /* 0x001e280008000c00 */
[----:B------:R-:W1:Y:S04]  /*0b80*/  LDS.128 R12, [UR4+0x20] ;  /* 0x00002004ff0c7984 */ /* 0x000e680008000c00 */
[----:B------:R-:W2:Y:S04]  /*0b90*/  LDS.128 R8, [UR4+0x30] ;  /* 0x00003004ff087984 */ /* 0x000ea80008000c00 */
[----:B------:R-:W3:Y:S01]  /*0ba0*/  LDS.128 R16, [UR4+0x40] ;  /* 0x00004004ff107984 */ /* 0x000ee20008000c00 */
[----:B0-----:R-:W-:-:S04]  /*0bb0*/  FADD R5, R0, R5 ;  /* 0x0000000500057221 */ /* 0x001fc80000000000 */
[----:B------:R-:W-:-:S04]  /*0bc0*/  FADD R6, R5, R6 ;  /* 0x0000000605067221 */ /* 0x000fc80000000000 */
[----:B------:R-:W-:-:S04]  /*0bd0*/  FADD R7, R6, R7 ;  /* 0x0000000706077221 */ /* 0x000fc80000000000 */
[----:B-1----:R-:W-:-:S04]  /*0be0*/  FADD R12, R7, R12 ;  /* 0x0000000c070c7221 */ /* 0x002fc80000000000 */
[----:B------:R-:W-:-:S04]  /*0bf0*/  FADD R13, R12, R13 ;  /* 0x0000000d0c0d7221 */ /* 0x000fc80000000000 */
[----:B------:R-:W-:-:S04]  /*0c00*/  FADD R14, R13, R14 ;  /* 0x0000000e0d0e7221 */ /* 0x000fc80000000000 */
[----:B------:R-:W-:-:S04]  /*0c10*/  FADD R15, R14, R15 ;  /* 0x0000000f0e0f7221 */ /* 0x000fc80000000000 */
[----:B--2---:R-:W-:-:S04]  /*0c20*/  FADD R8, R15, R8 ;  /* 0x000000080f087221 */ /* 0x004fc80000000000 */
[----:B------:R-:W-:-:S04]  /*0c30*/  FADD R9, R8, R9 ;  /* 0x0000000908097221 */ /* 0x000fc80000000000 */
[----:B------:R-:W-:-:S04]  /*0c40*/  FADD R10, R9, R10 ;  /* 0x0000000a090a7221 */ /* 0x000fc80000000000 */
[----:B------:R-:W-:-:S04]  /*0c50*/  FADD R11, R10, R11 ;  /* 0x0000000b0a0b7221 */ /* 0x000fc80000000000 */
[----:B---3--:R-:W-:-:S04]  /*0c60*/  FADD R16, R11, R16 ;  /* 0x000000100b107221 */ /* 0x008fc80000000000 */
[----:B------:R-:W-:-:S04]  /*0c70*/  FADD R17, R16, R17 ;  /* 0x0000001110117221 */ /* 0x000fc80000000000 */
[----:B------:R-:W-:-:S04]  /*0c80*/  FADD R18, R17, R18 ;  /* 0x0000001211127221 */ /* 0x000fc80000000000 */
[----:B------:R-:W-:Y:S01]  /*0c90*/  FADD R0, R18, R19 ;  /* 0x0000001312007221 */ /* 0x000fe20000000000 */
[----:B------:R-:W-:Y:S06]  /*0ca0*/  BRA `(.L_x_274) ;  /* 0x0000003400707947 */ /* 0x000fec0003800000 */
.L_x_273:
        /* <DEDUP_REMOVED lines=23> */
[-C--:B------:R-:W-:Y:S02]  /*0e20*/  ISETP.GT.AND P0, PT, R5, R4.reuse, PT ;  /* 0x000000040500720c */ /* 0x080fe40003f04270 */
[----:B------:R-:W-:Y:S02]  /*0e30*/  IADD3 R5, PT, PT, R9, 0x10, RZ ;  /* 0x0000001009057810 */ /* 0x000fe40007ffe0ff */
        /* <DEDUP_REMOVED lines=20> */
[----:B------:R-:W0:Y:S04]  /*0f80*/  LDS.128 R16, [UR4+0x10] ;  /* 0x00001004ff107984 */ /* 0x000e280008000c00 */
[----:B----4-:R-:W1:Y:S04]  /*0f90*/  LDS.128 R4, [UR4+0x20] ;  /* 0x00002004ff047984 */ /* 0x010e680008000c00 */
[----:B------:R-:W2:Y:S04]  /*0fa0*/  LDS.128 R8, [UR4+0x30] ;  /* 0x00003004ff087984 */ /* 0x000ea80008000c00 */
[----:B------:R-:W3:Y:S01]  /*0fb0*/  LDS.128 R12, [UR4+0x40] ;  /* 0x00004004ff0c7984 */ /* 0x000ee20008000c00 */
[----:B0-----:R-:W-:Y:S01]  /*0fc0*/  @P2 FADD R0, R0, R17 ;  /* 0x0000001100002221 */ /* 0x001fe20000000000 */
[----:B------:R-:W-:-:S03]  /*0fd0*/  ISETP.GT.AND P2, PT, R3, 0x80, PT ;  /* 0x000000800300780c */ /* 0x000fc60003f44270 */
[----:B------:R-:W-:Y:S01]  /*0fe0*/  @P3 FADD R0, R0, R18 ;  /* 0x0000001200003221 */ /* 0x000fe20000000000 */
[----:B------:R-:W-:-:S03]  /*0ff0*/  ISETP.GT.AND P3, PT, R3, 0xa0, PT ;  /* 0x000000a00300780c */ /* 0x000fc60003f64270 */
[----:B------:R-:W-:Y:S01]  /*1000*/  @P1 FADD R0, R0, R19 ;  /* 0x0000001300001221 */ /* 0x000fe20000000000 */
[----:B------:R-:W-:-:S05]  /*1010*/  ISETP.GT.AND P1, PT, R3, 0xe0, PT ;  /* 0x000000e00300780c */ /* 0x000fca0003f24270 */
[----:B-1----:R-:W-:Y:S01]  /*1020*/  @P2 FADD R0, R0, R4 ;  /* 0x0000000400002221 */ /* 0x002fe20000000000 */
[----:B------:R-:W-:-:S03]  /*1030*/  ISETP.GT.AND P2, PT, R3, 0x100, PT ;  /* 0x000001000300780c */ /* 0x000fc60003f44270 */
[----:B------:R-:W-:Y:S01]  /*1040*/  @P3 FADD R0, R0, R5 ;  /* 0x0000000500003221 */ /* 0x000fe20000000000 */
[----:B------:R-:W-:-:S03]  /*1050*/  ISETP.GT.AND P3, PT, R3, 0x120, PT ;  /* 0x000001200300780c */ /* 0x000fc60003f64270 */
[----:B------:R-:W-:Y:S01]  /*1060*/  @P4 FADD R0, R0, R6 ;  /* 0x0000000600004221 */ /* 0x000fe20000000000 */
[----:B------:R-:W-:-:S03]  /*1070*/  ISETP.GT.AND P4, PT, R3, 0x140, PT ;  /* 0x000001400300780c */ /* 0x000fc60003f84270 */
[----:B------:R-:W-:Y:S01]  /*1080*/  @P1 FADD R0, R0, R7 ;  /* 0x0000000700001221 */ /* 0x000fe20000000000 */
[----:B------:R-:W-:-:S03]  /*1090*/  ISETP.GT.AND P1, PT, R3, 0x160, PT ;  /* 0x000001600300780c */ /* 0x000fc60003f24270 */
[----:B--2---:R-:W-:Y:S01]  /*10a0*/  @P2 FADD R0, R0, R8 ;  /* 0x0000000800002221 */ /* 0x004fe20000000000 */
[----:B------:R-:W-:-:S03]  /*10b0*/  ISETP.GT.AND P2, PT, R3, 0x180, PT ;  /* 0x000001800300780c */ /* 0x000fc60003f44270 */
[----:B------:R-:W-:Y:S01]  /*10c0*/  @P3 FADD R0, R0, R9 ;  /* 0x0000000900003221 */ /* 0x000fe20000000000 */
[----:B------:R-:W-:-:S03]  /*10d0*/  ISETP.GT.AND P3, PT, R3, 0x1a0, PT ;  /* 0x000001a00300780c */ /* 0x000fc60003f64270 */
[----:B------:R-:W-:Y:S01]  /*10e0*/  @P4 FADD R0, R0, R10 ;  /* 0x0000000a00004221 */ /* 0x000fe20000000000 */
[----:B------:R-:W-:-:S03]  /*10f0*/  ISETP.GT.AND P4, PT, R3, 0x1c0, PT ;  /* 0x000001c00300780c */ /* 0x000fc60003f84270 */
[----:B------:R-:W-:Y:S01]  /*1100*/  @P1 FADD R0, R0, R11 ;  /* 0x0000000b00001221 */ /* 0x000fe20000000000 */
[----:B------:R-:W-:-:S03]  /*1110*/  ISETP.GT.AND P1, PT, R3, 0x1e0, PT ;  /* 0x000001e00300780c */ /* 0x000fc60003f24270 */
[----:B---3--:R-:W-:-:S04]  /*1120*/  @P2 FADD R0, R0, R12 ;  /* 0x0000000c00002221 */ /* 0x008fc80000000000 */
[----:B------:R-:W-:-:S04]  /*1130*/  @P3 FADD R0, R0, R13 ;  /* 0x0000000d00003221 */ /* 0x000fc80000000000 */
[----:B------:R-:W-:-:S04]  /*1140*/  @P4 FADD R0, R0, R14 ;  /* 0x0000000e00004221 */ /* 0x000fc80000000000 */
[----:B------:R-:W-:Y:S01]  /*1150*/  @P1 FADD R0, R0, R15 ;  /* 0x0000000f00001221 */ /* 0x000fe20000000000 */
[----:B------:R-:W-:Y:S06]  /*1160*/  BRA `(.L_x_274) ;  /* 0x0000003000407947 */ /* 0x000fec0003800000 */
.L_x_260:
[----:B------:R-:W0:Y:S01]  /*1170*/  S2R R2, SR_TID.X ;  /* 0x0000000000027919 */ /* 0x000e220000002100 */
[----:B------:R-:W1:Y:S01]  /*1180*/  LDC.64 R4, c[0x0][0x380] ;  /* 0x0000e000ff047b82 */ /* 0x000e620000000a00 */
[----:B0-----:R-:W-:-:S05]  /*1190*/  SHF.L.U32 R7, R2, 0x1, RZ ;  /* 0x0000000102077819 */ /* 0x001fca00000006ff */
[----:B-1----:R-:W-:-:S05]  /*11a0*/  IMAD.WIDE.U32 R4, R7, 0x4, R4 ;  /* 0x0000000407047825 */ /* 0x002fca00078e0004 */
[----:B------:R-:W2:Y:S04]  /*11b0*/  LDG.E.64.CONSTANT R14, desc[UR6][R4.64] ;  /* 0x00000006040e7981 */ /* 0x000ea8000c1e9b00 */
[----:B------:R-:W3:Y:S04]  /*11c0*/  LDG.E.64.CONSTANT R16, desc[UR6][R4.64+0x1000] ;  /* 0x0010000604107981 */ /* 0x000ee8000c1e9b00 */
[----:B------:R-:W4:Y:S04]  /*11d0*/  LDG.E.64.CONSTANT R18, desc[UR6][R4.64+0x2000] ;  /* 0x0020000604127981 */ /* 0x000f28000c1e9b00 */
[----:B------:R-:W5:Y:S04]  /*11e0*/  LDG.E.64.CONSTANT R20, desc[UR6][R4.64+0x3000] ;  /* 0x0030000604147981 */ /* 0x000f68000c1e9b00 */
[----:B------:R-:W5:Y:S04]  /*11f0*/  LDG.E.64.CONSTANT R12, desc[UR6][R4.64+0x4000] ;  /* 0x00400006040c7981 */ /* 0x000f68000c1e9b00 */
[----:B------:R-:W5:Y:S04]  /*1200*/  LDG.E.64.CONSTANT R10, desc[UR6][R4.64+0x5000] ;  /* 0x00500006040a7981 */ /* 0x000f68000c1e9b00 */
[----:B------:R-:W5:Y:S04]  /*1210*/  LDG.E.64.CONSTANT R6, desc[UR6][R4.64+0x6000] ;  /* 0x0060000604067981 */ /* 0x000f68000c1e9b00 */
[----:B------:R-:W5:Y:S01]  /*1220*/  LDG.E.64.CONSTANT R8, desc[UR6][R4.64+0x7000] ;  /* 0x0070000604087981 */ /* 0x000f62000c1e9b00 */
[----:B------:R-:W-:Y:S01]  /*1230*/  ISETP.GE.U32.AND P0, PT, R3, 0x4000, PT ;  /* 0x000040000300780c */ /* 0x000fe20003f06070 */
[----:B--2---:R-:W-:Y:S01]  /*1240*/  FADD R14, R14, R15 ;  /* 0x0000000f0e0e7221 */ /* 0x004fe20000000000 */
[----:B---3--:R-:W-:Y:S01]  /*1250*/  FADD R17, R16, R17 ;  /* 0x0000001110117221 */ /* 0x008fe20000000000 */
[----:B----4-:R-:W-:-:S03]  /*1260*/  FADD R18, R18, R19 ;  /* 0x0000001312127221 */ /* 0x010fc60000000000 */
[----:B------:R-:W-:Y:S01]  /*1270*/  FADD R14, R14, R17 ;  /* 0x000000110e0e7221 */ /* 0x000fe20000000000 */
[----:B-----5:R-:W-:Y:S01]  /*1280*/  FADD R21, R20, R21 ;  /* 0x0000001514157221 */ /* 0x020fe20000000000 */
[----:B------:R-:W-:Y:S02]  /*1290*/  HFMA2 R20, -RZ, RZ, 0, 0.0078125 ;  /* 0x00002000ff147431 */ /* 0x000fe400000001ff */
[----:B------:R-:W-:Y:S01]  /*12a0*/  FADD R12, R12, R13 ;  /* 0x0000000d0c0c7221 */ /* 0x000fe20000000000 */
[----:B------:R-:W-:Y:S01]  /*12b0*/  FADD R21, R18, R21 ;  /* 0x0000001512157221 */ /* 0x000fe20000000000 */
[----:B------:R-:W-:-:S03]  /*12c0*/  FADD R11, R10, R11 ;  /* 0x0000000b0a0b7221 */ /* 0x000fc60000000000 */
[----:B------:R-:W-:Y:S01]  /*12d0*/  FADD R14, R14, R21 ;  /* 0x000000150e0e7221 */ /* 0x000fe20000000000 */
[----:B------:R-:W-:Y:S01]  /*12e0*/  FADD R6, R6, R7 ;  /* 0x0000000706067221 */ /* 0x000fe20000000000 */
[----:B------:R-:W-:Y:S01]  /*12f0*/  FADD R11, R12, R11 ;  /* 0x0000000b0c0b7221 */ /* 0x000fe20000000000 */
[----:B------:R-:W-:-:S04]  /*1300*/  FADD R9, R8, R9 ;  /* 0x0000000908097221 */ /* 0x000fc80000000000 */
[----:B------:R-:W-:-:S04]  /*1310*/  FADD R6, R6, R9 ;  /* 0x0000000906067221 */ /* 0x000fc80000000000 */
[----:B------:R-:W-:-:S04]  /*1320*/  FADD R11, R11, R6 ;  /* 0x000000060b0b7221 */ /* 0x000fc80000000000 */
[----:B------:R-:W-:Y:S01]  /*1330*/  FADD R0, R14, R11 ;  /* 0x0000000b0e007221 */ /* 0x000fe20000000000 */
[----:B------:R-:W-:Y:S06]  /*1340*/  @!P0 BRA `(.L_x_275) ;  /* 0x00000000008c8947 */ /* 0x000fec0003800000 */
[----:B------:R-:W0:Y:S01]  /*1350*/  LDC R24, c[0x0][0x390] ;  /* 0x0000e400ff187b82 */ /* 0x000e220000000800 */
[----:B------:R-:W-:Y:S02]  /*1360*/  IADD3 R21, PT, PT, R3, -0x2000, RZ ;  /* 0xffffe00003157810 */ /* 0x000fe40007ffe0ff */
[----:B------:R-:W-:-:S07]  /*1370*/  MOV R20, 0x2000 ;  /* 0x0000200000147802 */ /* 0x000fce0000000f00 */
.L_x_277:
[----:B------:R-:W-:-:S05]  /*1380*/  IMAD.WIDE R26, R20, 0x4, R4 ;  /* 0x00000004141a7825 */ /* 0x000fca00078e0204 */
[----:B------:R-:W2:Y:S04]  /*1390*/  LDG.E.64.CONSTANT R14, desc[UR6][R26.64+0x6000] ;  /* 0x006000061a0e7981 */ /* 0x000ea8000c1e9b00 */
[----:B------:R-:W2:Y:S04]  /*13a0*/  LDG.E.64.CONSTANT R6, desc[UR6][R26.64+0x7000] ;  /* 0x007000061a067981 */ /* 0x000ea8000c1e9b00 */
[----:B------:R-:W3:Y:S04]  /*13b0*/  LDG.E.64.CONSTANT R22, desc[UR6][R26.64] ;  /* 0x000000061a167981 */ /* 0x000ee8000c1e9b00 */
[----:B------:R-:W4:Y:S04]  /*13c0*/  LDG.E.64.CONSTANT R18, desc[UR6][R26.64+0x1000] ;  /* 0x001000061a127981 */ /* 0x000f28000c1e9b00 */
[----:B------:R-:W5:Y:S04]  /*13d0*/  LDG.E.64.CONSTANT R16, desc[UR6][R26.64+0x2000] ;  /* 0x002000061a107981 */ /* 0x000f68000c1e9b00 */
[----:B------:R-:W5:Y:S04]  /*13e0*/  LDG.E.64.CONSTANT R12, desc[UR6][R26.64+0x3000] ;  /* 0x003000061a0c7981 */ /* 0x000f68000c1e9b00 */
[----:B------:R-:W5:Y:S04]  /*13f0*/  LDG.E.64.CONSTANT R10, desc[UR6][R26.64+0x4000] ;  /* 0x004000061a0a7981 */ /* 0x000f68000c1e9b00 */
[----:B------:R-:W5:Y:S01]  /*1400*/  LDG.E.64.CONSTANT R8, desc[UR6][R26.64+0x5000] ;  /* 0x005000061a087981 */ /* 0x000f62000c1e9b00 */
[----:B0-----:R-:W-:Y:S01]  /*1410*/  MOV R3, R24 ;  /* 0x0000001800037202 */ /* 0x001fe20000000f00 */
[----:B--2---:R-:W-:-:S03]  /*1420*/  FADD R15, R15, R6 ;  /* 0x000000060f0f7221 */ /* 0x004fc60000000000 */
[----:B------:R-:W-:Y:S01]  /*1430*/  IADD3 R6, PT, PT, -R20, R3, RZ ;  /* 0x0000000314067210 */ /* 0x000fe20007ffe1ff */
[----:B---3--:R-:W-:-:S03]  /*1440*/  FADD R0, R22, R0 ;  /* 0x0000000016007221 */ /* 0x008fc60000000000 */
[----:B------:R-:W-:Y:S01]  /*1450*/  ISETP.GE.AND P0, PT, R6, 0x2000, PT ;  /* 0x000020000600780c */ /* 0x000fe20003f06270 */
[----:B----4-:R-:W-:Y:S01]  /*1460*/  FADD R23, R23, R18 ;  /* 0x0000001217177221 */ /* 0x010fe20000000000 */
[----:B-----5:R-:W-:Y:S01]  /*1470*/  FADD R18, R19, R16 ;  /* 0x0000001013127221 */ /* 0x020fe20000000000 */
[----:B------:R-:W-:Y:S01]  /*1480*/  FADD R17, R17, R12 ;  /* 0x0000000c11117221 */ /* 0x000fe20000000000 */
[----:B------:R-:W-:Y:S01]  /*1490*/  FADD R12, R13, R10 ;  /* 0x0000000a0d0c7221 */ /* 0x000fe20000000000 */
[----:B------:R-:W-:Y:S01]  /*14a0*/  FADD R11, R11, R8 ;  /* 0x000000080b0b7221 */ /* 0x000fe20000000000 */
[----:B------:R-:W-:Y:S01]  /*14b0*/  FADD R8, R9, R14 ;  /* 0x0000000e09087221 */ /* 0x000fe20000000000 */
[----:B------:R-:W-:Y:S01]  /*14c0*/  FADD R0, R0, R23 ;  /* 0x0000001700007221 */ /* 0x000fe20000000000 */
[----:B------:R-:W-:Y:S01]  /*14d0*/  FADD R17, R18, R17 ;  /* 0x0000001112117221 */ /* 0x000fe20000000000 */
[----:B------:R-:W-:Y:S01]  /*14e0*/  FADD R11, R12, R11 ;  /* 0x0000000b0c0b7221 */ /* 0x000fe20000000000 */
[----:B------:R-:W-:-:S02]  /*14f0*/  FADD R8, R8, R15 ;  /* 0x0000000f08087221 */ /* 0x000fc40000000000 */
[----:B------:R-:W-:Y:S02]  /*1500*/  FADD R0, R0, R17 ;  /* 0x0000001100007221 */ /* 0x000fe40000000000 */
[----:B------:R-:W-:-:S04]  /*1510*/  FADD R11, R11, R8 ;  /* 0x000000080b0b7221 */ /* 0x000fc80000000000 */
[----:B------:R-:W-:-:S04]  /*1520*/  FADD R11, R0, R11 ;  /* 0x0000000b000b7221 */ /* 0x000fc80000000000 */
[----:B------:R-:W-:Y:S01]  /*1530*/  FADD R0, R7, R11 ;  /* 0x0000000b07007221 */ /* 0x000fe20000000000 */
[----:B------:R-:W-:Y:S06]  /*1540*/  @!P0 BRA `(.L_x_276) ;  /* 0x0000000800308947 */ /* 0x000fec0003800000 */
[----:B------:R-:W-:-:S04]  /*1550*/  IADD3 R20, PT, PT, R20, 0x2000, RZ ;  /* 0x0000200014147810 */ /* 0x000fc80007ffe0ff */
[----:B------:R-:W-:-:S13]  /*1560*/  ISETP.GT.AND P0, PT, R20, R21, PT ;  /* 0x000000151400720c */ /* 0x000fda0003f04270 */
[----:B------:R-:W-:Y:S05]  /*1570*/  @!P0 BRA `(.L_x_277) ;  /* 0xfffffffc00808947 */ /* 0x000fea000383ffff */
.L_x_275:
        /* <DEDUP_REMOVED lines=20> */
.L_x_281:
        /* <DEDUP_REMOVED lines=8> */
.L_x_280:
[----:B------:R-:W-:Y:S05]  /*1740*/  BSYNC.RECONVERGENT B2 ;  /* 0x0000000000027941 */ /* 0x000fea0003800200 */
.L_x_279:
[----:B------:R-:W-:Y:S05]  /*1750*/  @!P1 BRA `(.L_x_278) ;  /* 0x0000000400a89947 */ /* 0x000fea0003800000 */
[----:B------:R-:W0:Y:S01]  /*1760*/  LDCU.64 UR4, c[0x0][0x380] ;  /* 0x00007000ff0477ac */ /* 0x000e220008000a00 */
[----:B------:R-:W-:Y:S01]  /*1770*/  IADD3 R5, PT, PT, R11, -R10, RZ ;  /* 0x8000000a0b057210 */ /* 0x000fe20007ffe0ff */
[----:B------:R-:W-:Y:S01]  /*1780*/  BSSY.RECONVERGENT B2, `(.L_x_282) ;  /* 0x000003b000027945 */ /* 0x000fe20003800200 */
[----:B------:R-:W-:Y:S02]  /*1790*/  IADD3 R3, P0, PT, R10, R20, RZ ;  /* 0x000000140a037210 */ /* 0x000fe40007f1e0ff */
[----:B------:R-:W-:Y:S02]  /*17a0*/  ISETP.GT.AND P1, PT, R5, 0x1800, PT ;  /* 0x000018000500780c */ /* 0x000fe40003f24270 */
[----:B------:R-:W-:Y:S02]  /*17b0*/  IADD3.X R6, PT, PT, RZ, RZ, RZ, P0, !PT ;  /* 0x000000ffff067210 */ /* 0x000fe400007fe4ff */
[----:B0-----:R-:W-:-:S04]  /*17c0*/  LEA R4, P0, R3, UR4, 0x2 ;  /* 0x0000000403047c11 */ /* 0x001fc8000f8010ff */
[----:B------:R-:W-:Y:S02]  /*17d0*/  LEA.HI.X R3, R3, UR5, R6, 0x2, P0 ;  /* 0x0000000503037c11 */ /* 0x000fe400080f1406 */
[----:B------:R-:W-:-:S04]  /*17e0*/  IADD3 R4, P0, PT, R4, 0x1000, RZ ;  /* 0x0000100004047810 */ /* 0x000fc80007f1e0ff */
[----:B------:R-:W-:Y:S02]  /*17f0*/  IADD3.X R5, PT, PT, RZ, R3, RZ, P0, !PT ;  /* 0x00000003ff057210 */ /* 0x000fe400007fe4ff */
[----:B------:R-:W-:Y:S02]  /*1800*/  PLOP3.LUT P0, PT, PT, PT, PT, 0x80, 0x8 ;  /* 0x000000000008781c */ /* 0x000fe40003f0f070 */
[----:B------:R-:W-:Y:S01]  /*1810*/  IADD3 R3, PT, PT, R10, R20, RZ ;  /* 0x000000140a037210 */ /* 0x000fe20007ffe0ff */
[----:B------:R-:W-:Y:S10]  /*1820*/  @!P1 BRA `(.L_x_283) ;  /* 0x0000000000c09947 */ /* 0x000ff40003800000 */
[----:B------:R-:W-:Y:S02]  /*1830*/  PLOP3.LUT P0, PT, PT, PT, PT, 0x8, 0x80 ;  /* 0x000000000080781c */ /* 0x000fe40003f0e170 */
[----:B------:R-:W-:-:S11]  /*1840*/  IADD3 R13, PT, PT, R11, -0x1800, RZ ;  /* 0xffffe8000b0d7810 */ /* 0x000fd60007ffe0ff */
.L_x_284:
        /* <DEDUP_REMOVED lines=46> */
.L_x_283:
[----:B------:R-:W-:Y:S05]  /*1b30*/  BSYNC.RECONVERGENT B2 ;  /* 0x0000000000027941 */ /* 0x000fea0003800200 */
.L_x_282:
        /* <DEDUP_REMOVED lines=31> */
.L_x_286:
[----:B------:R-:W-:Y:S05]  /*1d30*/  BSYNC.RECONVERGENT B2 ;  /* 0x0000000000027941 */ /* 0x000fea0003800200 */
.L_x_285:
        /* <DEDUP_REMOVED lines=9> */
[----:B----4-:R-:W-:-:S04]  /*1dd0*/  FADD R0, R0, R3 ;  /* 0x0000000300007221 */ /* 0x010fc80000000000 */
[----:B--2---:R-:W-:-:S04]  /*1de0*/  FADD R0, R0, R9 ;  /* 0x0000000900007221 */ /* 0x004fc80000000000 */
[----:B---3--:R-:W-:-:S07]  /*1df0*/  FADD R0, R0, R11 ;  /* 0x0000000b00007221 */ /* 0x008fce0000000000 */
.L_x_278:
[----:B------:R-:W-:Y:S05]  /*1e00*/  BSYNC.RECONVERGENT B1 ;  /* 0x0000000000017941 */ /* 0x000fea0003800200 */
.L_x_276:
        /* <DEDUP_REMOVED lines=32> */
[----:B---3--:R-:W0:Y:S04]  /*2010*/  LDS.128 R4, [UR4+0x10] ;  /* 0x00001004ff047984 */ /* 0x008e280008000c00 */
        /* <DEDUP_REMOVED lines=19> */
.L_x_259:
        /* <DEDUP_REMOVED lines=12> */
.L_x_289:
[----:B------:R-:W-:Y:S05]  /*2210*/  BSYNC.RECONVERGENT B1 ;  /* 0x0000000000017941 */ /* 0x000fea0003800200 */
.L_x_288:
        /* <DEDUP_REMOVED lines=16> */
.L_x_294:
        /* <DEDUP_REMOVED lines=9> */
.L_x_293:
[----:B------:R-:W-:Y:S05]  /*23b0*/  BSYNC.RECONVERGENT B2 ;  /* 0x0000000000027941 */ /* 0x000fea0003800200 */
.L_x_292:
        /* <DEDUP_REMOVED lines=8> */
.L_x_297:
        /* <DEDUP_REMOVED lines=43> */
.L_x_296:
[----:B------:R-:W-:Y:S05]  /*26f0*/  BSYNC.RECONVERGENT B2 ;  /* 0x0000000000027941 */ /* 0x000fea0003800200 */
.L_x_295:
        /* <DEDUP_REMOVED lines=26> */
.L_x_299:
[----:B------:R-:W-:Y:S05]  /*28a0*/  BSYNC.RECONVERGENT B2 ;  /* 0x0000000000027941 */ /* 0x000fea0003800200 */
.L_x_298:
        /* <DEDUP_REMOVED lines=12> */
.L_x_291:
[----:B------:R-:W-:Y:S05]  /*2970*/  BSYNC.RECONVERGENT B1 ;  /* 0x0000000000017941 */ /* 0x000fea0003800200 */
.L_x_290:
[----:B------:R-:W-:Y:S02]  /*2980*/  ISETP.GE.AND P0, PT, R3, 0x200, PT ;  /* 0x000002000300780c */ /* 0x000fe40003f06270 */
[----:B0----5:R-:W-:-:S11]  /*2990*/  MOV R5, R0 ;  /* 0x0000000000057202 */ /* 0x021fd60000000f00 */
[----:B------:R-:W-:Y:S05]  /*29a0*/  @!P0 BRA `(.L_x_300) ;  /* 0x0000000000d08947 */ /* 0x000fea0003800000 */
[----:B------:R-:W0:Y:S01]  /*29b0*/  S2R R7, SR_LANEID ;  /* 0x0000000000077919 */ /* 0x000e220000000000 */
[----:B------:R-:W1:Y:S02]  /*29c0*/  SHFL.DOWN PT, R0, R5, 0x1, 0x1f ;  /* 0x08201f0005007f89 */ /* 0x000e6400000e0000 */
[----:B-1----:R-:W-:Y:S01]  /*29d0*/  FADD R0, R0, R5 ;  /* 0x0000000500007221 */ /* 0x002fe20000000000 */
[C---:B0-----:R-:W-:Y:S02]  /*29e0*/  ISETP.GT.AND P0, PT, R7.reuse, 0x1e, PT ;  /* 0x0000001e0700780c */ /* 0x041fe40003f04270 */
[----:B------:R-:W-:Y:S02]  /*29f0*/  ISETP.NE.AND P1, PT, R7, RZ, PT ;  /* 0x000000ff0700720c */ /* 0x000fe40003f25270 */
        /* <DEDUP_REMOVED lines=27> */
[----:B--2---:R-:W0:Y:S04]  /*2bb0*/  LDS.128 R4, [UR4+0x10] ;  /* 0x00001004ff047984 */ /* 0x004e280008000c00 */
        /* <DEDUP_REMOVED lines=19> */
.L_x_300:
[----:B------:R-:W0:Y:S01]  /*2cf0*/  S2R R4, SR_LANEID ;  /* 0x0000000000047919 */ /* 0x000e220000000000 */
[----:B------:R-:W-:-:S04]  /*2d00*/  LOP3.LUT R0, R2, 0x3e0, RZ, 0xc0, !PT ;  /* 0x000003e002007812 */ /* 0x000fc800078ec0ff */
[----:B------:R-:W-:Y:S02]  /*2d10*/  IADD3 R6, PT, PT, R0, 0x20, RZ ;  /* 0x0000002000067810 */ /* 0x000fe40007ffe0ff */
[----:B------:R-:W-:Y:S02]  /*2d20*/  LOP3.LUT R0, RZ, R0, RZ, 0x33, !PT ;  /* 0x00000000ff007212 */ /* 0x000fe400078e33ff */
[-C--:B------:R-:W-:Y:S02]  /*2d30*/  ISETP.GT.AND P0, PT, R6, R3.reuse, PT ;  /* 0x000000030600720c */ /* 0x080fe40003f04270 */
[----:B------:R-:W-:-:S04]  /*2d40*/  IADD3 R0, PT, PT, R0, R3, RZ ;  /* 0x0000000300007210 */ /* 0x000fc80007ffe0ff */
[----:B------:R-:W-:-:S05]  /*2d50*/  SEL R6, R0, 0x1f, P0 ;  /* 0x0000001f00067807 */ /* 0x000fca0000000000 */
[----:B------:R-:W1:Y:S01]  /*2d60*/  SHFL.DOWN PT, R0, R5, 0x1, R6 ;  /* 0x0820000005007989 */ /* 0x000e6200000e0006 */
[C---:B0-----:R-:W-:Y:S02]  /*2d70*/  ISETP.GE.AND P0, PT, R4.reuse, R6, PT ;  /* 0x000000060400720c */ /* 0x041fe40003f06270 */
[C---:B------:R-:W-:Y:S02]  /*2d80*/  IADD3 R7, PT, PT, R4.reuse, 0x2, RZ ;  /* 0x0000000204077810 */ /* 0x040fe40007ffe0ff */
[----:B------:R-:W-:-:S09]  /*2d90*/  ISETP.NE.AND P1, PT, R4, RZ, PT ;  /* 0x000000ff0400720c */ /* 0x000fd20003f25270 */
[----:B-1----:R-:W-:Y:S01]  /*2da0*/  @!P0 FADD R5, R0, R5 ;  /* 0x0000000500058221 */ /* 0x002fe20000000000 */
[-C--:B------:R-:W-:Y:S02]  /*2db0*/  ISETP.GT.AND P0, PT, R7, R6.reuse, PT ;  /* 0x000000060700720c */ /* 0x080fe40003f04270 */
[----:B------:R-:W-:Y:S01]  /*2dc0*/  IADD3 R7, PT, PT, R4, 0x4, RZ ;  /* 0x0000000404077810 */ /* 0x000fe20007ffe0ff */
[----:B------:R-:W0:Y:S01]  /*2dd0*/  @!P1 S2R R8, SR_CgaCtaId ;  /* 0x0000000000089919 */ /* 0x000e220000008800 */
        /* <DEDUP_REMOVED lines=31> */
[----:B-1----:R-:W1:Y:S04]  /*2fd0*/  LDS.128 R4, [UR4+0x20] ;  /* 0x00002004ff047984 */ /* 0x002e680008000c00 */
        /* <DEDUP_REMOVED lines=29> */
.L_x_287:
        /* <DEDUP_REMOVED lines=28> */
[----:B------:R-:W-:Y:S02]  /*3370*/  HFMA2 R11, -RZ, RZ, 0, 0.0078125 ;  /* 0x00002000ff0b7431 */ /* 0x000fe400000001ff */
[----:B------:R-:W-:-:S04]  /*3380*/  FADD R15, R14, R15 ;  /* 0x0000000f0e0f7221 */ /* 0x000fc80000000000 */
        /* <DEDUP_REMOVED lines=10> */
.L_x_303:
[----:B------:R-:W-:-:S05]  /*3430*/  IMAD.WIDE R2, R11, 0x4, R4 ;  /* 0x000000040b027825 */ /* 0x000fca00078e0204 */
        /* <DEDUP_REMOVED lines=15> */
[----:B------:R0:W5:Y:S02]  /*3530*/  LDG.E.CONSTANT R18, desc[UR6][R2.64+0x7800] ;  /* 0x0078000602127981 */ /* 0x000164000c1e9900 */
[----:B0-----:R-:W-:-:S04]  /*3540*/  MOV R3, R7 ;  /* 0x0000000700037202 */ /* 0x001fc80000000f00 */
[----:B------:R-:W-:-:S04]  /*3550*/  IADD3 R2, PT, PT, -R11, R3, RZ ;  /* 0x000000030b027210 */ /* 0x000fc80007ffe1ff */
[----:B------:R-:W-:Y:S01]  /*3560*/  ISETP.GE.AND P0, PT, R2, 0x2000, PT ;  /* 0x000020000200780c */ /* 0x000fe20003f06270 */
        /* <DEDUP_REMOVED lines=13> */
[----:B------:R-:W-:-:S04]  /*3640*/  FADD R15, R15, R12 ;  /* 0x0000000c0f0f7221 */ /* 0x000fc80000000000 */
[----:B------:R-:W-:-:S04]  /*3650*/  FADD R15, R0, R15 ;  /* 0x0000000f000f7221 */ /* 0x000fc80000000000 */
[----:B------:R-:W-:Y:S01]  /*3660*/  FADD R0, R18, R15 ;  /* 0x0000000f12007221 */ /* 0x000fe20000000000 */
[----:B------:R-:W-:Y:S06]  /*3670*/  @!P0 BRA `(.L_x_302) ;  /* 0x0000000800308947 */ /* 0x000fec0003800000 */
[----:B------:R-:W-:-:S04]  /*3680*/  IADD3 R11, PT, PT, R11, 0x2000, RZ ;  /* 0x000020000b0b7810 */ /* 0x000fc80007ffe0ff */
[----:B------:R-:W-:-:S13]  /*3690*/  ISETP.GT.AND P0, PT, R11, R6, PT ;  /* 0x000000060b00720c */ /* 0x000fda0003f04270 */
[----:B------:R-:W-:Y:S05]  /*36a0*/  @!P0 BRA `(.L_x_303) ;  /* 0xfffffffc00608947 */ /* 0x000fea000383ffff */
.L_x_301:
        /* <DEDUP_REMOVED lines=20> */
.L_x_307:
        /* <DEDUP_REMOVED lines=8> */
.L_x_306:
[----:B------:R-:W-:Y:S05]  /*3870*/  BSYNC.RECONVERGENT B2 ;  /* 0x0000000000027941 */ /* 0x000fea0003800200 */
.L_x_305:
        /* <DEDUP_REMOVED lines=16> */
.L_x_310:
        /* <DEDUP_REMOVED lines=46> */
.L_x_309:
[----:B------:R-:W-:Y:S05]  /*3c60*/  BSYNC.RECONVERGENT B2 ;  /* 0x0000000000027941 */ /* 0x000fea0003800200 */
.L_x_308:
        /* <DEDUP_REMOVED lines=31> */
.L_x_312:
[----:B------:R-:W-:Y:S05]  /*3e60*/  BSYNC.RECONVERGENT B2 ;  /* 0x0000000000027941 */ /* 0x000fea0003800200 */
.L_x_311:
        /* <DEDUP_REMOVED lines=12> */
.L_x_304:
[----:B------:R-:W-:Y:S05]  /*3f30*/  BSYNC.RECONVERGENT B1 ;  /* 0x0000000000017941 */ /* 0x000fea0003800200 */
.L_x_302:
        /* <DEDUP_REMOVED lines=50> */
[----:B------:R-:W-:-:S07]  /*4260*/  FADD R0, R18, R19 ;  /* 0x0000001312007221 */ /* 0x000fce0000000000 */
.L_x_274:
[----:B------:R-:W-:Y:S05]  /*4270*/  BSYNC.RECONVERGENT B0 ;  /* 0x0000000000007941 */ /* 0x000fea0003800200 */
.L_x_258:
[----:B------:R-:W-:Y:S05]  /*4280*/  @P0 EXIT ;  /* 0x000000000000094d */ /* 0x000fea0003800000 */
[----:B------:R-:W5:Y:S01]  /*4290*/  LDCU.64 UR4, c[0x0][0x398] ;  /* 0x00007300ff0477ac */ /* 0x000f620008000a00 */
[----:B0-234-:R-:W0:Y:S01]  /*42a0*/  LDC.64 R4, c[0x0][0x388] ;  /* 0x0000e200ff047b82 */ /* 0x01de220000000a00 */
[----:B-----5:R-:W2:Y:S02]  /*42b0*/  F2F.F32.F64 R3, UR4 ;  /* 0x0000000400037d10 */ /* 0x020ea40008301000 */
[----:B--2---:R-:W-:-:S06]  /*42c0*/  FADD R3, R3, R0 ;  /* 0x0000000003037221 */ /* 0x004fcc0000000000 */
[----:B------:R-:W0:Y:S02]  /*42d0*/  F2F.F64.F32 R2, R3 ;  /* 0x0000000300027310 */ /* 0x000e240000201800 */
[----:B0-----:R-:W-:Y:S01]  /*42e0*/  STG.E.64 desc[UR6][R4.64], R2 ;  /* 0x0000000204007986 */ /* 0x001fe2000c101b06 */
[----:B------:R-:W-:Y:S05]  /*42f0*/  EXIT ;  /* 0x000000000000794d */ /* 0x000fea0003800000 */
.L_x_313:
        /* <DEDUP_REMOVED lines=16> */
.L_x_850:


//--------------------- .text._ZN3cub18CUB_300001_SM_10006detail6reduce18DeviceReduceKernelINS2_10policy_hubIfjN4cuda3std3__44plusIfEEE10Policy1000EN6thrust24THRUST_300001_SM_1000_NS6detail15normal_iteratorINSD_10device_ptrIdEEEEjS9_f3ExpEEvT0_PT3_T1_NS0_13GridEvenShareISN_EET2_T4_ --------------------------
	.section	.text._ZN3cub18CUB_300001_SM_10006detail6reduce18DeviceReduceKernelINS2_10policy_hubIfjN4cuda3std3__44plusIfEEE10Policy1000EN6thrust24THRUST_300001_SM_1000_NS6detail15normal_iteratorINSD_10device_ptrIdEEEEjS9_f3ExpEEvT0_PT3_T1_NS0_13GridEvenShareISN_EET2_T4_,"ax",@progbits
	.align	128
        .global         _ZN3cub18CUB_300001_SM_10006detail6reduce18DeviceReduceKernelINS2_10policy_hubIfjN4cuda3std3__44plusIfEEE10Policy1000EN6thrust24THRUST_300001_SM_1000_NS6detail15normal_iteratorINSD_10device_ptrIdEEEEjS9_f3ExpEEvT0_PT3_T1_NS0_13GridEvenShareISN_EET2_T4_
        .type           _ZN3cub18CUB_300001_SM_10006detail6reduce18DeviceReduceKernelINS2_10policy_hubIfjN4cuda3std3__44plusIfEEE10Policy1000EN6thrust24THRUST_300001_SM_1000_NS6detail15normal_iteratorINSD_10device_ptrIdEEEEjS9_f3ExpEEvT0_PT3_T1_NS0_13GridEvenShareISN_EET2_T4_,@function
        .size           _ZN3cub18CUB_300001_SM_10006detail6reduce18DeviceReduceKernelINS2_10policy_hubIfjN4cuda3std3__44plusIfEEE10Policy1000EN6thrust24THRUST_300001_SM_1000_NS6detail15normal_iteratorINSD_10device_ptrIdEEEEjS9_f3ExpEEvT0_PT3_T1_NS0_13GridEvenShareISN_EET2_T4_,(.L_x_851 - _ZN3cub18CUB_300001_SM_10006detail6reduce18DeviceReduceKernelINS2_10policy_hubIfjN4cuda3std3__44plusIfEEE10Policy1000EN6thrust24THRUST_300001_SM_1000_NS6detail15normal_iteratorINSD_10device_ptrIdEEEEjS9_f3ExpEEvT0_PT3_T1_NS0_13GridEvenShareISN_EET2_T4_)
        .other          _ZN3cub18CUB_300001_SM_10006detail6reduce18DeviceReduceKernelINS2_10policy_hubIfjN4cuda3std3__44plusIfEEE10Policy1000EN6thrust24THRUST_300001_SM_1000_NS6detail15normal_iteratorINSD_10device_ptrIdEEEEjS9_f3ExpEEvT0_PT3_T1_NS0_13GridEvenShareISN_EET2_T4_,@"STO_CUDA_ENTRY STV_DEFAULT"
_ZN3cub18CUB_300001_SM_10006detail6reduce18DeviceReduceKernelINS2_10policy_hubIfjN4cuda3std3__44plusIfEEE10Policy1000EN6thrust24THRUST_300001_SM_1000_NS6detail15normal_iteratorINSD_10device_ptrIdEEEEjS9_f3ExpEEvT0_PT3_T1_NS0_13GridEvenShareISN_EET2_T4_:
.text._ZN3cub18CUB_300001_SM_10006detail6reduce18DeviceReduceKernelINS2_10policy_hubIfjN4cuda3std3__44plusIfEEE10Policy1000EN6thrust24THRUST_300001_SM_1000_NS6detail15normal_iteratorINSD_10device_ptrIdEEEEjS9_f3ExpEEvT0_PT3_T1_NS0_13GridEvenShareISN_EET2_T4_:
[----:B------:R-:W-:Y:S01]  /*0000*/  LDC R1, c[0x0][0x37c] ;  /* 0x0000df00ff017b82 */ /* 0x000fe20000000800 */
[----:B------:R-:W0:Y:S07]  /*0010*/  S2R R17, SR_CTAID.X ;  /* 0x0000000000117919 */ /* 0x000e2e0000002500 */
[----:B------:R-:W0:Y:S01]  /*0020*/  LDC R6, c[0x0][0x3a8] ;  /* 0x0000ea00ff067b82 */ /* 0x000e220000000800 */
[----:B------:R-:W1:Y:S01]  /*0030*/  LDCU.64 UR8, c[0x0][0x358] ;  /* 0x00006b00ff0877ac */ /* 0x000e620008000a00 */
[----:B------:R-:W-:Y:S01]  /*0040*/  BSSY.RECONVERGENT B0, `(.L_x_314) ;  /* 0x0000730000007945 */ /* 0x000fe20003800200 */
[----:B0-----:R-:W-:-:S05]  /*0050*/  IMAD R16, R17, -0x2000, R6 ;  /* 0xffffe00011107824 */ /* 0x001fca00078e0206 */
[----:B------:R-:W-:-:S13]  /*0060*/  ISETP.GT.U32.AND P0, PT, R16, 0x1fff, PT ;  /* 0x00001fff1000780c */ /* 0x000fda0003f04070 */
[----:B-1----:R-:W-:Y:S05]  /*0070*/  @P0 BRA `(.L_x_315) ;  /* 0x0000001800240947 */ /* 0x002fea0003800000 */
[----:B------:R-:W0:Y:S01]  /*0080*/  S2R R0, SR_TID.X ;  /* 0x0000000000007919 */ /* 0x000e220000002100 */
[----:B------:R-:W-:Y:S01]  /*0090*/  BSSY.RECONVERGENT B1, `(.L_x_316) ;  /* 0x0000046000017945 */ /* 0x000fe20003800200 */
[----:B------:R-:W-:Y:S01]  /*00a0*/  IMAD.MOV.U32 R2, RZ, RZ, RZ ;  /* 0x000000ffff027224 */ /* 0x000fe200078e00ff */
[----:B0-----:R-:W-:Y:S01]  /*00b0*/  ISETP.GE.U32.AND P0, PT, R0, R16, PT ;  /* 0x000000100000720c */ /* 0x001fe20003f06070 */
[----:B------:R-:W-:-:S12]  /*00c0*/  IMAD.MOV.U32 R4, RZ, RZ, R0 ;  /* 0x000000ffff047224 */ /* 0x000fd800078e0000 */
[----:B------:R-:W-:Y:S05]  /*00d0*/  @P0 BRA `(.L_x_317) ;  /* 0x0000000400040947 */ /* 0x000fea0003800000 */
[----:B------:R-:W0:Y:S01]  /*00e0*/  LDC.64 R2, c[0x0][0x380] ;  /* 0x0000e000ff027b82 */ /* 0x000e220000000a00 */
[----:B------:R-:W-:-:S04]  /*00f0*/  IMAD R5, R17, 0x2000, R0 ;  /* 0x0000200011057824 */ /* 0x000fc800078e0200 */
        /* <DEDUP_REMOVED lines=16> */
[----:B------:R-:W-:Y:S01]  /*0200*/  MOV R9, 0x3e928af3 ;  /* 0x3e928af300097802 */ /* 0x000fe20000000f00 */
[----:B------:R-:W-:-:S05]  /*0210*/  UMOV UR5, 0x3e5ade15 ;  /* 0x3e5ade1500057882 */ /* 0x000fca0000000000 */
        /* <DEDUP_REMOVED lines=42> */
.L_x_319:
[----:B------:R-:W-:Y:S05]  /*04c0*/  BSYNC.RECONVERGENT B2 ;  /* 0x0000000000027941 */ /* 0x000fea0003800200 */
.L_x_318:
[----:B------:R0:W1:Y:S01]  /*04d0*/  F2F.F32.F64 R2, R10 ;  /* 0x0000000a00027310 */ /* 0x0000620000301000 */
[----:B------:R-:W-:-:S07]  /*04e0*/  VIADD R4, R0, 0x200 ;  /* 0x0000020000047836 */ /* 0x000fce0000000000 */
.L_x_317:
[----:B------:R-:W-:Y:S05]  /*04f0*/  BSYNC.RECONVERGENT B1 ;  /* 0x0000000000017941 */ /* 0x000fea0003800200 */
.L_x_316:
[----:B------:R-:W-:Y:S01]  /*0500*/  ISETP.GE.U32.AND P0, PT, R4, R16, PT ;  /* 0x000000100400720c */ /* 0x000fe20003f06070 */
[----:B------:R-:W-:-:S12]  /*0510*/  BSSY.RECONVERGENT B1, `(.L_x_320) ;  /* 0x00000bc000017945 */ /* 0x000fd80003800200 */
[----:B------:R-:W-:Y:S05]  /*0520*/  @P0 BRA `(.L_x_321) ;  /* 0x0000000800e80947 */ /* 0x000fea0003800000 */
[----:B------:R-:W-:Y:S01]  /*0530*/  LOP3.LUT R3, RZ, R4, RZ, 0x33, !PT ;  /* 0x00000004ff037212 */ /* 0x000fe200078e33ff */
[----:B------:R-:W-:Y:S03]  /*0540*/  BSSY.RECONVERGENT B2, `(.L_x_322) ;  /* 0x0000046000027945 */ /* 0x000fe60003800200 */
[----:B------:R-:W-:-:S04]  /*0550*/  IADD3 R18, PT, PT, R3, R6, RZ ;  /* 0x0000000603127210 */ /* 0x000fc80007ffe0ff */
[----:B------:R-:W-:-:S13]  /*0560*/  LOP3.LUT P0, RZ, R18, 0x200, RZ, 0xc0, !PT ;  /* 0x0000020012ff7812 */ /* 0x000fda000780c0ff */
[----:B------:R-:W-:Y:S05]  /*0570*/  @P0 BRA `(.L_x_323) ;  /* 0x0000000400080947 */ /* 0x000fea0003800000 */
[----:B------:R-:W2:Y:S01]  /*0580*/  LDC.64 R6, c[0x0][0x380] ;  /* 0x0000e000ff067b82 */ /* 0x000ea20000000a00 */
[----:B------:R-:W-:-:S04]  /*0590*/  IMAD R3, R17, 0x2000, R4 ;  /* 0x0000200011037824 */ /* 0x000fc800078e0204 */
[----:B--2---:R-:W-:-:S05]  /*05a0*/  IMAD.WIDE.U32 R6, R3, 0x8, R6 ;  /* 0x0000000803067825 */ /* 0x004fca00078e0006 */
        /* <DEDUP_REMOVED lines=9> */
[----:B0-----:R-:W-:Y:S01]  /*0640*/  DFMA R10, R8, -UR4, R12 ;  /* 0x80000004080a7c2b */ /* 0x001fe2000800000c */
        /* <DEDUP_REMOVED lines=34> */
[----:B------:R-:W-:Y:S01]  /*0870*/  IMAD R7, R14, 0x100000, R9 ;  /* 0x001000000e077824 */ /* 0x000fe200078e0209 */
[----:B------:R-:W-:Y:S01]  /*0880*/  MOV R6, R8 ;  /* 0x0000000800067202 */ /* 0x000fe20000000f00 */
        /* <DEDUP_REMOVED lines=13> */
.L_x_325:
[----:B------:R-:W-:Y:S05]  /*0960*/  BSYNC.RECONVERGENT B3 ;  /* 0x0000000000037941 */ /* 0x000fea0003800200 */
.L_x_324:
[----:B------:R-:W1:Y:S01]  /*0970*/  F2F.F32.F64 R7, R6 ;  /* 0x0000000600077310 */ /* 0x000e620000301000 */
[----:B------:R-:W-:Y:S02]  /*0980*/  VIADD R4, R4, 0x200 ;  /* 0x0000020004047836 */ /* 0x000fe40000000000 */
[----:B-1----:R-:W-:-:S07]  /*0990*/  FADD R2, R2, R7 ;  /* 0x0000000702027221 */ /* 0x002fce0000000000 */
.L_x_323:
[----:B------:R-:W-:Y:S05]  /*09a0*/  BSYNC.RECONVERGENT B2 ;  /* 0x0000000000027941 */ /* 0x000fea0003800200 */
.L_x_322:
[----:B------:R-:W-:-:S05]  /*09b0*/  IMAD R3, R17, -0x2000, R18 ;  /* 0xffffe00011037824 */ /* 0x000fca00078e0212 */
[----:B------:R-:W-:-:S13]  /*09c0*/  ISETP.GE.U32.AND P0, PT, R3, 0x200, PT ;  /* 0x000002000300780c */ /* 0x000fda0003f06070 */
[----:B------:R-:W-:Y:S05]  /*09d0*/  @!P0 BRA `(.L_x_321) ;  /* 0x0000000400bc8947 */ /* 0x000fea0003800000 */
[----:B------:R-:W-:Y:S02]  /*09e0*/  IMAD R17, R17, 0x2000, R4 ;  /* 0x0000200011117824 */ /* 0x000fe400078e0204 */
[----:B------:R-:W-:-:S07]  /*09f0*/  VIADD R3, R4, 0x200 ;  /* 0x0000020004037836 */ /* 0x000fce0000000000 */
.L_x_330:
[----:B------:R-:W2:Y:S02]  /*0a00*/  LDC.64 R6, c[0x0][0x380] ;  /* 0x0000e000ff067b82 */ /* 0x000ea40000000a00 */
[----:B--2---:R-:W-:-:S06]  /*0a10*/  IMAD.WIDE.U32 R4, R17, 0x8, R6 ;  /* 0x0000000811047825 */ /* 0x004fcc00078e0006 */
[----:B------:R-:W2:Y:S01]  /*0a20*/  LDG.E.64 R4, desc[UR8][R4.64] ;  /* 0x0000000804047981 */ /* 0x000ea2000c1e1b00 */
[----:B------:R-:W-:-:S05]  /*0a30*/  IADD3 R9, PT, PT, R17, 0x200, RZ ;  /* 0x0000020011097810 */ /* 0x000fca0007ffe0ff */
[----:B------:R-:W-:-:S06]  /*0a40*/  IMAD.WIDE.U32 R6, R9, 0x8, R6 ;  /* 0x0000000809067825 */ /* 0x000fcc00078e0006 */
[----:B------:R-:W3:Y:S01]  /*0a50*/  LDG.E.64 R6, desc[UR8][R6.64] ;  /* 0x0000000806067981 */ /* 0x000ee2000c1e1b00 */
[----:B------:R-:W-:Y:S01]  /*0a60*/  IMAD.MOV.U32 R22, RZ, RZ, 0x652b82fe ;  /* 0x652b82feff167424 */ /* 0x000fe200078e00ff */
[----:B------:R-:W-:Y:S01]  /*0a70*/  BSSY.RECONVERGENT B2, `(.L_x_326) ;  /* 0x000003b000027945 */ /* 0x000fe20003800200 */
[----:B------:R-:W-:Y:S02]  /*0a80*/  IMAD.MOV.U32 R23, RZ, RZ, 0x3ff71547 ;  /* 0x3ff71547ff177424 */ /* 0x000fe400078e00ff */
[----:B0-----:R-:W-:Y:S02]  /*0a90*/  IMAD.MOV.U32 R10, RZ, RZ, -0x105c611 ;  /* 0xfefa39efff0a7424 */ /* 0x001fe400078e00ff */
[----:B------:R-:W-:Y:S02]  /*0aa0*/  IMAD.MOV.U32 R11, RZ, RZ, 0x3fe62e42 ;  /* 0x3fe62e42ff0b7424 */ /* 0x000fe400078e00ff */
[----:B------:R-:W-:Y:S02]  /*0ab0*/  IMAD.MOV.U32 R12, RZ, RZ, 0x3b39803f ;  /* 0x3b39803fff0c7424 */ /* 0x000fe400078e00ff */
[----:B------:R-:W-:-:S02]  /*0ac0*/  IMAD.MOV.U32 R13, RZ, RZ, 0x3c7abc9e ;  /* 0x3c7abc9eff0d7424 */ /* 0x000fc400078e00ff */
[----:B------:R-:W-:Y:S02]  /*0ad0*/  IMAD.MOV.U32 R18, RZ, RZ, -0x35dec16 ;  /* 0xfca213eaff127424 */ /* 0x000fe400078e00ff */
[----:B------:R-:W-:Y:S02]  /*0ae0*/  IMAD.MOV.U32 R19, RZ, RZ, 0x3e928af3 ;  /* 0x3e928af3ff137424 */ /* 0x000fe400078e00ff */
[----:B------:R-:W-:Y:S02]  /*0af0*/  IMAD.MOV.U32 R20, RZ, RZ, 0x62401315 ;  /* 0x62401315ff147424 */ /* 0x000fe400078e00ff */
[----:B------:R-:W-:Y:S01]  /*0b00*/  IMAD.MOV.U32 R21, RZ, RZ, 0x3ec71dee ;  /* 0x3ec71deeff157424 */ /* 0x000fe200078e00ff */
[----:B--2---:R-:W-:Y:S01]  /*0b10*/  DFMA R8, R4, R22, 6.75539944105574400000e+15 ;  /* 0x433800000408742b */ /* 0x004fe20000000016 */
[----:B------:R-:W-:-:S07]  /*0b20*/  FSETP.GEU.AND P0, PT, |R5|, 4.1917929649353027344, PT ;  /* 0x4086232b0500780b */ /* 0x000fce0003f0e200 */
[----:B------:R-:W-:Y:S02]  /*0b30*/  DADD R28, R8, -6.75539944105574400000e+15 ;  /* 0xc3380000081c7429 */ /* 0x000fe40000000000 */
[----:B---3--:R-:W-:-:S06]  /*0b40*/  DFMA R22, R6, R22, 6.75539944105574400000e+15 ;  /* 0x433800000616742b */ /* 0x008fcc0000000016 */
[----:B------:R-:W-:-:S08]  /*0b50*/  DFMA R14, R28, -R10, R4 ;  /* 0x8000000a1c0e722b */ /* 0x000fd00000000004 */
[----:B------:R-:W-:Y:S01]  /*0b60*/  DFMA R28, R28, -R12, R14 ;  /* 0x8000000c1c1c722b */ /* 0x000fe2000000000e */
[----:B------:R-:W-:Y:S01]  /*0b70*/  MOV R14, 0x69ce2bdf ;  /* 0x69ce2bdf000e7802 */ /* 0x000fe20000000f00 */
[----:B------:R-:W-:-:S06]  /*0b80*/  IMAD.MOV.U32 R15, RZ, RZ, 0x3e5ade15 ;  /* 0x3e5ade15ff0f7424 */ /* 0x000fcc00078e00ff */
[----:B------:R-:W-:-:S08]  /*0b90*/  DFMA R24, R28, R14, R18 ;  /* 0x0000000e1c18722b */ /* 0x000fd00000000012 */
[----:B------:R-:W-:Y:S01]  /*0ba0*/  DFMA R26, R28, R24, R20 ;  /* 0x000000181c1a722b */ /* 0x000fe20000000014 */
[----:B------:R-:W-:Y:S01]  /*0bb0*/  IMAD.MOV.U32 R24, RZ, RZ, 0x7c89eb71 ;  /* 0x7c89eb71ff187424 */ /* 0x000fe200078e00ff */
[----:B------:R-:W-:-:S06]  /*0bc0*/  MOV R25, 0x3efa0199 ;  /* 0x3efa019900197802 */ /* 0x000fcc0000000f00 */
[----:B------:R-:W-:Y:S01]  /*0bd0*/  DFMA R30, R28, R26, R24 ;  /* 0x0000001a1c1e722b */ /* 0x000fe20000000018 */
[----:B------:R-:W-:Y:S02]  /*0be0*/  IMAD.MOV.U32 R26, RZ, RZ, 0x14761f65 ;  /* 0x14761f65ff1a7424 */ /* 0x000fe400078e00ff */
[----:B------:R-:W-:-:S06]  /*0bf0*/  IMAD.MOV.U32 R27, RZ, RZ, 0x3f2a01a0 ;  /* 0x3f2a01a0ff1b7424 */ /* 0x000fcc00078e00ff */
[----:B------:R-:W-:Y:S01]  /*0c00*/  DFMA R32, R28, R30, R26 ;  /* 0x0000001e1c20722b */ /* 0x000fe2000000001a */
[----:B------:R-:W-:Y:S02]  /*0c10*/  IMAD.MOV.U32 R30, RZ, RZ, 0x1852b7af ;  /* 0x1852b7afff1e7424 */ /* 0x000fe400078e00ff */
[----:B------:R-:W-:-:S06]  /*0c20*/  IMAD.MOV.U32 R31, RZ, RZ, 0x3f56c16c ;  /* 0x3f56c16cff1f7424 */ /* 0x000fcc00078e00ff */
[----:B------:R-:W-:Y:S01]  /*0c30*/  DFMA R34, R28, R32, R30 ;  /* 0x000000201c22722b */ /* 0x000fe2000000001e */
[----:B------:R-:W-:Y:S02]  /*0c40*/  IMAD.MOV.U32 R32, RZ, RZ, 0x11122322 ;  /* 0x11122322ff207424 */ /* 0x000fe400078e00ff */
[----:B------:R-:W-:-:S06]  /*0c50*/  IMAD.MOV.U32 R33, RZ, RZ, 0x3f811111 ;  /* 0x3f811111ff217424 */ /* 0x000fcc00078e00ff */
[----:B------:R-:W-:Y:S01]  /*0c60*/  DFMA R36, R28, R34, R32 ;  /* 0x000000221c24722b */ /* 0x000fe20000000020 */
[----:B------:R-:W-:Y:S01]  /*0c70*/  MOV R34, 0x555502a1 ;  /* 0x555502a100227802 */ /* 0x000fe20000000f00 */
[----:B------:R-:W-:-:S06]  /*0c80*/  IMAD.MOV.U32 R35, RZ, RZ, 0x3fa55555 ;  /* 0x3fa55555ff237424 */ /* 0x000fcc00078e00ff */
[----:B------:R-:W-:Y:S01]  /*0c90*/  DFMA R38, R28, R36, R34 ;  /* 0x000000241c26722b */ /* 0x000fe20000000022 */
[----:B------:R-:W-:Y:S02]  /*0ca0*/  IMAD.MOV.U32 R36, RZ, RZ, 0x55555511 ;  /* 0x55555511ff247424 */ /* 0x000fe400078e00ff */
[----:B------:R-:W-:-:S06]  /*0cb0*/  IMAD.MOV.U32 R37, RZ, RZ, 0x3fc55555 ;  /* 0x3fc55555ff257424 */ /* 0x000fcc00078e00ff */
[----:B------:R-:W-:Y:S01]  /*0cc0*/  DFMA R40, R28, R38, R36 ;  /* 0x000000261c28722b */ /* 0x000fe20000000024 */
[----:B------:R-:W-:Y:S02]  /*0cd0*/  IMAD.MOV.U32 R38, RZ, RZ, 0xb ;  /* 0x0000000bff267424 */ /* 0x000fe400078e00ff */
[----:B------:R-:W-:-:S06]  /*0ce0*/  IMAD.MOV.U32 R39, RZ, RZ, 0x3fe00000 ;  /* 0x3fe00000ff277424 */ /* 0x000fcc00078e00ff */
[----:B------:R-:W-:-:S08]  /*0cf0*/  DFMA R40, R28, R40, R38 ;  /* 0x000000281c28722b */ /* 0x000fd00000000026 */
[----:B------:R-:W-:-:S08]  /*0d00*/  DFMA R40, R28, R40, 1 ;  /* 0x3ff000001c28742b */ /* 0x000fd00000000028 */
[----:B------:R-:W-:-:S10]  /*0d10*/  DFMA R40, R28, R40, 1 ;  /* 0x3ff000001c28742b */ /* 0x000fd40000000028 */
[----:B------:R-:W-:Y:S01]  /*0d20*/  IMAD R29, R8, 0x100000, R41 ;  /* 0x00100000081d7824 */ /* 0x000fe200078e0229 */
[----:B------:R-:W-:Y:S01]  /*0d30*/  MOV R28, R40 ;  /* 0x00000028001c7202 */ /* 0x000fe20000000f00 */
        /* <DEDUP_REMOVED lines=8> */
[----:B------:R-:W-:Y:S02]  /*0dc0*/  @!P1 IMAD.MOV.U32 R4, RZ, RZ, R40 ;  /* 0x000000ffff049224 */ /* 0x000fe400078e0028 */
[----:B------:R-:W-:Y:S02]  /*0dd0*/  @!P1 IMAD.IADD R8, R8, 0x1, -R9 ;  /* 0x0000000108089824 */ /* 0x000fe400078e0a09 */
[----:B------:R-:W-:-:S03]  /*0de0*/  @!P1 IMAD R5, R9, 0x100000, R41 ;  /* 0x0010000009059824 */ /* 0x000fc600078e0229 */
[----:B------:R-:W-:Y:S01]  /*0df0*/  @!P1 LEA R9, R8, 0x3ff00000, 0x14 ;  /* 0x3ff0000008099811 */ /* 0x000fe200078ea0ff */
[----:B------:R-:W-:-:S06]  /*0e00*/  @!P1 IMAD.MOV.U32 R8, RZ, RZ, RZ ;  /* 0x000000ffff089224 */ /* 0x000fcc00078e00ff */
[----:B------:R-:W-:-:S11]  /*0e10*/  @!P1 DMUL R28, R4, R8 ;  /* 0x00000008041c9228 */ /* 0x000fd60000000000 */
.L_x_327:
[----:B------:R-:W-:Y:S05]  /*0e20*/  BSYNC.RECONVERGENT B2 ;  /* 0x0000000000027941 */ /* 0x000fea0003800200 */
.L_x_326:
[----:B------:R-:W-:Y:S01]  /*0e30*/  DADD R4, R22, -6.75539944105574400000e+15 ;  /* 0xc338000016047429 */ /* 0x000fe20000000000 */
[----:B------:R-:W1:Y:S01]  /*0e40*/  F2F.F32.F64 R29, R28 ;  /* 0x0000001c001d7310 */ /* 0x000e620000301000 */
[----:B------:R-:W-:Y:S01]  /*0e50*/  FSETP.GEU.AND P0, PT, |R7|, 4.1917929649353027344, PT ;  /* 0x4086232b0700780b */ /* 0x000fe20003f0e200 */
[----:B------:R-:W-:Y:S05]  /*0e60*/  BSSY.RECONVERGENT B2, `(.L_x_328) ;  /* 0x000001f000027945 */ /* 0x000fea0003800200 */
        /* <DEDUP_REMOVED lines=12> */
[----:B------:R-:W-:Y:S01]  /*0f30*/  DFMA R14, R10, R14, 1 ;  /* 0x3ff000000a0e742b */ /* 0x000fe2000000000e */
[----:B-1----:R-:W-:-:S09]  /*0f40*/  FADD R11, R29, R2 ;  /* 0x000000021d0b7221 */ /* 0x002fd20000000000 */
        /* <DEDUP_REMOVED lines=10> */
[----:B------:R-:W-:-:S04]  /*0ff0*/  @!P1 SHF.R.S32.HI R7, RZ, 0x1, R2 ;  /* 0x00000001ff079819 */ /* 0x000fc80000011402 */
[----:B------:R-:W-:Y:S01]  /*1000*/  @!P1 IADD3 R8, PT, PT, R22, -R7, RZ ;  /* 0x8000000716089210 */ /* 0x000fe20007ffe0ff */
[----:B------:R-:W-:-:S03]  /*1010*/  @!P1 IMAD R7, R7, 0x100000, R15 ;  /* 0x0010000007079824 */ /* 0x000fc600078e020f */
[----:B------:R-:W-:Y:S01]  /*1020*/  @!P1 LEA R9, R8, 0x3ff00000, 0x14 ;  /* 0x3ff0000008099811 */ /* 0x000fe200078ea0ff */
[----:B------:R-:W-:-:S06]  /*1030*/  @!P1 IMAD.MOV.U32 R8, RZ, RZ, RZ ;  /* 0x000000ffff089224 */ /* 0x000fcc00078e00ff */
[----:B------:R-:W-:-:S11]  /*1040*/  @!P1 DMUL R4, R6, R8 ;  /* 0x0000000806049228 */ /* 0x000fd60000000000 */
.L_x_329:
[----:B------:R-:W-:Y:S05]  /*1050*/  BSYNC.RECONVERGENT B2 ;  /* 0x0000000000027941 */ /* 0x000fea0003800200 */
.L_x_328:
[C---:B------:R-:W-:Y:S01]  /*1060*/  VIADD R7, R3.reuse, 0x200 ;  /* 0x0000020003077836 */ /* 0x040fe20000000000 */
[----:B------:R-:W0:Y:S01]  /*1070*/  F2F.F32.F64 R2, R4 ;  /* 0x0000000400027310 */ /* 0x000e220000301000 */
[----:B------:R-:W-:Y:S02]  /*1080*/  VIADD R3, R3, 0x400 ;  /* 0x0000040003037836 */ /* 0x000fe40000000000 */
[----:B------:R-:W-:Y:S01]  /*1090*/  VIADD R17, R17, 0x400 ;  /* 0x0000040011117836 */ /* 0x000fe20000000000 */
[----:B------:R-:W-:Y:S01]  /*10a0*/  ISETP.GE.AND P0, PT, R7, R16, PT ;  /* 0x000000100700720c */ /* 0x000fe20003f06270 */
[----:B0-----:R-:W-:-:S12]  /*10b0*/  FADD R2, R11, R2 ;  /* 0x000000020b027221 */ /* 0x001fd80000000000 */
[----:B------:R-:W-:Y:S05]  /*10c0*/  @!P0 BRA `(.L_x_330) ;  /* 0xfffffff8004c8947 */ /* 0x000fea000383ffff */
.L_x_321:
[----:B------:R-:W-:Y:S05]  /*10d0*/  BSYNC.RECONVERGENT B1 ;  /* 0x0000000000017941 */ /* 0x000fea0003800200 */
.L_x_320:
[----:B------:R-:W-:Y:S02]  /*10e0*/  ISETP.GE.AND P0, PT, R16, 0x200, PT ;  /* 0x000002001000780c */ /* 0x000fe40003f06270 */
[----:B-1----:R-:W-:-:S11]  /*10f0*/  MOV R7, R2 ;  /* 0x0000000200077202 */ /* 0x002fd60000000f00 */
        /* <DEDUP_REMOVED lines=33> */
[----:B------:R-:W2:Y:S04]  /*1310*/  LDS.128 R16, [UR4+0x10] ;  /* 0x00001004ff107984 */ /* 0x000ea80008000c00 */
[----:B------:R-:W1:Y:S04]  /*1320*/  LDS.128 R12, [UR4+0x20] ;  /* 0x00002004ff0c7984 */ /* 0x000e680008000c00 */
[----:B0-----:R-:W0:Y:S01]  /*1330*/  LDS.128 R8, [UR4+0x30] ;  /* 0x00003004ff087984 */ /* 0x001e220008000c00 */
[----:B--2---:R-:W-:-:S03]  /*1340*/  FADD R3, R4, R17 ;  /* 0x0000001104037221 */ /* 0x004fc60000000000 */
[----:B------:R-:W2:Y:S01]  /*1350*/  LDS.128 R4, [UR4+0x40] ;  /* 0x00004004ff047984 */ /* 0x000ea20008000c00 */
[----:B------:R-:W-:-:S04]  /*1360*/  FADD R0, R3, R18 ;  /* 0x0000001203007221 */ /* 0x000fc80000000000 */
[----:B------:R-:W-:-:S04]  /*1370*/  FADD R3, R0, R19 ;  /* 0x0000001300037221 */ /* 0x000fc80000000000 */
[----:B-1----:R-:W-:-:S04]  /*1380*/  FADD R12, R3, R12 ;  /* 0x0000000c030c7221 */ /* 0x002fc80000000000 */
[----:B------:R-:W-:-:S04]  /*1390*/  FADD R13, R12, R13 ;  /* 0x0000000d0c0d7221 */ /* 0x000fc80000000000 */
[----:B------:R-:W-:-:S04]  /*13a0*/  FADD R14, R13, R14 ;  /* 0x0000000e0d0e7221 */ /* 0x000fc80000000000 */
[----:B------:R-:W-:-:S04]  /*13b0*/  FADD R15, R14, R15 ;  /* 0x0000000f0e0f7221 */ /* 0x000fc80000000000 */
[----:B0-----:R-:W-:-:S04]  /*13c0*/  FADD R8, R15, R8 ;  /* 0x000000080f087221 */ /* 0x001fc80000000000 */
[----:B------:R-:W-:-:S04]  /*13d0*/  FADD R9, R8, R9 ;  /* 0x0000000908097221 */ /* 0x000fc80000000000 */
[----:B------:R-:W-:-:S04]  /*13e0*/  FADD R10, R9, R10 ;  /* 0x0000000a090a7221 */ /* 0x000fc80000000000 */
[----:B------:R-:W-:-:S04]  /*13f0*/  FADD R11, R10, R11 ;  /* 0x0000000b0a0b7221 */ /* 0x000fc80000000000 */
[----:B--2---:R-:W-:-:S04]  /*1400*/  FADD R4, R11, R4 ;  /* 0x000000040b047221 */ /* 0x004fc80000000000 */
[----:B------:R-:W-:-:S04]  /*1410*/  FADD R5, R4, R5 ;  /* 0x0000000504057221 */ /* 0x000fc80000000000 */
[----:B------:R-:W-:-:S04]  /*1420*/  FADD R6, R5, R6 ;  /* 0x0000000605067221 */ /* 0x000fc80000000000 */
[----:B------:R-:W-:Y:S01]  /*1430*/  FADD R4, R6, R7 ;  /* 0x0000000706047221 */ /* 0x000fe20000000000 */
[----:B------:R-:W-:Y:S06]  /*1440*/  BRA `(.L_x_332) ;  /* 0x0000005c00bc7947 */ /* 0x000fec0003800000 */
.L_x_331:
[----:B------:R-:W1:Y:S01]  /*1450*/  S2R R6, SR_LANEID ;  /* 0x0000000000067919 */ /* 0x000e620000000000 */
[----:B------:R-:W-:-:S04]  /*1460*/  LOP3.LUT R2, R0, 0x3e0, RZ, 0xc0, !PT ;  /* 0x000003e000027812 */ /* 0x000fc800078ec0ff */
        /* <DEDUP_REMOVED lines=12> */
[----:B------:R-:W1:Y:S01]  /*1530*/  @!P1 S2R R9, SR_CgaCtaId ;  /* 0x0000000000099919 */ /* 0x000e620000008800 */
[----:B------:R-:W-:Y:S01]  /*1540*/  @!P1 SHF.R.U32.HI R3, RZ, 0x3, R0 ;  /* 0x00000003ff039819 */ /* 0x000fe20000011600 */
[----:B------:R-:W2:Y:S03]  /*1550*/  SHFL.DOWN PT, R2, R7, 0x2, R5 ;  /* 0x0840000007027989 */ /* 0x000ea600000e0005 */
[----:B------:R-:W-:-:S06]  /*1560*/  @!P1 LOP3.LUT R3, R3, 0x7c, RZ, 0xc0, !PT ;  /* 0x0000007c03039812 */ /* 0x000fcc00078ec0ff */
[----:B--2---:R-:W-:Y:S01]  /*1570*/  @!P0 FADD R7, R7, R2 ;  /* 0x0000000207078221 */ /* 0x004fe20000000000 */
[----:B------:R-:W-:Y:S01]  /*1580*/  ISETP.GT.AND P0, PT, R4, R5, PT ;  /* 0x000000050400720c */ /* 0x000fe20003f04270 */
[----:B------:R-:W-:-:S03]  /*1590*/  VIADD R4, R6, 0x8 ;  /* 0x0000000806047836 */ /* 0x000fc60000000000 */
[----:B------:R-:W2:Y:S09]  /*15a0*/  SHFL.DOWN PT, R2, R7, 0x4, R5 ;  /* 0x0880000007027989 */ /* 0x000eb200000e0005 */
[----:B--2---:R-:W-:Y:S01]  /*15b0*/  @!P0 FADD R7, R7, R2 ;  /* 0x0000000207078221 */ /* 0x004fe20000000000 */
[----:B------:R-:W-:-:S02]  /*15c0*/  ISETP.GT.AND P0, PT, R4, R5, PT ;  /* 0x000000050400720c */ /* 0x000fc40003f04270 */
[----:B------:R-:W-:Y:S02]  /*15d0*/  IADD3 R4, PT, PT, R6, 0x10, RZ ;  /* 0x0000001006047810 */ /* 0x000fe40007ffe0ff */
        /* <DEDUP_REMOVED lines=15> */
[C---:B------:R-:W-:Y:S02]  /*16d0*/  ISETP.GT.AND P2, PT, R16.reuse, 0x20, PT ;  /* 0x000000201000780c */ /* 0x040fe40003f44270 */
[C---:B------:R-:W-:Y:S02]  /*16e0*/  ISETP.GT.AND P3, PT, R16.reuse, 0x40, PT ;  /* 0x000000401000780c */ /* 0x040fe40003f64270 */
[C---:B------:R-:W-:Y:S02]  /*16f0*/  ISETP.GT.AND P1, PT, R16.reuse, 0x60, PT ;  /* 0x000000601000780c */ /* 0x040fe40003f24270 */
[----:B------:R-:W-:Y:S01]  /*1700*/  ISETP.GT.AND P4, PT, R16, 0xc0, PT ;  /* 0x000000c01000780c */ /* 0x000fe20003f84270 */
[----:B--2---:R-:W-:-:S09]  /*1710*/  ULEA UR4, UR5, UR4, 0x18 ;  /* 0x0000000405047291 */ /* 0x004fd2000f8ec0ff */
[----:B------:R-:W1:Y:S04]  /*1720*/  LDS.128 R24, [UR4+0x10] ;  /* 0x00001004ff187984 */ /* 0x000e680008000c00 */
[----:B0-----:R-:W0:Y:S04]  /*1730*/  LDS.128 R8, [UR4+0x20] ;  /* 0x00002004ff087984 */ /* 0x001e280008000c00 */
[----:B------:R-:W2:Y:S04]  /*1740*/  LDS.128 R12, [UR4+0x30] ;  /* 0x00003004ff0c7984 */ /* 0x000ea80008000c00 */
[----:B------:R-:W3:Y:S01]  /*1750*/  LDS.128 R20, [UR4+0x40] ;  /* 0x00004004ff147984 */ /* 0x000ee20008000c00 */
[----:B-1----:R-:W-:Y:S01]  /*1760*/  @P2 FADD R4, R4, R25 ;  /* 0x0000001904042221 */ /* 0x002fe20000000000 */
[----:B------:R-:W-:-:S03]  /*1770*/  ISETP.GT.AND P2, PT, R16, 0x80, PT ;  /* 0x000000801000780c */ /* 0x000fc60003f44270 */
[----:B------:R-:W-:Y:S01]  /*1780*/  @P3 FADD R4, R4, R26 ;  /* 0x0000001a04043221 */ /* 0x000fe20000000000 */
[----:B------:R-:W-:-:S03]  /*1790*/  ISETP.GT.AND P3, PT, R16, 0xa0, PT ;  /* 0x000000a01000780c */ /* 0x000fc60003f64270 */
[----:B------:R-:W-:Y:S01]  /*17a0*/  @P1 FADD R4, R4, R27 ;  /* 0x0000001b04041221 */ /* 0x000fe20000000000 */
[----:B------:R-:W-:-:S05]  /*17b0*/  ISETP.GT.AND P1, PT, R16, 0xe0, PT ;  /* 0x000000e01000780c */ /* 0x000fca0003f24270 */
[----:B0-----:R-:W-:Y:S01]  /*17c0*/  @P2 FADD R4, R4, R8 ;  /* 0x0000000804042221 */ /* 0x001fe20000000000 */
        /* <DEDUP_REMOVED lines=20> */
.L_x_315:
[----:B------:R-:W0:Y:S01]  /*1910*/  S2R R0, SR_TID.X ;  /* 0x0000000000007919 */ /* 0x000e220000002100 */
[----:B------:R-:W1:Y:S01]  /*1920*/  LDCU.64 UR6, c[0x0][0x380] ;  /* 0x00007000ff0677ac */ /* 0x000e620008000a00 */
[----:B------:R-:W-:Y:S02]  /*1930*/  IMAD.MOV.U32 R13, RZ, RZ, 0x8 ;  /* 0x00000008ff0d7424 */ /* 0x000fe400078e00ff */
[----:B0-----:R-:W-:-:S04]  /*1940*/  IMAD R12, R17, 0x2000, R0 ;  /* 0x00002000110c7824 */ /* 0x001fc800078e0200 */
[----:B-1----:R-:W-:-:S05]  /*1950*/  IMAD.WIDE.U32 R12, R12, R13, UR6 ;  /* 0x000000060c0c7e25 */ /* 0x002fca000f8e000d */
        /* <DEDUP_REMOVED lines=43> */
[----:B------:R-:W-:Y:S01]  /*1c10*/  MOV R2, 0xfca213ea ;  /* 0xfca213ea00027802 */ /* 0x000fe20000000f00 */
        /* <DEDUP_REMOVED lines=27> */
.L_x_334:
[----:B------:R-:W-:Y:S05]  /*1dd0*/  BSYNC.RECONVERGENT B1 ;  /* 0x0000000000017941 */ /* 0x000fea0003800200 */
.L_x_333:
        /* <DEDUP_REMOVED lines=32> */
.L_x_336:
[----:B------:R-:W-:Y:S05]  /*1fe0*/  BSYNC.RECONVERGENT B1 ;  /* 0x0000000000017941 */ /* 0x000fea0003800200 */
.L_x_335:
        /* <DEDUP_REMOVED lines=32> */
.L_x_338:
[----:B------:R-:W-:Y:S05]  /*21f0*/  BSYNC.RECONVERGENT B1 ;  /* 0x0000000000017941 */ /* 0x000fea0003800200 */
.L_x_337:
        /* <DEDUP_REMOVED lines=32> */
.L_x_340:
[----:B------:R-:W-:Y:S05]  /*2400*/  BSYNC.RECONVERGENT B1 ;  /* 0x0000000000017941 */ /* 0x000fea0003800200 */
.L_x_339:
        /* <DEDUP_REMOVED lines=32> */
.L_x_342:
[----:B------:R-:W-:Y:S05]  /*2610*/  BSYNC.RECONVERGENT B1 ;  /* 0x0000000000017941 */ /* 0x000fea0003800200 */
.L_x_341:
        /* <DEDUP_REMOVED lines=32> */
.L_x_344:
[----:B------:R-:W-:Y:S05]  /*2820*/  BSYNC.RECONVERGENT B1 ;  /* 0x0000000000017941 */ /* 0x000fea0003800200 */
.L_x_343:
        /* <DEDUP_REMOVED lines=32> */
.L_x_346:
[----:B------:R-:W-:Y:S05]  /*2a30*/  BSYNC.RECONVERGENT B1 ;  /* 0x0000000000017941 */ /* 0x000fea0003800200 */
.L_x_345:
        /* <DEDUP_REMOVED lines=32> */
.L_x_348:
[----:B------:R-:W-:Y:S05]  /*2c40*/  BSYNC.RECONVERGENT B1 ;  /* 0x0000000000017941 */ /* 0x000fea0003800200 */
.L_x_347:
        /* <DEDUP_REMOVED lines=32> */
.L_x_350:
[----:B------:R-:W-:Y:S05]  /*2e50*/  BSYNC.RECONVERGENT B1 ;  /* 0x0000000000017941 */ /* 0x000fea0003800200 */
.L_x_349:
        /* <DEDUP_REMOVED lines=32> */
.L_x_352:
[----:B------:R-:W-:Y:S05]  /*3060*/  BSYNC.RECONVERGENT B1 ;  /* 0x0000000000017941 */ /* 0x000fea0003800200 */
.L_x_351:
        /* <DEDUP_REMOVED lines=32> */
.L_x_354:
[----:B------:R-:W-:Y:S05]  /*3270*/  BSYNC.RECONVERGENT B1 ;  /* 0x0000000000017941 */ /* 0x000fea0003800200 */
.L_x_353:
        /* <DEDUP_REMOVED lines=32> */
.L_x_356:
[----:B------:R-:W-:Y:S05]  /*3480*/  BSYNC.RECONVERGENT B1 ;  /* 0x0000000000017941 */ /* 0x000fea0003800200 */
.L_x_355:
        /* <DEDUP_REMOVED lines=32> */
.L_x_358:
[----:B------:R-:W-:Y:S05]  /*3690*/  BSYNC.RECONVERGENT B1 ;  /* 0x0000000000017941 */ /* 0x000fea0003800200 */
.L_x_357:
[----:B------:R-:W2:Y:S01]  /*36a0*/  LDG.E.64 R36, desc[UR8][R12.64+0xd000] ;  /* 0x00d000080c247981 */ /* 0x000ea2000c1e1b00 */
[----:B------:R-:W0:Y:S01]  /*36b0*/  F2F.F32.F64 R42, R38 ;  /* 0x00000026002a7310 */ /* 0x000e220000301000 */
[----:B------:R-:W-:Y:S07]  /*36c0*/  BSSY.RECONVERGENT B1, `(.L_x_359) ;  /* 0x0000021000017945 */ /* 0x000fee0003800200 */
[----:B------:R1:W3:Y:S01]  /*36d0*/  F2F.F32.F64 R43, R24 ;  /* 0x00000018002b7310 */ /* 0x0002e20000301000 */
        /* <DEDUP_REMOVED lines=16> */
[----:B-1----:R-:W-:Y:S02]  /*37e0*/  IMAD R25, R40, 0x100000, R47 ;  /* 0x0010000028197824 */ /* 0x002fe400078e022f */
[----:B------:R-:W-:Y:S01]  /*37f0*/  IMAD.MOV.U32 R24, RZ, RZ, R46 ;  /* 0x000000ffff187224 */ /* 0x000fe200078e002e */
[----:B0--3--:R-:W-:Y:S06]  /*3800*/  @!P0 BRA `(.L_x_360) ;  /* 0x0000000000308947 */ /* 0x009fec0003800000 */
        /* <DEDUP_REMOVED lines=12> */
.L_x_360:
[----:B------:R-:W-:Y:S05]  /*38d0*/  BSYNC.RECONVERGENT B1 ;  /* 0x0000000000017941 */ /* 0x000fea0003800200 */
.L_x_359:
[----:B------:R-:W2:Y:S04]  /*38e0*/  LDG.E.64 R36, desc[UR8][R12.64+0xe000] ;  /* 0x00e000080c247981 */ /* 0x000ea8000c1e1b00 */
[----:B------:R-:W3:Y:S01]  /*38f0*/  LDG.E.64 R40, desc[UR8][R12.64+0xf000] ;  /* 0x00f000080c287981 */ /* 0x000ee2000c1e1b00 */
[----:B------:R0:W1:Y:S01]  /*3900*/  F2F.F32.F64 R48, R10 ;  /* 0x0000000a00307310 */ /* 0x0000620000301000 */
[----:B------:R-:W4:Y:S01]  /*3910*/  LDC R7, c[0x0][0x3ac] ;  /* 0x0000eb00ff077b82 */ /* 0x000f220000000800 */
[----:B------:R-:W-:Y:S06]  /*3920*/  BSSY.RECONVERGENT B1, `(.L_x_361) ;  /* 0x000003a000017945 */ /* 0x000fec0003800200 */
[----:B------:R0:W0:Y:S08]  /*3930*/  F2F.F32.F64 R9, R8 ;  /* 0x0000000800097310 */ /* 0x0000300000301000 */
        /* <DEDUP_REMOVED lines=9> */
[----:B------:R0:W0:Y:S01]  /*39d0*/  F2F.F32.F64 R25, R24 ;  /* 0x0000001800197310 */ /* 0x0000220000301000 */
[----:B--2---:R-:W-:Y:S01]  /*39e0*/  DFMA R38, R36, R4, 6.75539944105574400000e+15 ;  /* 0x433800002426742b */ /* 0x004fe20000000004 */
[----:B------:R-:W-:-:S07]  /*39f0*/  FSETP.GEU.AND P0, PT, |R37|, 4.1917929649353027344, PT ;  /* 0x4086232b2500780b */ /* 0x000fce0003f0e200 */
[----:B------:R-:W-:-:S08]  /*3a00*/  DADD R44, R38, -6.75539944105574400000e+15 ;  /* 0xc3380000262c7429 */ /* 0x000fd00000000000 */
[----:B------:R-:W-:-:S08]  /*3a10*/  DFMA R46, R44, -UR10, R36 ;  /* 0x8000000a2c2e7c2b */ /* 0x000fd00008000024 */
[----:B------:R-:W-:Y:S02]  /*3a20*/  DFMA R44, R44, -UR12, R46 ;  /* 0x8000000c2c2c7c2b */ /* 0x000fe4000800002e */
[----:B---3--:R-:W-:-:S08]  /*3a30*/  DFMA R46, R40, R4, 6.75539944105574400000e+15 ;  /* 0x43380000282e742b */ /* 0x008fd00000000004 */
[----:B------:R-:W-:-:S08]  /*3a40*/  DADD R50, R46, -6.75539944105574400000e+15 ;  /* 0xc33800002e327429 */ /* 0x000fd00000000000 */
[----:B------:R-:W-:-:S08]  /*3a50*/  DFMA R12, R50, -UR10, R40 ;  /* 0x8000000a320c7c2b */ /* 0x000fd00008000028 */
[----:B0-----:R-:W-:Y:S02]  /*3a60*/  DFMA R10, R50, -UR12, R12 ;  /* 0x8000000c320a7c2b */ /* 0x001fe4000800000c */
[----:B------:R-:W-:-:S06]  /*3a70*/  DFMA R12, R44, UR14, R2 ;  /* 0x0000000e2c0c7c2b */ /* 0x000fcc0008000002 */
[----:B------:R-:W-:Y:S02]  /*3a80*/  DFMA R50, R10, UR14, R2 ;  /* 0x0000000e0a327c2b */ /* 0x000fe40008000002 */
        /* <DEDUP_REMOVED lines=18> */
[----:B------:R-:W-:-:S06]  /*3bb0*/  DFMA R44, R44, R12, 1 ;  /* 0x3ff000002c2c742b */ /* 0x000fcc000000000c */
[----:B------:R-:W-:-:S04]  /*3bc0*/  DFMA R10, R10, R50, 1 ;  /* 0x3ff000000a0a742b */ /* 0x000fc80000000032 */
[----:B------:R-:W-:Y:S02]  /*3bd0*/  IMAD R13, R38, 0x100000, R45 ;  /* 0x00100000260d7824 */ /* 0x000fe400078e022d */
[----:B------:R-:W-:Y:S01]  /*3be0*/  IMAD.MOV.U32 R12, RZ, RZ, R44 ;  /* 0x000000ffff0c7224 */ /* 0x000fe200078e002c */
[----:B-1--4-:R-:W-:Y:S06]  /*3bf0*/  @!P0 BRA `(.L_x_362) ;  /* 0x0000000000308947 */ /* 0x012fec0003800000 */
        /* <DEDUP_REMOVED lines=12> */
.L_x_362:
[----:B------:R-:W-:Y:S05]  /*3cc0*/  BSYNC.RECONVERGENT B1 ;  /* 0x0000000000017941 */ /* 0x000fea0003800200 */
.L_x_361:
[----:B------:R-:W-:Y:S01]  /*3cd0*/  FSETP.GEU.AND P0, PT, |R41|, 4.1917929649353027344, PT ;  /* 0x4086232b2900780b */ /* 0x000fe20003f0e200 */
[----:B------:R0:W1:Y:S01]  /*3ce0*/  F2F.F32.F64 R15, R12 ;  /* 0x0000000c000f7310 */ /* 0x0000620000301000 */
[----:B------:R-:W-:Y:S01]  /*3cf0*/  BSSY.RECONVERGENT B1, `(.L_x_363) ;  /* 0x0000010000017945 */ /* 0x000fe20003800200 */
[----:B------:R-:W-:Y:S01]  /*3d00*/  LEA R37, R46, R11, 0x14 ;  /* 0x0000000b2e257211 */ /* 0x000fe200078ea0ff */
[----:B------:R-:W-:-:S09]  /*3d10*/  IMAD.MOV.U32 R36, RZ, RZ, R10 ;  /* 0x000000ffff247224 */ /* 0x000fd200078e000a */
        /* <DEDUP_REMOVED lines=13> */
.L_x_364:
[----:B------:R-:W-:Y:S05]  /*3df0*/  BSYNC.RECONVERGENT B1 ;  /* 0x0000000000017941 */ /* 0x000fea0003800200 */
.L_x_363:
[----:B------:R-:W1:Y:S01]  /*3e00*/  F2F.F32.F64 R36, R36 ;  /* 0x0000002400247310 */ /* 0x000e620000301000 */
[----:B------:R-:W-:Y:S02]  /*3e10*/  IMAD.SHL.U32 R11, R7, 0x2000, RZ ;  /* 0x00002000070b7824 */ /* 0x000fe400078e00ff */
[----:B------:R-:W-:Y:S01]  /*3e20*/  FADD R42, R42, R43 ;  /* 0x0000002b2a2a7221 */ /* 0x000fe20000000000 */
[----:B------:R-:W-:Y:S01]  /*3e30*/  FADD R9, R48, R9 ;  /* 0x0000000930097221 */ /* 0x000fe20000000000 */
[----:B------:R-:W-:Y:S01]  /*3e40*/  FADD R14, R14, R19 ;  /* 0x000000130e0e7221 */ /* 0x000fe20000000000 */
[----:B------:R-:W-:Y:S01]  /*3e50*/  FADD R23, R20, R23 ;  /* 0x0000001714177221 */ /* 0x000fe20000000000 */
[----:B------:R-:W-:Y:S01]  /*3e60*/  ISETP.GE.U32.AND P0, PT, R16, R11, PT ;  /* 0x0000000b1000720c */ /* 0x000fe20003f06070 */
[----:B------:R-:W-:Y:S01]  /*3e70*/  FADD R26, R26, R29 ;  /* 0x0000001d1a1a7221 */ /* 0x000fe20000000000 */
[----:B------:R-:W-:Y:S01]  /*3e80*/  FADD R33, R30, R33 ;  /* 0x000000211e217221 */ /* 0x000fe20000000000 */
[----:B------:R-:W-:Y:S01]  /*3e90*/  FADD R25, R34, R25 ;  /* 0x0000001922197221 */ /* 0x000fe20000000000 */
[----:B------:R-:W-:Y:S01]  /*3ea0*/  FADD R9, R42, R9 ;  /* 0x000000092a097221 */ /* 0x000fe20000000000 */
[----:B------:R-:W-:Y:S01]  /*3eb0*/  FADD R14, R14, R23 ;  /* 0x000000170e0e7221 */ /* 0x000fe20000000000 */
[----:B------:R-:W-:Y:S01]  /*3ec0*/  FADD R26, R26, R33 ;  /* 0x000000211a1a7221 */ /* 0x000fe20000000000 */
[----:B-1----:R-:W-:-:S02]  /*3ed0*/  FADD R8, R15, R36 ;  /* 0x000000240f087221 */ /* 0x002fc40000000000 */
[----:B------:R-:W-:Y:S02]  /*3ee0*/  FADD R9, R9, R14 ;  /* 0x0000000e09097221 */ /* 0x000fe40000000000 */
[----:B------:R-:W-:-:S04]  /*3ef0*/  FADD R25, R25, R8 ;  /* 0x0000000819197221 */ /* 0x000fc80000000000 */
[----:B------:R-:W-:-:S04]  /*3f00*/  FADD R26, R26, R25 ;  /* 0x000000191a1a7221 */ /* 0x000fc80000000000 */
[----:B------:R-:W-:Y:S01]  /*3f10*/  FADD R10, R9, R26 ;  /* 0x0000001a090a7221 */ /* 0x000fe20000000000 */
[----:B------:R-:W-:Y:S06]  /*3f20*/  @!P0 BRA `(.L_x_365) ;  /* 0x0000003000388947 */ /* 0x000fec0003800000 */
[--C-:B------:R-:W-:Y:S01]  /*3f30*/  IMAD R19, R17, 0x2000, R11.reuse ;  /* 0x0000200011137824 */ /* 0x100fe200078e020b */
[----:B------:R-:W-:Y:S01]  /*3f40*/  IADD3 R18, PT, PT, R6, -0x2000, RZ ;  /* 0xffffe00006127810 */ /* 0x000fe20007ffe0ff */
[----:B------:R-:W-:Y:S01]  /*3f50*/  UMOV UR4, URZ ;  /* 0x000000ff00047c82 */ /* 0x000fe20008000000 */
[----:B------:R-:W-:Y:S02]  /*3f60*/  IMAD.MOV.U32 R8, RZ, RZ, R11 ;  /* 0x000000ffff087224 */ /* 0x000fe400078e000b */
[C---:B------:R-:W-:Y:S01]  /*3f70*/  ISETP.GT.U32.AND P0, PT, R19.reuse, R18, PT ;  /* 0x000000121300720c */ /* 0x040fe20003f04070 */
[----:B------:R-:W-:-:S12]  /*3f80*/  VIADD R11, R19, 0x200 ;  /* 0x00000200130b7836 */ /* 0x000fd80000000000 */
[----:B------:R-:W-:Y:S05]  /*3f90*/  @P0 BRA `(.L_x_366) ;  /* 0x00000024006c0947 */ /* 0x000fea0003800000 */
[----:B------:R-:W0:Y:S02]  /*3fa0*/  LDCU.64 UR6, c[0x0][0x380] ;  /* 0x00007000ff0677ac */ /* 0x000e240008000a00 */
.L_x_399:
[----:B------:R-:W-:Y:S02]  /*3fb0*/  IMAD.IADD R20, R0, 0x1, R19 ;  /* 0x0000000100147824 */ /* 0x000fe400078e0213 */
[----:B------:R-:W-:-:S04]  /*3fc0*/  IMAD.MOV.U32 R21, RZ, RZ, 0x8 ;  /* 0x00000008ff157424 */ /* 0x000fc800078e00ff */
[----:B0-----:R-:W-:-:S05]  /*3fd0*/  IMAD.WIDE.U32 R20, R20, R21, UR6 ;  /* 0x0000000614147e25 */ /* 0x001fca000f8e0015 */
        /* <DEDUP_REMOVED lines=38> */
[----:B------:R-:W-:Y:S01]  /*4240*/  FSEL R36, R26, RZ, P0 ;  /* 0x000000ff1a247208 */ /* 0x000fe20000000000 */
[----:B------:R-:W-:Y:S01]  /*4250*/  @!P1 IMAD.MOV.U32 R26, RZ, RZ, R40 ;  /* 0x000000ffff1a9224 */ /* 0x000fe200078e0028 */
[----:B------:R-:W-:Y:S01]  /*4260*/  @!P1 IADD3 R38, PT, PT, R38, -R39, RZ ;  /* 0x8000002726269210 */ /* 0x000fe20007ffe0ff */
[----:B------:R-:W-:-:S03]  /*4270*/  @!P1 IMAD R27, R39, 0x100000, R41 ;  /* 0x00100000271b9824 */ /* 0x000fc600078e0229 */
[----:B------:R-:W-:Y:S01]  /*4280*/  @!P1 LEA R39, R38, 0x3ff00000, 0x14 ;  /* 0x3ff0000026279811 */ /* 0x000fe200078ea0ff */
[----:B------:R-:W-:-:S06]  /*4290*/  @!P1 IMAD.MOV.U32 R38, RZ, RZ, RZ ;  /* 0x000000ffff269224 */ /* 0x000fcc00078e00ff */
[----:B------:R-:W-:-:S11]  /*42a0*/  @!P1 DMUL R36, R26, R38 ;  /* 0x000000261a249228 */ /* 0x000fd60000000000 */
.L_x_368:
[----:B------:R-:W-:Y:S05]  /*42b0*/  BSYNC.RECONVERGENT B1 ;  /* 0x0000000000017941 */ /* 0x000fea0003800200 */
.L_x_367:
        /* <DEDUP_REMOVED lines=28> */
[----:B------:R-:W-:Y:S01]  /*4480*/  @!P1 LEA R25, R39, R41, 0x14 ;  /* 0x0000002927199211 */ /* 0x000fe200078ea0ff */
[----:B------:R-:W-:-:S05]  /*4490*/  @!P1 IMAD.IADD R38, R38, 0x1, -R39 ;  /* 0x0000000126269824 */ /* 0x000fca00078e0a27 */
[----:B------:R-:W-:Y:S01]  /*44a0*/  @!P1 LEA R39, R38, 0x3ff00000, 0x14 ;  /* 0x3ff0000026279811 */ /* 0x000fe200078ea0ff */
[----:B------:R-:W-:-:S06]  /*44b0*/  @!P1 IMAD.MOV.U32 R38, RZ, RZ, RZ ;  /* 0x000000ffff269224 */ /* 0x000fcc00078e00ff */
[----:B------:R-:W-:-:S11]  /*44c0*/  @!P1 DMUL R26, R24, R38 ;  /* 0x00000026181a9228 */ /* 0x000fd60000000000 */
.L_x_370:
[----:B------:R-:W-:Y:S05]  /*44d0*/  BSYNC.RECONVERGENT B1 ;  /* 0x0000000000017941 */ /* 0x000fea0003800200 */
.L_x_369:
        /* <DEDUP_REMOVED lines=27> */
[----:B------:R-:W-:Y:S01]  /*4690*/  @!P1 MOV R12, R40 ;  /* 0x00000028000c9202 */ /* 0x000fe20000000f00 */
[----:B------:R-:W-:Y:S02]  /*46a0*/  @!P1 IMAD.IADD R38, R38, 0x1, -R39 ;  /* 0x0000000126269824 */ /* 0x000fe400078e0a27 */
[----:B------:R-:W-:-:S03]  /*46b0*/  @!P1 IMAD R13, R39, 0x100000, R41 ;  /* 0x00100000270d9824 */ /* 0x000fc600078e0229 */
[----:B------:R-:W-:Y:S01]  /*46c0*/  @!P1 LEA R39, R38, 0x3ff00000, 0x14 ;  /* 0x3ff0000026279811 */ /* 0x000fe200078ea0ff */
[----:B------:R-:W-:-:S06]  /*46d0*/  @!P1 IMAD.MOV.U32 R38, RZ, RZ, RZ ;  /* 0x000000ffff269224 */ /* 0x000fcc00078e00ff */
[----:B------:R-:W-:-:S11]  /*46e0*/  @!P1 DMUL R24, R12, R38 ;  /* 0x000000260c189228 */ /* 0x000fd60000000000 */
.L_x_372:
[----:B------:R-:W-:Y:S05]  /*46f0*/  BSYNC.RECONVERGENT B1 ;  /* 0x0000000000017941 */ /* 0x000fea0003800200 */
.L_x_371:
        /* <DEDUP_REMOVED lines=30> */
[----:B------:R-:W-:Y:S02]  /*48e0*/  @!P1 LEA R39, R38, 0x3ff00000, 0x14 ;  /* 0x3ff0000026279811 */ /* 0x000fe400078ea0ff */
[----:B------:R-:W-:-:S06]  /*48f0*/  @!P1 MOV R38, RZ ;  /* 0x000000ff00269202 */ /* 0x000fcc0000000f00 */
[----:B------:R-:W-:-:S11]  /*4900*/  @!P1 DMUL R12, R14, R38 ;  /* 0x000000260e0c9228 */ /* 0x000fd60000000000 */
.L_x_374:
[----:B------:R-:W-:Y:S05]  /*4910*/  BSYNC.RECONVERGENT B1 ;  /* 0x0000000000017941 */ /* 0x000fea0003800200 */
.L_x_373:
        /* <DEDUP_REMOVED lines=33> */
.L_x_376:
[----:B------:R-:W-:Y:S05]  /*4b30*/  BSYNC.RECONVERGENT B1 ;  /* 0x0000000000017941 */ /* 0x000fea0003800200 */
.L_x_375:
        /* <DEDUP_REMOVED lines=33> */
.L_x_378:
[----:B------:R-:W-:Y:S05]  /*4d50*/  BSYNC.RECONVERGENT B1 ;  /* 0x0000000000017941 */ /* 0x000fea0003800200 */
.L_x_377:
        /* <DEDUP_REMOVED lines=33> */
.L_x_380:
[----:B------:R-:W-:Y:S05]  /*4f70*/  BSYNC.RECONVERGENT B1 ;  /* 0x0000000000017941 */ /* 0x000fea0003800200 */
.L_x_379:
        /* <DEDUP_REMOVED lines=33> */
.L_x_382:
[----:B------:R-:W-:Y:S05]  /*5190*/  BSYNC.RECONVERGENT B1 ;  /* 0x0000000000017941 */ /* 0x000fea0003800200 */
.L_x_381:
        /* <DEDUP_REMOVED lines=33> */
.L_x_384:
[----:B------:R-:W-:Y:S05]  /*53b0*/  BSYNC.RECONVERGENT B1 ;  /* 0x0000000000017941 */ /* 0x000fea0003800200 */
.L_x_383:
        /* <DEDUP_REMOVED lines=33> */
.L_x_386:
[----:B------:R-:W-:Y:S05]  /*55d0*/  BSYNC.RECONVERGENT B1 ;  /* 0x0000000000017941 */ /* 0x000fea0003800200 */
.L_x_385:
        /* <DEDUP_REMOVED lines=33> */
.L_x_388:
[----:B------:R-:W-:Y:S05]  /*57f0*/  BSYNC.RECONVERGENT B1 ;  /* 0x0000000000017941 */ /* 0x000fea0003800200 */
.L_x_387:
        /* <DEDUP_REMOVED lines=33> */
.L_x_390:
[----:B------:R-:W-:Y:S05]  /*5a10*/  BSYNC.RECONVERGENT B1 ;  /* 0x0000000000017941 */ /* 0x000fea0003800200 */
.L_x_389:
[----:B------:R-:W2:Y:S01]  /*5a20*/  LDG.E.64 R38, desc[UR8][R20.64+0xc000] ;  /* 0x00c0000814267981 */ /* 0x000ea2000c1e1b00 */
[----:B------:R0:W1:Y:S01]  /*5a30*/  F2F.F32.F64 R43, R36 ;  /* 0x00000024002b7310 */ /* 0x0000620000301000 */
        /* <DEDUP_REMOVED lines=16> */
[----:B0-----:R-:W-:-:S10]  /*5b40*/  DFMA R36, R34, R44, 1 ;  /* 0x3ff000002224742b */ /* 0x001fd4000000002c */
[----:B------:R-:W-:Y:S01]  /*5b50*/  LEA R35, R40, R37, 0x14 ;  /* 0x0000002528237211 */ /* 0x000fe200078ea0ff */
[----:B------:R-:W-:Y:S01]  /*5b60*/  IMAD.MOV.U32 R34, RZ, RZ, R36 ;  /* 0x000000ffff227224 */ /* 0x000fe200078e0024 */
[----:B-1----:R-:W-:Y:S06]  /*5b70*/  @!P0 BRA `(.L_x_392) ;  /* 0x0000000000308947 */ /* 0x002fec0003800000 */
        /* <DEDUP_REMOVED lines=12> */
.L_x_392:
[----:B------:R-:W-:Y:S05]  /*5c40*/  BSYNC.RECONVERGENT B1 ;  /* 0x0000000000017941 */ /* 0x000fea0003800200 */
.L_x_391:
        /* <DEDUP_REMOVED lines=19> */
[----:B-1----:R-:W-:-:S10]  /*5d80*/  DFMA R24, R36, R46, 1 ;  /* 0x3ff000002418742b */ /* 0x002fd4000000002e */
[----:B------:R-:W-:Y:S02]  /*5d90*/  IMAD R37, R40, 0x100000, R25 ;  /* 0x0010000028257824 */ /* 0x000fe400078e0219 */
[----:B------:R-:W-:Y:S01]  /*5da0*/  IMAD.MOV.U32 R36, RZ, RZ, R24 ;  /* 0x000000ffff247224 */ /* 0x000fe200078e0018 */
[----:B0--3--:R-:W-:Y:S06]  /*5db0*/  @!P0 BRA `(.L_x_394) ;  /* 0x0000000000308947 */ /* 0x009fec0003800000 */
[----:B------:R-:W-:Y:S01]  /*5dc0*/  FSETP.GEU.AND P1, PT, |R39|, 4.2275390625, PT ;  /* 0x408748002700780b */ /* 0x000fe20003f2e200 */
[C---:B------:R-:W-:Y:S02]  /*5dd0*/  DSETP.GEU.AND P0, PT, R38.reuse, RZ, PT ;  /* 0x000000ff2600722a */ /* 0x040fe40003f0e000 */
[----:B------:R-:W-:-:S10]  /*5de0*/  DADD R38, R38, +INF ;  /* 0x7ff0000026267429 */ /* 0x000fd40000000000 */
[----:B------:R-:W-:Y:S02]  /*5df0*/  @!P1 LEA.HI R26, R40, R40, RZ, 0x1 ;  /* 0x00000028281a9211 */ /* 0x000fe400078f08ff */
[----:B------:R-:W-:Y:S02]  /*5e00*/  FSEL R36, R38, RZ, P0 ;  /* 0x000000ff26247208 */ /* 0x000fe40000000000 */
[----:B------:R-:W-:Y:S02]  /*5e10*/  @!P1 SHF.R.S32.HI R27, RZ, 0x1, R26 ;  /* 0x00000001ff1b9819 */ /* 0x000fe4000001141a */
[----:B------:R-:W-:Y:S02]  /*5e20*/  FSEL R37, R39, RZ, P0 ;  /* 0x000000ff27257208 */ /* 0x000fe40000000000 */
[----:B------:R-:W-:Y:S01]  /*5e30*/  @!P1 IADD3 R26, PT, PT, R40, -R27, RZ ;  /* 0x8000001b281a9210 */ /* 0x000fe20007ffe0ff */
[----:B------:R-:W-:-:S03]  /*5e40*/  @!P1 IMAD R25, R27, 0x100000, R25 ;  /* 0x001000001b199824 */ /* 0x000fc600078e0219 */
[----:B------:R-:W-:Y:S01]  /*5e50*/  @!P1 LEA R27, R26, 0x3ff00000, 0x14 ;  /* 0x3ff000001a1b9811 */ /* 0x000fe200078ea0ff */
[----:B------:R-:W-:-:S06]  /*5e60*/  @!P1 IMAD.MOV.U32 R26, RZ, RZ, RZ ;  /* 0x000000ffff1a9224 */ /* 0x000fcc00078e00ff */
[----:B------:R-:W-:-:S11]  /*5e70*/  @!P1 DMUL R36, R24, R26 ;  /* 0x0000001a18249228 */ /* 0x000fd60000000000 */
.L_x_394:
[----:B------:R-:W-:Y:S05]  /*5e80*/  BSYNC.RECONVERGENT B1 ;  /* 0x0000000000017941 */ /* 0x000fea0003800200 */
.L_x_393:
[----:B------:R-:W2:Y:S04]  /*5e90*/  LDG.E.64 R26, desc[UR8][R20.64+0xe000] ;  /* 0x00e00008141a7981 */ /* 0x000ea8000c1e1b00 */
[----:B------:R-:W3:Y:S01]  /*5ea0*/  LDG.E.64 R24, desc[UR8][R20.64+0xf000] ;  /* 0x00f0000814187981 */ /* 0x000ee2000c1e1b00 */
[----:B------:R0:W1:Y:S01]  /*5eb0*/  F2F.F32.F64 R44, R12 ;  /* 0x0000000c002c7310 */ /* 0x0000620000301000 */
[----:B------:R-:W-:Y:S07]  /*5ec0*/  BSSY.RECONVERGENT B1, `(.L_x_395) ;  /* 0x0000038000017945 */ /* 0x000fee0003800200 */
        /* <DEDUP_REMOVED lines=20> */
[----:B----4-:R-:W-:Y:S02]  /*6010*/  DFMA R6, R12, UR14, R2 ;  /* 0x0000000e0c067c2b */ /* 0x010fe40008000002 */
        /* <DEDUP_REMOVED lines=16> */
[----:B------:R-:W-:-:S08]  /*6120*/  DFMA R20, R46, R20, 1 ;  /* 0x3ff000002e14742b */ /* 0x000fd00000000014 */
[----:B------:R-:W-:Y:S02]  /*6130*/  DFMA R46, R46, R20, 1 ;  /* 0x3ff000002e2e742b */ /* 0x000fe40000000014 */
[----:B------:R-:W-:-:S08]  /*6140*/  DFMA R20, R12, R6, 1 ;  /* 0x3ff000000c14742b */ /* 0x000fd00000000006 */
[----:B------:R-:W-:Y:S02]  /*6150*/  IMAD R51, R38, 0x100000, R47 ;  /* 0x0010000026337824 */ /* 0x000fe400078e022f */
[----:B------:R-:W-:Y:S01]  /*6160*/  IMAD.MOV.U32 R50, RZ, RZ, R46 ;  /* 0x000000ffff327224 */ /* 0x000fe200078e002e */
[----:B-1----:R-:W-:Y:S06]  /*6170*/  @!P0 BRA `(.L_x_396) ;  /* 0x0000000000308947 */ /* 0x002fec0003800000 */
        /* <DEDUP_REMOVED lines=12> */
.L_x_396:
[----:B------:R-:W-:Y:S05]  /*6240*/  BSYNC.RECONVERGENT B1 ;  /* 0x0000000000017941 */ /* 0x000fea0003800200 */
.L_x_395:
[----:B------:R-:W0:Y:S01]  /*6250*/  LDC.64 R6, c[0x0][0x3a8] ;  /* 0x0000ea00ff067b82 */ /* 0x000e220000000a00 */
[----:B------:R-:W1:Y:S01]  /*6260*/  F2F.F32.F64 R17, R50 ;  /* 0x0000003200117310 */ /* 0x000e620000301000 */
[----:B------:R-:W-:Y:S01]  /*6270*/  FSETP.GEU.AND P0, PT, |R25|, 4.1917929649353027344, PT ;  /* 0x4086232b1900780b */ /* 0x000fe20003f0e200 */
[----:B------:R-:W-:Y:S01]  /*6280*/  DFMA R20, R12, R20, 1 ;  /* 0x3ff000000c14742b */ /* 0x000fe20000000014 */
[----:B------:R-:W-:Y:S01]  /*6290*/  FADD R43, R43, R10 ;  /* 0x0000000a2b2b7221 */ /* 0x000fe20000000000 */
[----:B------:R-:W-:Y:S01]  /*62a0*/  FADD R42, R42, R45 ;  /* 0x0000002d2a2a7221 */ /* 0x000fe20000000000 */
[----:B------:R-:W-:Y:S01]  /*62b0*/  BSSY.RECONVERGENT B1, `(.L_x_397) ;  /* 0x0000017000017945 */ /* 0x000fe20003800200 */
[----:B------:R-:W-:Y:S01]  /*62c0*/  FADD R23, R8, R23 ;  /* 0x0000001708177221 */ /* 0x000fe20000000000 */
[----:B------:R-:W-:Y:S01]  /*62d0*/  FADD R15, R44, R15 ;  /* 0x0000000f2c0f7221 */ /* 0x000fe20000000000 */
[----:B------:R-:W-:Y:S01]  /*62e0*/  FADD R42, R43, R42 ;  /* 0x0000002a2b2a7221 */ /* 0x000fe20000000000 */
[----:B------:R-:W-:Y:S01]  /*62f0*/  FADD R16, R16, R49 ;  /* 0x0000003110107221 */ /* 0x000fe20000000000 */
[----:B------:R-:W-:Y:S01]  /*6300*/  FADD R28, R28, R31 ;  /* 0x0000001f1c1c7221 */ /* 0x000fe20000000000 */
[----:B------:R-:W-:Y:S01]  /*6310*/  FADD R32, R32, R35 ;  /* 0x0000002320207221 */ /* 0x000fe20000000000 */
[----:B------:R-:W-:-:S02]  /*6320*/  IMAD R9, R40, 0x100000, R21 ;  /* 0x0010000028097824 */ /* 0x000fc400078e0215 */
[----:B------:R-:W-:Y:S02]  /*6330*/  IMAD.MOV.U32 R8, RZ, RZ, R20 ;  /* 0x000000ffff087224 */ /* 0x000fe400078e0014 */
[----:B-1----:R-:W-:Y:S01]  /*6340*/  FADD R17, R36, R17 ;  /* 0x0000001124117221 */ /* 0x002fe20000000000 */
        /* <DEDUP_REMOVED lines=10> */
[----:B------:R-:W-:Y:S02]  /*63f0*/  @!P1 LEA R13, R12, 0x3ff00000, 0x14 ;  /* 0x3ff000000c0d9811 */ /* 0x000fe400078ea0ff */
[----:B------:R-:W-:-:S06]  /*6400*/  @!P1 MOV R12, RZ ;  /* 0x000000ff000c9202 */ /* 0x000fcc0000000f00 */
[----:B------:R-:W-:-:S11]  /*6410*/  @!P1 DMUL R8, R20, R12 ;  /* 0x0000000c14089228 */ /* 0x000fd60000000000 */
.L_x_398:
[----:B------:R-:W-:Y:S05]  /*6420*/  BSYNC.RECONVERGENT B1 ;  /* 0x0000000000017941 */ /* 0x000fea0003800200 */
.L_x_397:
[----:B0-----:R-:W-:Y:S01]  /*6430*/  IMAD.IADD R10, R6, 0x1, -R19 ;  /* 0x00000001060a7824 */ /* 0x001fe200078e0a13 */
[----:B------:R-:W0:Y:S01]  /*6440*/  F2F.F32.F64 R8, R8 ;  /* 0x0000000800087310 */ /* 0x000e220000301000 */
[----:B------:R-:W-:Y:S02]  /*6450*/  IMAD.SHL.U32 R12, R7, 0x2000, RZ ;  /* 0x00002000070c7824 */ /* 0x000fe400078e00ff */
[----:B------:R-:W-:Y:S01]  /*6460*/  FADD R15, R15, R16 ;  /* 0x000000100f0f7221 */ /* 0x000fe20000000000 */
[----:B------:R-:W-:Y:S01]  /*6470*/  FADD R23, R23, R28 ;  /* 0x0000001c17177221 */ /* 0x000fe20000000000 */
[----:B------:R-:W-:Y:S01]  /*6480*/  FADD R32, R32, R17 ;  /* 0x0000001120207221 */ /* 0x000fe20000000000 */
[----:B------:R-:W-:Y:S01]  /*6490*/  ISETP.GE.U32.AND P0, PT, R10, R12, PT ;  /* 0x0000000c0a00720c */ /* 0x000fe20003f06070 */
[----:B------:R-:W-:Y:S02]  /*64a0*/  FADD R15, R42, R15 ;  /* 0x0000000f2a0f7221 */ /* 0x000fe40000000000 */
[----:B------:R-:W-:-:S04]  /*64b0*/  FADD R32, R23, R32 ;  /* 0x0000002017207221 */ /* 0x000fc80000000000 */
[----:B------:R-:W-:-:S04]  /*64c0*/  FADD R15, R15, R32 ;  /* 0x000000200f0f7221 */ /* 0x000fc80000000000 */
[----:B0-----:R-:W-:Y:S02]  /*64d0*/  FADD R10, R8, R15 ;  /* 0x0000000f080a7221 */ /* 0x001fe40000000000 */
[----:B------:R-:W-:Y:S05]  /*64e0*/  @!P0 BRA `(.L_x_365) ;  /* 0x0000000800c88947 */ /* 0x000fea0003800000 */
[C---:B------:R-:W-:Y:S01]  /*64f0*/  IMAD.IADD R19, R12.reuse, 0x1, R19 ;  /* 0x000000010c137824 */ /* 0x040fe200078e0213 */
[----:B------:R-:W-:Y:S01]  /*6500*/  UIADD3 UR4, UPT, UPT, UR4, 0x1, URZ ;  /* 0x0000000104047890 */ /* 0x000fe2000fffe0ff */
[----:B------:R-:W-:-:S03]  /*6510*/  IMAD.IADD R11, R12, 0x1, R11 ;  /* 0x000000010c0b7824 */ /* 0x000fc600078e020b */
[----:B------:R-:W-:-:S13]  /*6520*/  ISETP.GT.U32.AND P0, PT, R19, R18, PT ;  /* 0x000000121300720c */ /* 0x000fda0003f04070 */
[----:B------:R-:W-:Y:S05]  /*6530*/  @!P0 BRA `(.L_x_399) ;  /* 0xffffffd8009c8947 */ /* 0x000fea000383ffff */
[----:B------:R-:W-:-:S07]  /*6540*/  IMAD.MOV.U32 R8, RZ, RZ, R12 ;  /* 0x000000ffff087224 */ /* 0x000fce00078e000c */
.L_x_366:
[----:B------:R-:W-:-:S13]  /*6550*/  ISETP.GE.U32.AND P0, PT, R19, R6, PT ;  /* 0x000000061300720c */ /* 0x000fda0003f06070 */
[----:B------:R-:W-:Y:S05]  /*6560*/  @P0 BRA `(.L_x_365) ;  /* 0x0000000800a80947 */ /* 0x000fea0003800000 */
[----:B------:R-:W-:Y:S01]  /*6570*/  IADD3 R9, PT, PT, -R19, R6, RZ ;  /* 0x0000000613097210 */ /* 0x000fe20007ffe1ff */
[----:B------:R-:W-:Y:S03]  /*6580*/  BSSY.RECONVERGENT B1, `(.L_x_365) ;  /* 0x00000a8000017945 */ /* 0x000fe60003800200 */
[----:B------:R-:W-:-:S13]  /*6590*/  ISETP.GE.AND P0, PT, R0, R9, PT ;  /* 0x000000090000720c */ /* 0x000fda0003f06270 */
[----:B------:R-:W-:Y:S05]  /*65a0*/  @P0 BRA `(.L_x_400) ;  /* 0x0000000800940947 */ /* 0x000fea0003800000 */
[----:B------:R-:W0:Y:S01]  /*65b0*/  S2R R15, SR_CTAID.X ;  /* 0x00000000000f7919 */ /* 0x000e220000002500 */
[----:B------:R-:W-:Y:S01]  /*65c0*/  LOP3.LUT R13, RZ, R0, RZ, 0x33, !PT ;  /* 0x00000000ff0d7212 */ /* 0x000fe200078e33ff */
[----:B------:R-:W-:Y:S01]  /*65d0*/  IMAD R7, R7, UR4, RZ ;  /* 0x0000000407077c24 */ /* 0x000fe2000f8e02ff */
[----:B------:R-:W-:Y:S03]  /*65e0*/  BSSY.RECONVERGENT B2, `(.L_x_401) ;  /* 0x0000030000027945 */ /* 0x000fe60003800200 */
[----:B------:R-:W-:Y:S02]  /*65f0*/  IMAD.IADD R13, R13, 0x1, R6 ;  /* 0x000000010d0d7824 */ /* 0x000fe400078e0206 */
[----:B------:R-:W-:-:S03]  /*6600*/  IMAD.MOV.U32 R6, RZ, RZ, R0 ;  /* 0x000000ffff067224 */ /* 0x000fc600078e0000 */
[----:B------:R-:W-:Y:S01]  /*6610*/  LOP3.LUT P0, RZ, R13, 0x200, RZ, 0xc0, !PT ;  /* 0x000002000dff7812 */ /* 0x000fe2000780c0ff */
[----:B0-----:R-:W-:-:S04]  /*6620*/  IMAD R8, R15, 0x2000, R8 ;  /* 0x000020000f087824 */ /* 0x001fc800078e0208 */
[----:B------:R-:W-:-:S04]  /*6630*/  IMAD.IADD R8, R13, 0x1, -R8 ;  /* 0x000000010d087824 */ /* 0x000fc800078e0a08 */
[----:B------:R-:W-:-:S04]  /*6640*/  IMAD R8, R7, -0x2000, R8 ;  /* 0xffffe00007087824 */ /* 0x000fc800078e0208 */
[----:B------:R-:W-:Y:S05]  /*6650*/  @P0 BRA `(.L_x_402) ;  /* 0x0000000000a00947 */ /* 0x000fea0003800000 */
[----:B------:R-:W-:Y:S01]  /*6660*/  MOV R7, 0x8 ;  /* 0x0000000800077802 */ /* 0x000fe20000000f00 */
[----:B------:R-:W-:-:S04]  /*6670*/  IMAD.IADD R6, R0, 0x1, R19 ;  /* 0x0000000100067824 */ /* 0x000fc800078e0213 */
[----:B------:R-:W-:-:S06]  /*6680*/  IMAD.WIDE.U32 R6, R6, R7, UR6 ;  /* 0x0000000606067e25 */ /* 0x000fcc000f8e0007 */
        /* <DEDUP_REMOVED lines=33> */
.L_x_404:
[----:B------:R-:W-:Y:S05]  /*68a0*/  BSYNC.RECONVERGENT B3 ;  /* 0x0000000000037941 */ /* 0x000fea0003800200 */
.L_x_403:
[----:B------:R-:W0:Y:S01]  /*68b0*/  F2F.F32.F64 R3, R2 ;  /* 0x0000000200037310 */ /* 0x000e220000301000 */
[----:B------:R-:W-:Y:S01]  /*68c0*/  IADD3 R6, PT, PT, R0, 0x200, RZ ;  /* 0x0000020000067810 */ /* 0x000fe20007ffe0ff */
[----:B0-----:R-:W-:-:S07]  /*68d0*/  FADD R10, R10, R3 ;  /* 0x000000030a0a7221 */ /* 0x001fce0000000000 */
.L_x_402:
[----:B------:R-:W-:Y:S05]  /*68e0*/  BSYNC.RECONVERGENT B2 ;  /* 0x0000000000027941 */ /* 0x000fea0003800200 */
.L_x_401:
[----:B------:R-:W-:-:S13]  /*68f0*/  ISETP.GE.U32.AND P0, PT, R8, 0x200, PT ;  /* 0x000002000800780c */ /* 0x000fda0003f06070 */
[----:B------:R-:W-:Y:S05]  /*6900*/  @!P0 BRA `(.L_x_400) ;  /* 0x0000000400bc8947 */ /* 0x000fea0003800000 */
[C---:B------:R-:W-:Y:S02]  /*6910*/  IMAD.IADD R11, R6.reuse, 0x1, R11 ;  /* 0x00000001060b7824 */ /* 0x040fe400078e020b */
[----:B------:R-:W-:-:S07]  /*6920*/  VIADD R8, R6, 0x200 ;  /* 0x0000020006087836 */ /* 0x000fce0000000000 */
.L_x_409:
[----:B------:R-:W0:Y:S01]  /*6930*/  LDC.64 R4, c[0x0][0x380] ;  /* 0x0000e000ff047b82 */ /* 0x000e220000000a00 */
[----:B------:R-:W-:-:S04]  /*6940*/  VIADD R3, R11, 0xfffffe00 ;  /* 0xfffffe000b037836 */ /* 0x000fc80000000000 */
[----:B0-----:R-:W-:-:S06]  /*6950*/  IMAD.WIDE.U32 R2, R3, 0x8, R4 ;  /* 0x0000000803027825 */ /* 0x001fcc00078e0004 */
[----:B------:R-:W2:Y:S01]  /*6960*/  LDG.E.64 R2, desc[UR8][R2.64] ;  /* 0x0000000802027981 */ /* 0x000ea2000c1e1b00 */
[----:B------:R-:W-:-:S06]  /*6970*/  IMAD.WIDE.U32 R4, R11, 0x8, R4 ;  /* 0x000000080b047825 */ /* 0x000fcc00078e0004 */
[----:B------:R-:W3:Y:S01]  /*6980*/  LDG.E.64 R4, desc[UR8][R4.64] ;  /* 0x0000000804047981 */ /* 0x000ee2000c1e1b00 */
[----:B------:R-:W-:Y:S01]  /*6990*/  IMAD.MOV.U32 R22, RZ, RZ, 0x652b82fe ;  /* 0x652b82feff167424 */ /* 0x000fe200078e00ff */
[----:B------:R-:W-:Y:S01]  /*69a0*/  MOV R12, 0xfefa39ef ;  /* 0xfefa39ef000c7802 */ /* 0x000fe20000000f00 */
[----:B------:R-:W-:Y:S01]  /*69b0*/  IMAD.MOV.U32 R23, RZ, RZ, 0x3ff71547 ;  /* 0x3ff71547ff177424 */ /* 0x000fe200078e00ff */
[----:B------:R-:W-:Y:S01]  /*69c0*/  MOV R18, 0xfca213ea ;  /* 0xfca213ea00127802 */ /* 0x000fe20000000f00 */
[----:B------:R-:W-:Y:S01]  /*69d0*/  IMAD.MOV.U32 R13, RZ, RZ, 0x3fe62e42 ;  /* 0x3fe62e42ff0d7424 */ /* 0x000fe200078e00ff */
[----:B------:R-:W-:Y:S01]  /*69e0*/  BSSY.RECONVERGENT B2, `(.L_x_405) ;  /* 0x0000037000027945 */ /* 0x000fe20003800200 */
[----:B------:R-:W-:Y:S02]  /*69f0*/  IMAD.MOV.U32 R14, RZ, RZ, 0x3b39803f ;  /* 0x3b39803fff0e7424 */ /* 0x000fe400078e00ff */
[----:B------:R-:W-:Y:S02]  /*6a00*/  IMAD.MOV.U32 R15, RZ, RZ, 0x3c7abc9e ;  /* 0x3c7abc9eff0f7424 */ /* 0x000fe400078e00ff */
[----:B------:R-:W-:-:S02]  /*6a10*/  IMAD.MOV.U32 R19, RZ, RZ, 0x3e928af3 ;  /* 0x3e928af3ff137424 */ /* 0x000fc400078e00ff */
[----:B------:R-:W-:Y:S02]  /*6a20*/  IMAD.MOV.U32 R20, RZ, RZ, 0x62401315 ;  /* 0x62401315ff147424 */ /* 0x000fe400078e00ff */
[----:B------:R-:W-:Y:S01]  /*6a30*/  IMAD.MOV.U32 R21, RZ, RZ, 0x3ec71dee ;  /* 0x3ec71deeff157424 */ /* 0x000fe200078e00ff */
[-C--:B--2---:R-:W-:Y:S01]  /*6a40*/  DFMA R6, R2, R22.reuse, 6.75539944105574400000e+15 ;  /* 0x433800000206742b */ /* 0x084fe20000000016 */
[----:B------:R-:W-:Y:S01]  /*6a50*/  FSETP.GEU.AND P0, PT, |R3|, 4.1917929649353027344, PT ;  /* 0x4086232b0300780b */ /* 0x000fe20003f0e200 */
[----:B---3--:R-:W-:-:S06]  /*6a60*/  DFMA R22, R4, R22, 6.75539944105574400000e+15 ;  /* 0x433800000416742b */ /* 0x008fcc0000000016 */
[----:B------:R-:W-:-:S08]  /*6a70*/  DADD R28, R6, -6.75539944105574400000e+15 ;  /* 0xc3380000061c7429 */ /* 0x000fd00000000000 */
[----:B------:R-:W-:-:S08]  /*6a80*/  DFMA R16, R28, -R12, R2 ;  /* 0x8000000c1c10722b */ /* 0x000fd00000000002 */
[----:B------:R-:W-:Y:S01]  /*6a90*/  DFMA R28, R28, -R14, R16 ;  /* 0x8000000e1c1c722b */ /* 0x000fe20000000010 */
[----:B------:R-:W-:Y:S02]  /*6aa0*/  IMAD.MOV.U32 R16, RZ, RZ, 0x69ce2bdf ;  /* 0x69ce2bdfff107424 */ /* 0x000fe400078e00ff */
[----:B------:R-:W-:-:S06]  /*6ab0*/  IMAD.MOV.U32 R17, RZ, RZ, 0x3e5ade15 ;  /* 0x3e5ade15ff117424 */ /* 0x000fcc00078e00ff */
[----:B------:R-:W-:-:S08]  /*6ac0*/  DFMA R24, R28, R16, R18 ;  /* 0x000000101c18722b */ /* 0x000fd00000000012 */
        /* <DEDUP_REMOVED lines=40> */
.L_x_406:
[----:B------:R-:W-:Y:S05]  /*6d50*/  BSYNC.RECONVERGENT B2 ;  /* 0x0000000000027941 */ /* 0x000fea0003800200 */
.L_x_405:
[----:B------:R-:W-:Y:S01]  /*6d60*/  DADD R2, R22, -6.75539944105574400000e+15 ;  /* 0xc338000016027429 */ /* 0x000fe20000000000 */
[----:B------:R-:W0:Y:S01]  /*6d70*/  F2F.F32.F64 R29, R28 ;  /* 0x0000001c001d7310 */ /* 0x000e220000301000 */
        /* <DEDUP_REMOVED lines=15> */
[----:B0-----:R-:W-:-:S09]  /*6e70*/  FADD R13, R29, R10 ;  /* 0x0000000a1d0d7221 */ /* 0x001fd20000000000 */
[----:B------:R-:W-:Y:S01]  /*6e80*/  LEA R3, R22, R17, 0x14 ;  /* 0x0000001116037211 */ /* 0x000fe200078ea0ff */
[----:B------:R-:W-:Y:S01]  /*6e90*/  IMAD.MOV.U32 R2, RZ, RZ, R16 ;  /* 0x000000ffff027224 */ /* 0x000fe200078e0010 */
        /* <DEDUP_REMOVED lines=14> */
.L_x_408:
[----:B------:R-:W-:Y:S05]  /*6f80*/  BSYNC.RECONVERGENT B2 ;  /* 0x0000000000027941 */ /* 0x000fea0003800200 */
.L_x_407:
[C---:B------:R-:W-:Y:S01]  /*6f90*/  IADD3 R4, PT, PT, R8.reuse, 0x200, RZ ;  /* 0x0000020008047810 */ /* 0x040fe20007ffe0ff */
[----:B------:R-:W0:Y:S01]  /*6fa0*/  F2F.F32.F64 R2, R2 ;  /* 0x0000000200027310 */ /* 0x000e220000301000 */
[----:B------:R-:W-:Y:S02]  /*6fb0*/  VIADD R8, R8, 0x400 ;  /* 0x0000040008087836 */ /* 0x000fe40000000000 */
[----:B------:R-:W-:Y:S01]  /*6fc0*/  ISETP.GE.AND P0, PT, R4, R9, PT ;  /* 0x000000090400720c */ /* 0x000fe20003f06270 */
[----:B------:R-:W-:Y:S02]  /*6fd0*/  VIADD R11, R11, 0x400 ;  /* 0x000004000b0b7836 */ /* 0x000fe40000000000 */
[----:B0-----:R-:W-:-:S10]  /*6fe0*/  FADD R10, R13, R2 ;  /* 0x000000020d0a7221 */ /* 0x001fd40000000000 */
[----:B------:R-:W-:Y:S05]  /*6ff0*/  @!P0 BRA `(.L_x_409) ;  /* 0xfffffff8004c8947 */ /* 0x000fea000383ffff */
.L_x_400:
[----:B------:R-:W-:Y:S05]  /*7000*/  BSYNC.RECONVERGENT B1 ;  /* 0x0000000000017941 */ /* 0x000fea0003800200 */
.L_x_365:
[----:B------:R-:W0:Y:S01]  /*7010*/  S2R R7, SR_LANEID ;  /* 0x0000000000077919 */ /* 0x000e220000000000 */
[----:B------:R-:W-:-:S05]  /*7020*/  IMAD.MOV.U32 R3, RZ, RZ, R10 ;  /* 0x000000ffff037224 */ /* 0x000fca00078e000a */
        /* <DEDUP_REMOVED lines=30> */
[----:B------:R-:W0:Y:S04]  /*7210*/  LDS.128 R16, [UR4+0x10] ;  /* 0x00001004ff107984 */ /* 0x000e280008000c00 */
[----:B------:R-:W1:Y:S04]  /*7220*/  LDS.128 R12, [UR4+0x20] ;  /* 0x00002004ff0c7984 */ /* 0x000e680008000c00 */
[----:B------:R-:W2:Y:S01]  /*7230*/  LDS.128 R8, [UR4+0x30] ;  /* 0x00003004ff087984 */ /* 0x000ea20008000c00 */
[----:B0-----:R-:W-:-:S03]  /*7240*/  FADD R3, R4, R17 ;  /* 0x0000001104037221 */ /* 0x001fc60000000000 */
[----:B---3--:R-:W0:Y:S01]  /*7250*/  LDS.128 R4, [UR4+0x40] ;  /* 0x00004004ff047984 */ /* 0x008e220008000c00 */
        /* <DEDUP_REMOVED lines=10> */
[----:B0-----:R-:W-:-:S04]  /*7300*/  FADD R4, R11, R4 ;  /* 0x000000040b047221 */ /* 0x001fc80000000000 */
[----:B------:R-:W-:-:S04]  /*7310*/  FADD R5, R4, R5 ;  /* 0x0000000504057221 */ /* 0x000fc80000000000 */
[----:B------:R-:W-:-:S04]  /*7320*/  FADD R6, R5, R6 ;  /* 0x0000000605067221 */ /* 0x000fc80000000000 */
[----:B------:R-:W-:-:S07]  /*7330*/  FADD R4, R6, R7 ;  /* 0x0000000706047221 */ /* 0x000fce0000000000 */
.L_x_332:
[----:B------:R-:W-:Y:S05]  /*7340*/  BSYNC.RECONVERGENT B0 ;  /* 0x0000000000007941 */ /* 0x000fea0003800200 */
.L_x_314:
[----:B------:R-:W-:Y:S05]  /*7350*/  @P0 EXIT ;  /* 0x000000000000094d */ /* 0x000fea0003800000 */
[----:B--23--:R-:W2:Y:S01]  /*7360*/  S2R R5, SR_CTAID.X ;  /* 0x0000000000057919 */ /* 0x00cea20000002500 */
[----:B-1----:R-:W2:Y:S02]  /*7370*/  LDC.64 R2, c[0x0][0x388] ;  /* 0x0000e200ff027b82 */ /* 0x002ea40000000a00 */
[----:B--2---:R-:W-:-:S05]  /*7380*/  IMAD.WIDE.U32 R2, R5, 0x4, R2 ;  /* 0x0000000405027825 */ /* 0x004fca00078e0002 */
[----:B------:R-:W-:Y:S01]  /*7390*/  STG.E desc[UR8][R2.64], R4 ;  /* 0x0000000402007986 */ /* 0x000fe2000c101908 */
[----:B------:R-:W-:Y:S05]  /*73a0*/  EXIT ;  /* 0x000000000000794d */ /* 0x000fea0003800000 */
.L_x_410:
        /* <DEDUP_REMOVED lines=13> */
.L_x_851:


//--------------------- .text._ZN3cub18CUB_300001_SM_10006detail6reduce28DeviceReduceSingleTileKernelINS2_10policy_hubIfjN4cuda3std3__44plusIfEEE10Policy1000EN6thrust24THRUST_300001_SM_1000_NS6detail15normal_iteratorINSD_10device_ptrIdEEEEPdjS9_df3ExpEEvT0_T1_T2_T3_T4_T6_ --------------------------
	.section	.text._ZN3cub18CUB_300001_SM_10006detail6reduce28DeviceReduceSingleTileKernelINS2_10policy_hubIfjN4cuda3std3__44plusIfEEE10Policy1000EN6thrust24THRUST_300001_SM_1000_NS6detail15normal_iteratorINSD_10device_ptrIdEEEEPdjS9_df3ExpEEvT0_T1_T2_T3_T4_T6_,"ax",@progbits
	.align	128
        .global         _ZN3cub18CUB_300001_SM_10006detail6reduce28DeviceReduceSingleTileKernelINS2_10policy_hubIfjN4cuda3std3__44plusIfEEE10Policy1000EN6thrust24THRUST_300001_SM_1000_NS6detail15normal_iteratorINSD_10device_ptrIdEEEEPdjS9_df3ExpEEvT0_T1_T2_T3_T4_T6_
        .type           _ZN3cub18CUB_300001_SM_10006detail6reduce28DeviceReduceSingleTileKernelINS2_10policy_hubIfjN4cuda3std3__44plusIfEEE10Policy1000EN6thrust24THRUST_300001_SM_1000_NS6detail15normal_iteratorINSD_10device_ptrIdEEEEPdjS9_df3ExpEEvT0_T1_T2_T3_T4_T6_,@function
        .size           _ZN3cub18CUB_300001_SM_10006detail6reduce28DeviceReduceSingleTileKernelINS2_10policy_hubIfjN4cuda3std3__44plusIfEEE10Policy1000EN6thrust24THRUST_300001_SM_1000_NS6detail15normal_iteratorINSD_10device_ptrIdEEEEPdjS9_df3ExpEEvT0_T1_T2_T3_T4_T6_,(.L_x_852 - _ZN3cub18CUB_300001_SM_10006detail6reduce28DeviceReduceSingleTileKernelINS2_10policy_hubIfjN4cuda3std3__44plusIfEEE10Policy1000EN6thrust24THRUST_300001_SM_1000_NS6detail15normal_iteratorINSD_10device_ptrIdEEEEPdjS9_df3ExpEEvT0_T1_T2_T3_T4_T6_)
        .other          _ZN3cub18CUB_300001_SM_10006detail6reduce28DeviceReduceSingleTileKernelINS2_10policy_hubIfjN4cuda3std3__44plusIfEEE10Policy1000EN6thrust24THRUST_300001_SM_1000_NS6detail15normal_iteratorINSD_10device_ptrIdEEEEPdjS9_df3ExpEEvT0_T1_T2_T3_T4_T6_,@"STO_CUDA_ENTRY STV_DEFAULT"
_ZN3cub18CUB_300001_SM_10006detail6reduce28DeviceReduceSingleTileKernelINS2_10policy_hubIfjN4cuda3std3__44plusIfEEE10Policy1000EN6thrust24THRUST_300001_SM_1000_NS6detail15normal_iteratorINSD_10device_ptrIdEEEEPdjS9_df3ExpEEvT0_T1_T2_T3_T4_T6_:
.text._ZN3cub18CUB_300001_SM_10006detail6reduce28DeviceReduceSingleTileKernelINS2_10policy_hubIfjN4cuda3std3__44plusIfEEE10Policy1000EN6thrust24THRUST_300001_SM_1000_NS6detail15normal_iteratorINSD_10device_ptrIdEEEEPdjS9_df3ExpEEvT0_T1_T2_T3_T4_T6_:
[----:B------:R-:W-:Y:S01]  /*0000*/  LDC R1, c[0x0][0x37c] ;  /* 0x0000df00ff017b82 */ /* 0x000fe20000000800 */
[----:B------:R-:W0:Y:S01]  /*0010*/  LDCU UR4, c[0x0][0x390] ;  /* 0x00007200ff0477ac */ /* 0x000e220008000800 */
[----:B------:R-:W1:Y:S01]  /*0020*/  LDCU.64 UR6, c[0x0][0x358] ;  /* 0x00006b00ff0677ac */ /* 0x000e620008000a00 */
[----:B0-----:R-:W-:-:S09]  /*0030*/  UISETP.NE.AND UP0, UPT, UR4, URZ, UPT ;  /* 0x000000ff0400728c */ /* 0x001fd2000bf05270 */
        /* <DEDUP_REMOVED lines=8> */
.L_x_411:
[----:B------:R-:W-:Y:S01]  /*00c0*/  UISETP.GT.U32.AND UP0, UPT, UR4, 0x1fff, UPT ;  /* 0x00001fff0400788c */ /* 0x000fe2000bf04070 */
[----:B------:R-:W-:Y:S08]  /*00d0*/  BSSY.RECONVERGENT B0, `(.L_x_412) ;  /* 0x0000769000007945 */ /* 0x000ff00003800200 */
        /* <DEDUP_REMOVED lines=65> */
[----:B------:R-:W-:Y:S02]  /*04f0*/  @!P1 LEA R3, R2, 0x3ff00000, 0x14 ;  /* 0x3ff0000002039811 */ /* 0x000fe400078ea0ff */
[----:B------:R-:W-:-:S06]  /*0500*/  @!P1 MOV R2, RZ ;  /* 0x000000ff00029202 */ /* 0x000fcc0000000f00 */
[----:B------:R-:W-:-:S11]  /*0510*/  @!P1 DMUL R8, R6, R2 ;  /* 0x0000000206089228 */ /* 0x000fd60000000000 */
.L_x_417:
[----:B------:R-:W-:Y:S05]  /*0520*/  BSYNC.RECONVERGENT B2 ;  /* 0x0000000000027941 */ /* 0x000fea0003800200 */
.L_x_416:
[----:B------:R0:W1:Y:S01]  /*0530*/  F2F.F32.F64 R2, R8 ;  /* 0x0000000800027310 */ /* 0x0000620000301000 */
[----:B------:R-:W-:-:S07]  /*0540*/  VIADD R3, R0, 0x200 ;  /* 0x0000020000037836 */ /* 0x000fce0000000000 */
.L_x_415:
[----:B------:R-:W-:Y:S05]  /*0550*/  BSYNC.RECONVERGENT B1 ;  /* 0x0000000000017941 */ /* 0x000fea0003800200 */
.L_x_414:
        /* <DEDUP_REMOVED lines=17> */
.L_x_424:
        /* <DEDUP_REMOVED lines=16> */
[----:B------:R-:W-:Y:S01]  /*0770*/  MOV R4, 0xfca213ea ;  /* 0xfca213ea00047802 */ /* 0x000fe20000000f00 */
[----:B------:R-:W-:Y:S01]  /*0780*/  IMAD.MOV.U32 R5, RZ, RZ, 0x3e928af3 ;  /* 0x3e928af3ff057424 */ /* 0x000fe200078e00ff */
        /* <DEDUP_REMOVED lines=43> */
.L_x_423:
[----:B--2---:R-:W-:Y:S05]  /*0a40*/  BSYNC.RECONVERGENT B3 ;  /* 0x0000000000037941 */ /* 0x004fea0003800200 */
.L_x_422:
        /* <DEDUP_REMOVED lines=8> */
.L_x_421:
[----:B--2---:R-:W-:Y:S05]  /*0ad0*/  BSYNC.RECONVERGENT B2 ;  /* 0x0000000000027941 */ /* 0x004fea0003800200 */
.L_x_420:
[----:B------:R-:W-:-:S13]  /*0ae0*/  ISETP.GE.U32.AND P0, PT, R15, 0x600, PT ;  /* 0x000006000f00780c */ /* 0x000fda0003f06070 */
[----:B------:R-:W-:Y:S05]  /*0af0*/  @!P0 BRA `(.L_x_419) ;  /* 0x0000000800dc8947 */ /* 0x000fea0003800000 */
[----:B------:R-:W2:Y:S02]  /*0b00*/  LDC.64 R4, c[0x0][0x380] ;  /* 0x0000e000ff047b82 */ /* 0x000ea40000000a00 */
[----:B--2---:R-:W-:-:S03]  /*0b10*/  IMAD.WIDE.U32 R4, R3, 0x8, R4 ;  /* 0x0000000803047825 */ /* 0x004fc600078e0004 */
[----:B------:R-:W-:-:S04]  /*0b20*/  IADD3 R4, P0, PT, R4, 0x2000, RZ ;  /* 0x0000200004047810 */ /* 0x000fc80007f1e0ff */
[----:B------:R-:W-:-:S09]  /*0b30*/  IADD3.X R5, PT, PT, RZ, R5, RZ, P0, !PT ;  /* 0x00000005ff057210 */ /* 0x000fd200007fe4ff */
.L_x_433:
[----:B------:R-:W2:Y:S04]  /*0b40*/  LDG.E.64 R20, desc[UR6][R4.64+-0x2000] ;  /* 0xffe0000604147981 */ /* 0x000ea8000c1e1b00 */
[----:B------:R-:W3:Y:S04]  /*0b50*/  LDG.E.64 R14, desc[UR6][R4.64+-0x1000] ;  /* 0xfff00006040e7981 */ /* 0x000ee8000c1e1b00 */
[----:B0-----:R-:W4:Y:S04]  /*0b60*/  LDG.E.64 R8, desc[UR6][R4.64] ;  /* 0x0000000604087981 */ /* 0x001f28000c1e1b00 */
[----:B------:R-:W5:Y:S01]  /*0b70*/  LDG.E.64 R6, desc[UR6][R4.64+0x1000] ;  /* 0x0010000604067981 */ /* 0x000f62000c1e1b00 */
        /* <DEDUP_REMOVED lines=10> */
[----:B------:R-:W-:-:S02]  /*0c20*/  IMAD.MOV.U32 R44, RZ, RZ, -0x35dec16 ;  /* 0xfca213eaff2c7424 */ /* 0x000fc400078e00ff */
        /* <DEDUP_REMOVED lines=13> */
[----:B------:R-:W-:Y:S02]  /*0d00*/  DADD R24, R10, -6.75539944105574400000e+15 ;  /* 0xc33800000a187429 */ /* 0x000fe40000000000 */
        /* <DEDUP_REMOVED lines=22> */
[----:B------:R-:W-:Y:S01]  /*0e70*/  MOV R41, 0x3f811111 ;  /* 0x3f81111100297802 */ /* 0x000fe20000000f00 */
        /* <DEDUP_REMOVED lines=47> */
[----:B------:R-:W-:Y:S01]  /*1170*/  @!P1 IMAD.IADD R18, R18, 0x1, -R19 ;  /* 0x0000000112129824 */ /* 0x000fe200078e0a13 */
[----:B------:R-:W-:-:S04]  /*1180*/  @!P1 LEA R19, R19, R31, 0x14 ;  /* 0x0000001f13139211 */ /* 0x000fc800078ea0ff */
[----:B------:R-:W-:Y:S01]  /*1190*/  @!P1 LEA R21, R18, 0x3ff00000, 0x14 ;  /* 0x3ff0000012159811 */ /* 0x000fe200078ea0ff */
[----:B------:R-:W-:-:S06]  /*11a0*/  @!P1 IMAD.MOV.U32 R18, RZ, RZ, R30 ;  /* 0x000000ffff129224 */ /* 0x000fcc00078e001e */
[----:B------:R-:W-:-:S11]  /*11b0*/  @!P1 DMUL R26, R18, R20 ;  /* 0x00000014121a9228 */ /* 0x000fd60000000000 */
.L_x_426:
[----:B------:R-:W-:Y:S05]  /*11c0*/  BSYNC.RECONVERGENT B2 ;  /* 0x0000000000027941 */ /* 0x000fea0003800200 */
.L_x_425:
        /* <DEDUP_REMOVED lines=21> */
.L_x_428:
[----:B------:R-:W-:Y:S05]  /*1320*/  BSYNC.RECONVERGENT B2 ;  /* 0x0000000000027941 */ /* 0x000fea0003800200 */
.L_x_427:
[----:B------:R-:W-:Y:S01]  /*1330*/  FSETP.GEU.AND P0, PT, |R9|, 4.1917929649353027344, PT ;  /* 0x4086232b0900780b */ /* 0x000fe20003f0e200 */
[----:B------:R0:W3:Y:S01]  /*1340*/  F2F.F32.F64 R18, R18 ;  /* 0x0000001200127310 */ /* 0x0000e20000301000 */
[----:B------:R-:W-:Y:S01]  /*1350*/  BSSY.RECONVERGENT B2, `(.L_x_429) ;  /* 0x0000012000027945 */ /* 0x000fe20003800200 */
[----:B------:R-:W-:Y:S01]  /*1360*/  DFMA R36, R22, R36, 1 ;  /* 0x3ff000001624742b */ /* 0x000fe20000000024 */
[----:B------:R-:W-:Y:S01]  /*1370*/  IMAD R15, R10, 0x100000, R35 ;  /* 0x001000000a0f7824 */ /* 0x000fe200078e0223 */
[----:B------:R-:W-:-:S08]  /*1380*/  MOV R14, R34 ;  /* 0x00000022000e7202 */ /* 0x000fd00000000f00 */
        /* <DEDUP_REMOVED lines=14> */
.L_x_430:
[----:B------:R-:W-:Y:S05]  /*1470*/  BSYNC.RECONVERGENT B2 ;  /* 0x0000000000027941 */ /* 0x000fea0003800200 */
.L_x_429:
        /* <DEDUP_REMOVED lines=23> */
.L_x_432:
[----:B------:R-:W-:Y:S05]  /*15f0*/  BSYNC.RECONVERGENT B2 ;  /* 0x0000000000027941 */ /* 0x000fea0003800200 */
.L_x_431:
[----:B------:R-:W-:Y:S01]  /*1600*/  VIADD R3, R3, 0x800 ;  /* 0x0000080003037836 */ /* 0x000fe20000000000 */
[----:B------:R-:W0:Y:S01]  /*1610*/  F2F.F32.F64 R2, R8 ;  /* 0x0000000800027310 */ /* 0x000e220000301000 */
[----:B------:R-:W-:-:S03]  /*1620*/  IADD3 R4, P1, PT, R4, 0x4000, RZ ;  /* 0x0000400004047810 */ /* 0x000fc60007f3e0ff */
[----:B------:R-:W-:Y:S02]  /*1630*/  ISETP.GE.AND P0, PT, R3, UR5, PT ;  /* 0x0000000503007c0c */ /* 0x000fe4000bf06270 */
[----:B------:R-:W-:Y:S02]  /*1640*/  IMAD.X R5, RZ, RZ, R5, P1 ;  /* 0x000000ffff057224 */ /* 0x000fe400008e0605 */
[----:B0-----:R-:W-:-:S09]  /*1650*/  FADD R2, R27, R2 ;  /* 0x000000021b027221 */ /* 0x001fd20000000000 */
[----:B------:R-:W-:Y:S05]  /*1660*/  @!P0 BRA `(.L_x_433) ;  /* 0xfffffff400348947 */ /* 0x000fea000383ffff */
.L_x_419:
[----:B--2---:R-:W-:Y:S05]  /*1670*/  BSYNC.RECONVERGENT B1 ;  /* 0x0000000000017941 */ /* 0x004fea0003800200 */
.L_x_418:
[----:B------:R-:W2:Y:S01]  /*1680*/  LDC R16, c[0x0][0x390] ;  /* 0x0000e400ff107b82 */ /* 0x000ea20000000800 */
[----:B-1----:R-:W-:Y:S01]  /*1690*/  IMAD.MOV.U32 R5, RZ, RZ, R2 ;  /* 0x000000ffff057224 */ /* 0x002fe200078e0002 */
[----:B--2---:R-:W-:-:S13]  /*16a0*/  ISETP.GE.AND P0, PT, R16, 0x200, PT ;  /* 0x000002001000780c */ /* 0x004fda0003f06270 */
[----:B------:R-:W-:Y:S05]  /*16b0*/  @!P0 BRA `(.L_x_434) ;  /* 0x0000000000d08947 */ /* 0x000fea0003800000 */
[----:B------:R-:W1:Y:S01]  /*16c0*/  S2R R7, SR_LANEID ;  /* 0x0000000000077919 */ /* 0x000e620000000000 */
[----:B------:R-:W2:Y:S02]  /*16d0*/  SHFL.DOWN PT, R2, R5, 0x1, 0x1f ;  /* 0x08201f0005027f89 */ /* 0x000ea400000e0000 */
[----:B--2---:R-:W-:Y:S01]  /*16e0*/  FADD R2, R2, R5 ;  /* 0x0000000502027221 */ /* 0x004fe20000000000 */
[C---:B-1----:R-:W-:Y:S02]  /*16f0*/  ISETP.GT.AND P0, PT, R7.reuse, 0x1e, PT ;  /* 0x0000001e0700780c */ /* 0x042fe40003f04270 */
        /* <DEDUP_REMOVED lines=25> */
[----:B------:R-:W2:Y:S01]  /*1890*/  S2UR UR5, SR_CgaCtaId ;  /* 0x00000000000579c3 */ /* 0x000ea20000008800 */
[----:B------:R-:W-:Y:S02]  /*18a0*/  UMOV UR4, 0x400 ;  /* 0x0000040000047882 */ /* 0x000fe40000000000 */
[----:B--2---:R-:W-:-:S09]  /*18b0*/  ULEA UR4, UR5, UR4, 0x18 ;  /* 0x0000000405047291 */ /* 0x004fd2000f8ec0ff */
[----:B------:R-:W2:Y:S04]  /*18c0*/  LDS.128 R16, [UR4+0x10] ;  /* 0x00001004ff107984 */ /* 0x000ea80008000c00 */
[----:B-1----:R-:W1:Y:S04]  /*18d0*/  LDS.128 R4, [UR4+0x20] ;  /* 0x00002004ff047984 */ /* 0x002e680008000c00 */
[----:B0-----:R-:W0:Y:S04]  /*18e0*/  LDS.128 R8, [UR4+0x30] ;  /* 0x00003004ff087984 */ /* 0x001e280008000c00 */
[----:B------:R-:W3:Y:S01]  /*18f0*/  LDS.128 R12, [UR4+0x40] ;  /* 0x00004004ff0c7984 */ /* 0x000ee20008000c00 */
[----:B--2---:R-:W-:-:S04]  /*1900*/  FADD R3, R2, R17 ;  /* 0x0000001102037221 */ /* 0x004fc80000000000 */
        /* <DEDUP_REMOVED lines=15> */
.L_x_434:
[----:B------:R-:W1:Y:S01]  /*1a00*/  S2R R6, SR_LANEID ;  /* 0x0000000000067919 */ /* 0x000e620000000000 */
[----:B------:R-:W-:-:S05]  /*1a10*/  LOP3.LUT R2, R0, 0x3e0, RZ, 0xc0, !PT ;  /* 0x000003e000027812 */ /* 0x000fca00078ec0ff */
[----:B------:R-:W-:Y:S01]  /*1a20*/  VIADD R3, R2, 0x20 ;  /* 0x0000002002037836 */ /* 0x000fe20000000000 */
[----:B------:R-:W-:-:S04]  /*1a30*/  LOP3.LUT R2, RZ, R2, RZ, 0x33, !PT ;  /* 0x00000002ff027212 */ /* 0x000fc800078e33ff */
[----:B------:R-:W-:Y:S01]  /*1a40*/  ISETP.GT.AND P0, PT, R3, R16, PT ;  /* 0x000000100300720c */ /* 0x000fe20003f04270 */
[----:B------:R-:W-:-:S05]  /*1a50*/  IMAD.IADD R2, R2, 0x1, R16 ;  /* 0x0000000102027824 */ /* 0x000fca00078e0210 */
[----:B------:R-:W-:-:S05]  /*1a60*/  SEL R3, R2, 0x1f, P0 ;  /* 0x0000001f02037807 */ /* 0x000fca0000000000 */
[----:B------:R-:W2:Y:S01]  /*1a70*/  SHFL.DOWN PT, R2, R5, 0x1, R3 ;  /* 0x0820000005027989 */ /* 0x000ea200000e0003 */
[C---:B-1----:R-:W-:Y:S01]  /*1a80*/  ISETP.GE.AND P0, PT, R6.reuse, R3, PT ;  /* 0x000000030600720c */ /* 0x042fe20003f06270 */
[C---:B------:R-:W-:Y:S01]  /*1a90*/  VIADD R4, R6.reuse, 0x2 ;  /* 0x0000000206047836 */ /* 0x040fe20000000000 */
[----:B------:R-:W-:-:S11]  /*1aa0*/  ISETP.NE.AND P1, PT, R6, RZ, PT ;  /* 0x000000ff0600720c */ /* 0x000fd60003f25270 */
[----:B--2---:R-:W-:Y:S01]  /*1ab0*/  @!P0 FADD R5, R2, R5 ;  /* 0x0000000502058221 */ /* 0x004fe20000000000 */
[-C--:B------:R-:W-:Y:S01]  /*1ac0*/  ISETP.GT.AND P0, PT, R4, R3.reuse, PT ;  /* 0x000000030400720c */ /* 0x080fe20003f04270 */
[----:B------:R-:W-:Y:S01]  /*1ad0*/  VIADD R4, R6, 0x4 ;  /* 0x0000000406047836 */ /* 0x000fe20000000000 */
[----:B------:R-:W1:Y:S02]  /*1ae0*/  @!P1 S2R R7, SR_CgaCtaId ;  /* 0x0000000000079919 */ /* 0x000e640000008800 */
[----:B------:R-:W2:Y:S09]  /*1af0*/  SHFL.DOWN PT, R2, R5, 0x2, R3 ;  /* 0x0840000005027989 */ /* 0x000eb200000e0003 */
[----:B--2---:R-:W-:Y:S01]  /*1b00*/  @!P0 FADD R5, R5, R2 ;  /* 0x0000000205058221 */ /* 0x004fe20000000000 */
[----:B------:R-:W-:Y:S01]  /*1b10*/  ISETP.GT.AND P0, PT, R4, R3, PT ;  /* 0x000000030400720c */ /* 0x000fe20003f04270 */
[----:B------:R-:W-:-:S03]  /*1b20*/  VIADD R4, R6, 0x8 ;  /* 0x0000000806047836 */ /* 0x000fc60000000000 */
[----:B------:R-:W2:Y:S09]  /*1b30*/  SHFL.DOWN PT, R2, R5, 0x4, R3 ;  /* 0x0880000005027989 */ /* 0x000eb200000e0003 */
[----:B--2---:R-:W-:Y:S01]  /*1b40*/  @!P0 FADD R5, R5, R2 ;  /* 0x0000000205058221 */ /* 0x004fe20000000000 */
[----:B------:R-:W-:-:S02]  /*1b50*/  ISETP.GT.AND P0, PT, R4, R3, PT ;  /* 0x000000030400720c */ /* 0x000fc40003f04270 */
[----:B------:R-:W-:Y:S02]  /*1b60*/  IADD3 R4, PT, PT, R6, 0x10, RZ ;  /* 0x0000001006047810 */ /* 0x000fe40007ffe0ff */
[----:B------:R-:W2:Y:S01]  /*1b70*/  SHFL.DOWN PT, R2, R5, 0x8, R3 ;  /* 0x0900000005027989 */ /* 0x000ea200000e0003 */
[----:B------:R-:W-:-:S04]  /*1b80*/  @!P1 MOV R6, 0x400 ;  /* 0x0000040000069802 */ /* 0x000fc80000000f00 */
[----:B-1----:R-:W-:-:S04]  /*1b90*/  @!P1 LEA R7, R7, R6, 0x18 ;  /* 0x0000000607079211 */ /* 0x002fc800078ec0ff */
[----:B--2---:R-:W-:Y:S01]  /*1ba0*/  @!P0 FADD R5, R5, R2 ;  /* 0x0000000205058221 */ /* 0x004fe20000000000 */
[----:B------:R-:W-:Y:S02]  /*1bb0*/  ISETP.GT.AND P0, PT, R4, R3, PT ;  /* 0x000000030400720c */ /* 0x000fe40003f04270 */
[----:B------:R-:W-:Y:S02]  /*1bc0*/  @!P1 SHF.R.U32.HI R4, RZ, 0x3, R0 ;  /* 0x00000003ff049819 */ /* 0x000fe40000011600 */
[----:B------:R-:W1:Y:S02]  /*1bd0*/  SHFL.DOWN PT, R2, R5, 0x10, R3 ;  /* 0x0a00000005027989 */ /* 0x000e6400000e0003 */
[----:B------:R-:W-:-:S05]  /*1be0*/  @!P1 LOP3.LUT R4, R4, 0x7c, RZ, 0xc0, !PT ;  /* 0x0000007c04049812 */ /* 0x000fca00078ec0ff */
[----:B------:R-:W-:Y:S02]  /*1bf0*/  @!P1 IMAD.IADD R7, R4, 0x1, R7 ;  /* 0x0000000104079824 */ /* 0x000fe400078e0207 */
[----:B-1----:R-:W-:Y:S01]  /*1c00*/  @!P0 FADD R5, R5, R2 ;  /* 0x0000000205058221 */ /* 0x002fe20000000000 */
[----:B------:R-:W-:-:S03]  /*1c10*/  ISETP.NE.AND P0, PT, R0, RZ, PT ;  /* 0x000000ff0000720c */ /* 0x000fc60003f05270 */
[----:B------:R-:W-:-:S05]  /*1c20*/  IMAD.MOV.U32 R2, RZ, RZ, R5 ;  /* 0x000000ffff027224 */ /* 0x000fca00078e0005 */
[----:B------:R2:W-:Y:S01]  /*1c30*/  @!P1 STS [R7+0x10], R2 ;  /* 0x0000100207009388 */ /* 0x0005e20000000800 */
[----:B------:R-:W-:Y:S06]  /*1c40*/  BAR.SYNC.DEFER_BLOCKING 0x0 ;  /* 0x0000000000007b1d */ /* 0x000fec0000010000 */
[----:B------:R-:W-:Y:S05]  /*1c50*/  @P0 BRA `(.L_x_435) ;  /* 0x0000005800c00947 */ /* 0x000fea0003800000 */
[----:B------:R-:W1:Y:S01]  /*1c60*/  S2UR UR5, SR_CgaCtaId ;  /* 0x00000000000579c3 */ /* 0x000e620000008800 */
[----:B------:R-:W-:Y:S01]  /*1c70*/  UMOV UR4, 0x400 ;  /* 0x0000040000047882 */ /* 0x000fe20000000000 */
[C---:B------:R-:W-:Y:S02]  /*1c80*/  ISETP.GT.AND P2, PT, R16.reuse, 0x20, PT ;  /* 0x000000201000780c */ /* 0x040fe40003f44270 */
[C---:B------:R-:W-:Y:S02]  /*1c90*/  ISETP.GT.AND P3, PT, R16.reuse, 0x40, PT ;  /* 0x000000401000780c */ /* 0x040fe40003f64270 */
[C---:B------:R-:W-:Y:S02]  /*1ca0*/  ISETP.GT.AND P1, PT, R16.reuse, 0x60, PT ;  /* 0x000000601000780c */ /* 0x040fe40003f24270 */
[----:B------:R-:W-:Y:S01]  /*1cb0*/  ISETP.GT.AND P4, PT, R16, 0xc0, PT ;  /* 0x000000c01000780c */ /* 0x000fe20003f84270 */
[----:B-1----:R-:W-:-:S09]  /*1cc0*/  ULEA UR4, UR5, UR4, 0x18 ;  /* 0x0000000405047291 */ /* 0x002fd2000f8ec0ff */
[----:B------:R-:W1:Y:S04]  /*1cd0*/  LDS.128 R20, [UR4+0x10] ;  /* 0x00001004ff147984 */ /* 0x000e680008000c00 */
[----:B--2---:R-:W2:Y:S04]  /*1ce0*/  LDS.128 R4, [UR4+0x20] ;  /* 0x00002004ff047984 */ /* 0x004ea80008000c00 */
[----:B0-----:R-:W0:Y:S04]  /*1cf0*/  LDS.128 R8, [UR4+0x30] ;  /* 0x00003004ff087984 */ /* 0x001e280008000c00 */
[----:B------:R-:W3:Y:S01]  /*1d00*/  LDS.128 R12, [UR4+0x40] ;  /* 0x00004004ff0c7984 */ /* 0x000ee20008000c00 */
[----:B-1----:R-:W-:Y:S01]  /*1d10*/  @P2 FADD R2, R2, R21 ;  /* 0x0000001502022221 */ /* 0x002fe20000000000 */
[----:B------:R-:W-:-:S03]  /*1d20*/  ISETP.GT.AND P2, PT, R16, 0x80, PT ;  /* 0x000000801000780c */ /* 0x000fc60003f44270 */
[----:B------:R-:W-:Y:S01]  /*1d30*/  @P3 FADD R2, R2, R22 ;  /* 0x0000001602023221 */ /* 0x000fe20000000000 */
[----:B------:R-:W-:-:S03]  /*1d40*/  ISETP.GT.AND P3, PT, R16, 0xa0, PT ;  /* 0x000000a01000780c */ /* 0x000fc60003f64270 */
[----:B------:R-:W-:Y:S01]  /*1d50*/  @P1 FADD R2, R2, R23 ;  /* 0x0000001702021221 */ /* 0x000fe20000000000 */
[----:B------:R-:W-:-:S05]  /*1d60*/  ISETP.GT.AND P1, PT, R16, 0xe0, PT ;  /* 0x000000e01000780c */ /* 0x000fca0003f24270 */
        /* <DEDUP_REMOVED lines=21> */
.L_x_413:
[----:B------:R-:W0:Y:S01]  /*1ec0*/  S2R R9, SR_TID.X ;  /* 0x0000000000097919 */ /* 0x000e220000002100 */
[----:B------:R-:W1:Y:S02]  /*1ed0*/  LDCU.64 UR8, c[0x0][0x380] ;  /* 0x00007000ff0877ac */ /* 0x000e640008000a00 */
[----:B-1----:R-:W-:Y:S02]  /*1ee0*/  IMAD.U32 R6, RZ, RZ, UR8 ;  /* 0x00000008ff067e24 */ /* 0x002fe4000f8e00ff */
[----:B------:R-:W-:Y:S02]  /*1ef0*/  IMAD.U32 R7, RZ, RZ, UR9 ;  /* 0x00000009ff077e24 */ /* 0x000fe4000f8e00ff */
        /* <DEDUP_REMOVED lines=49> */
[----:B------:R0:W2:Y:S06]  /*2210*/  LDG.E.64 R34, desc[UR6][R38.64+0xf000] ;  /* 0x00f0000626227981 */ /* 0x0000ac000c1e1b00 */
[----:B------:R-:W-:-:S08]  /*2220*/  DFMA R36, R98, R36, UR18 ;  /* 0x0000001262247e2b */ /* 0x000fd00008000024 */
[----:B------:R-:W-:-:S08]  /*2230*/  DFMA R36, R98, R36, UR20 ;  /* 0x0000001462247e2b */ /* 0x000fd00008000024 */
[----:B------:R-:W-:-:S08]  /*2240*/  DFMA R36, R98, R36, UR22 ;  /* 0x0000001662247e2b */ /* 0x000fd00008000024 */
[----:B------:R-:W-:Y:S02]  /*2250*/  DFMA R36, R98, R36, UR24 ;  /* 0x0000001862247e2b */ /* 0x000fe40008000024 */
[----:B---3--:R-:W-:-:S06]  /*2260*/  DFMA R76, R78, R4, 6.75539944105574400000e+15 ;  /* 0x433800004e4c742b */ /* 0x008fcc0000000004 */
[----:B0-----:R-:W-:Y:S02]  /*2270*/  DFMA R38, R98, R36, UR26 ;  /* 0x0000001a62267e2b */ /* 0x001fe40008000024 */
        /* <DEDUP_REMOVED lines=179> */
[----:B------:R-:W-:Y:S01]  /*2db0*/  IMAD R105, R96, 0x100000, R99 ;  /* 0x0010000060697824 */ /* 0x000fe200078e0263 */
[----:B------:R-:W-:Y:S01]  /*2dc0*/  MOV R104, R98 ;  /* 0x0000006200687202 */ /* 0x000fe20000000f00 */
[----:B------:R-:W-:Y:S08]  /*2dd0*/  @!P0 BRA `(.L_x_437) ;  /* 0x0000000000308947 */ /* 0x000ff00003800000 */
        /* <DEDUP_REMOVED lines=12> */
.L_x_437:
[----:B------:R-:W-:Y:S05]  /*2ea0*/  BSYNC.RECONVERGENT B1 ;  /* 0x0000000000017941 */ /* 0x000fea0003800200 */
.L_x_436:
        /* <DEDUP_REMOVED lines=22> */
.L_x_439:
[----:B------:R-:W-:Y:S05]  /*3010*/  BSYNC.RECONVERGENT B1 ;  /* 0x0000000000017941 */ /* 0x000fea0003800200 */
.L_x_438:
[----:B------:R-:W-:Y:S01]  /*3020*/  FSETP.GEU.AND P0, PT, |R43|, 4.1917929649353027344, PT ;  /* 0x4086232b2b00780b */ /* 0x000fe20003f0e200 */
[----:B------:R0:W2:Y:S01]  /*3030*/  F2F.F32.F64 R79, R102 ;  /* 0x00000066004f7310 */ /* 0x0000a20000301000 */
[----:B------:R-:W-:Y:S01]  /*3040*/  DFMA R76, R100, -UR10, R106 ;  /* 0x8000000a644c7c2b */ /* 0x000fe2000800006a */
[----:B------:R-:W-:Y:S01]  /*3050*/  BSSY.RECONVERGENT B1, `(.L_x_440) ;  /* 0x0000013000017945 */ /* 0x000fe20003800200 */
[----:B------:R-:W-:Y:S01]  /*3060*/  DFMA R104, R96, -UR8, R34 ;  /* 0x8000000860687c2b */ /* 0x000fe20008000022 */
[----:B------:R-:W-:Y:S01]  /*3070*/  IMAD R93, R44, 0x100000, R75 ;  /* 0x001000002c5d7824 */ /* 0x000fe200078e024b */
[----:B------:R-:W-:Y:S01]  /*3080*/  DFMA R100, R94, UR12, R2 ;  /* 0x0000000c5e647c2b */ /* 0x000fe20008000002 */
[----:B------:R-:W-:Y:S01]  /*3090*/  MOV R92, R74 ;  /* 0x0000004a005c7202 */ /* 0x000fe20000000f00 */
        /* <DEDUP_REMOVED lines=14> */
.L_x_441:
[----:B------:R-:W-:Y:S05]  /*3180*/  BSYNC.RECONVERGENT B1 ;  /* 0x0000000000017941 */ /* 0x000fea0003800200 */
.L_x_440:
        /* <DEDUP_REMOVED lines=22> */
.L_x_443:
[----:B------:R-:W-:Y:S05]  /*32f0*/  BSYNC.RECONVERGENT B1 ;  /* 0x0000000000017941 */ /* 0x000fea0003800200 */
.L_x_442:
[----:B------:R-:W-:Y:S01]  /*3300*/  FSETP.GEU.AND P0, PT, |R13|, 4.1917929649353027344, PT ;  /* 0x4086232b0d00780b */ /* 0x000fe20003f0e200 */
[----:B------:R0:W4:Y:S01]  /*3310*/  F2F.F32.F64 R11, R44 ;  /* 0x0000002c000b7310 */ /* 0x0001220000301000 */
[----:B------:R-:W-:Y:S01]  /*3320*/  BSSY.RECONVERGENT B1, `(.L_x_444) ;  /* 0x0000014000017945 */ /* 0x000fe20003800200 */
[----:B------:R-:W-:Y:S01]  /*3330*/  DFMA R54, R42, UR12, R2 ;  /* 0x0000000c2a367c2b */ /* 0x000fe20008000002 */
[----:B------:R-:W-:Y:S01]  /*3340*/  IMAD R37, R38, 0x100000, R57 ;  /* 0x0010000026257824 */ /* 0x000fe200078e0239 */
[----:B------:R-:W-:Y:S01]  /*3350*/  DFMA R74, R76, R74, UR14 ;  /* 0x0000000e4c4a7e2b */ /* 0x000fe2000800004a */
[----:B------:R-:W-:Y:S01]  /*3360*/  MOV R36, R56 ;  /* 0x0000003800247202 */ /* 0x000fe20000000f00 */
        /* <DEDUP_REMOVED lines=15> */
.L_x_445:
[----:B------:R-:W-:Y:S05]  /*3460*/  BSYNC.RECONVERGENT B1 ;  /* 0x0000000000017941 */ /* 0x000fea0003800200 */
.L_x_444:
        /* <DEDUP_REMOVED lines=22> */
.L_x_447:
[----:B------:R-:W-:Y:S05]  /*35d0*/  BSYNC.RECONVERGENT B1 ;  /* 0x0000000000017941 */ /* 0x000fea0003800200 */
.L_x_446:
[----:B------:R-:W-:Y:S01]  /*35e0*/  FSETP.GEU.AND P0, PT, |R17|, 4.1917929649353027344, PT ;  /* 0x4086232b1100780b */ /* 0x000fe20003f0e200 */
[----:B------:R0:W0:Y:S01]  /*35f0*/  F2F.F32.F64 R13, R12 ;  /* 0x0000000c000d7310 */ /* 0x0000220000301000 */
[----:B------:R-:W-:Y:S01]  /*3600*/  BSSY.RECONVERGENT B1, `(.L_x_448) ;  /* 0x0000014000017945 */ /* 0x000fe20003800200 */
[----:B------:R-:W-:Y:S01]  /*3610*/  DFMA R54, R42, R54, UR16 ;  /* 0x000000102a367e2b */ /* 0x000fe20008000036 */
[----:B------:R-:W-:Y:S01]  /*3620*/  IMAD R15, R52, 0x100000, R67 ;  /* 0x00100000340f7824 */ /* 0x000fe200078e0243 */
[----:B------:R-:W-:Y:S01]  /*3630*/  DFMA R74, R76, R74, UR18 ;  /* 0x000000124c4a7e2b */ /* 0x000fe2000800004a */
[----:B------:R-:W-:Y:S01]  /*3640*/  MOV R14, R66 ;  /* 0x00000042000e7202 */ /* 0x000fe20000000f00 */
        /* <DEDUP_REMOVED lines=15> */
.L_x_449:
[----:B------:R-:W-:Y:S05]  /*3740*/  BSYNC.RECONVERGENT B1 ;  /* 0x0000000000017941 */ /* 0x000fea0003800200 */
.L_x_448:
        /* <DEDUP_REMOVED lines=22> */
.L_x_451:
[----:B------:R-:W-:Y:S05]  /*38b0*/  BSYNC.RECONVERGENT B1 ;  /* 0x0000000000017941 */ /* 0x000fea0003800200 */
.L_x_450:
[----:B------:R-:W-:Y:S01]  /*38c0*/  FSETP.GEU.AND P0, PT, |R21|, 4.1917929649353027344, PT ;  /* 0x4086232b1500780b */ /* 0x000fe20003f0e200 */
[----:B0-----:R0:W0:Y:S01]  /*38d0*/  F2F.F32.F64 R15, R16 ;  /* 0x00000010000f7310 */ /* 0x0010220000301000 */
        /* <DEDUP_REMOVED lines=20> */
.L_x_453:
[----:B------:R-:W-:Y:S05]  /*3a20*/  BSYNC.RECONVERGENT B1 ;  /* 0x0000000000017941 */ /* 0x000fea0003800200 */
.L_x_452:
        /* <DEDUP_REMOVED lines=22> */
.L_x_455:
[----:B------:R-:W-:Y:S05]  /*3b90*/  BSYNC.RECONVERGENT B1 ;  /* 0x0000000000017941 */ /* 0x000fea0003800200 */
.L_x_454:
[----:B------:R-:W-:Y:S01]  /*3ba0*/  FSETP.GEU.AND P0, PT, |R25|, 4.1917929649353027344, PT ;  /* 0x4086232b1900780b */ /* 0x000fe20003f0e200 */
[----:B------:R0:W0:Y:S01]  /*3bb0*/  F2F.F32.F64 R17, R16 ;  /* 0x0000001000117310 */ /* 0x0000220000301000 */
[----:B------:R-:W-:Y:S01]  /*3bc0*/  BSSY.RECONVERGENT B1, `(.L_x_456) ;  /* 0x0000014000017945 */ /* 0x000fe20003800200 */
[----:B------:R-:W-:Y:S01]  /*3bd0*/  DFMA R54, R42, R54, UR24 ;  /* 0x000000182a367e2b */ /* 0x000fe20008000036 */
[----:B-1----:R-:W-:Y:S01]  /*3be0*/  IMAD R19, R60, 0x100000, R85 ;  /* 0x001000003c137824 */ /* 0x002fe200078e0255 */
[----:B------:R-:W-:Y:S01]  /*3bf0*/  DFMA R74, R76, R74, UR26 ;  /* 0x0000001a4c4a7e2b */ /* 0x000fe2000800004a */
[----:B------:R-:W-:Y:S01]  /*3c00*/  MOV R18, R84 ;  /* 0x0000005400127202 */ /* 0x000fe20000000f00 */
        /* <DEDUP_REMOVED lines=15> */
.L_x_457:
[----:B------:R-:W-:Y:S05]  /*3d00*/  BSYNC.RECONVERGENT B1 ;  /* 0x0000000000017941 */ /* 0x000fea0003800200 */
.L_x_456:
        /* <DEDUP_REMOVED lines=22> */
.L_x_459:
[----:B------:R-:W-:Y:S05]  /*3e70*/  BSYNC.RECONVERGENT B1 ;  /* 0x0000000000017941 */ /* 0x000fea0003800200 */
.L_x_458:
[----:B------:R-:W-:Y:S01]  /*3e80*/  FSETP.GEU.AND P0, PT, |R29|, 4.1917929649353027344, PT ;  /* 0x4086232b1d00780b */ /* 0x000fe20003f0e200 */
[----:B------:R0:W0:Y:S01]  /*3e90*/  F2F.F32.F64 R23, R20 ;  /* 0x0000001400177310 */ /* 0x0000220000301000 */
[----:B------:R-:W-:Y:S01]  /*3ea0*/  BSSY.RECONVERGENT B1, `(.L_x_460) ;  /* 0x0000013000017945 */ /* 0x000fe20003800200 */
[----:B------:R-:W-:Y:S01]  /*3eb0*/  DFMA R100, R94, R100, 1 ;  /* 0x3ff000005e64742b */ /* 0x000fe20000000064 */
[----:B------:R-:W-:Y:S01]  /*3ec0*/  IMAD R19, R64, 0x100000, R99 ;  /* 0x0010000040137824 */ /* 0x000fe200078e0263 */
[----:B------:R-:W-:Y:S01]  /*3ed0*/  DFMA R54, R42, R54, UR28 ;  /* 0x0000001c2a367e2b */ /* 0x000fe20008000036 */
[----:B------:R-:W-:Y:S01]  /*3ee0*/  MOV R18, R98 ;  /* 0x0000006200127202 */ /* 0x000fe20000000f00 */
        /* <DEDUP_REMOVED lines=14> */
.L_x_461:
[----:B------:R-:W-:Y:S05]  /*3fd0*/  BSYNC.RECONVERGENT B1 ;  /* 0x0000000000017941 */ /* 0x000fea0003800200 */
.L_x_460:
        /* <DEDUP_REMOVED lines=20> */
.L_x_463:
[----:B------:R-:W-:Y:S05]  /*4120*/  BSYNC.RECONVERGENT B1 ;  /* 0x0000000000017941 */ /* 0x000fea0003800200 */
.L_x_462:
[----:B------:R-:W-:Y:S01]  /*4130*/  FSETP.GEU.AND P0, PT, |R33|, 4.1917929649353027344, PT ;  /* 0x4086232b2100780b */ /* 0x000fe20003f0e200 */
[----:B------:R0:W0:Y:S01]  /*4140*/  F2F.F32.F64 R25, R20 ;  /* 0x0000001400197310 */ /* 0x0000220000301000 */
[----:B------:R-:W-:Y:S01]  /*4150*/  BSSY.RECONVERGENT B1, `(.L_x_464) ;  /* 0x0000011000017945 */ /* 0x000fe20003800200 */
[----:B------:R-:W-:Y:S01]  /*4160*/  DFMA R54, R42, R54, 1 ;  /* 0x3ff000002a36742b */ /* 0x000fe20000000036 */
[----:B-1----:R-:W-:Y:S01]  /*4170*/  IMAD R19, R80, 0x100000, R75 ;  /* 0x0010000050137824 */ /* 0x002fe200078e024b */
[----:B------:R-:W-:-:S08]  /*4180*/  MOV R18, R74 ;  /* 0x0000004a00127202 */ /* 0x000fd00000000f00 */
        /* <DEDUP_REMOVED lines=13> */
.L_x_465:
[----:B------:R-:W-:Y:S05]  /*4260*/  BSYNC.RECONVERGENT B1 ;  /* 0x0000000000017941 */ /* 0x000fea0003800200 */
.L_x_464:
        /* <DEDUP_REMOVED lines=18> */
.L_x_467:
[----:B------:R-:W-:Y:S05]  /*4390*/  BSYNC.RECONVERGENT B1 ;  /* 0x0000000000017941 */ /* 0x000fea0003800200 */
.L_x_466:
[----:B------:R-:W1:Y:S01]  /*43a0*/  F2F.F32.F64 R20, R20 ;  /* 0x0000001400147310 */ /* 0x000e620000301000 */
[----:B--2---:R-:W-:Y:S01]  /*43b0*/  FADD R0, R0, R79 ;  /* 0x0000004f00007221 */ /* 0x004fe20000000000 */
[----:B---34-:R-:W-:Y:S01]  /*43c0*/  FADD R11, R8, R11 ;  /* 0x0000000b080b7221 */ /* 0x018fe20000000000 */
[----:B------:R-:W-:Y:S01]  /*43d0*/  UIADD3 UR5, UPT, UPT, UR4, -0x2000, URZ ;  /* 0xffffe00004057890 */ /* 0x000fe2000fffe0ff */
[----:B------:R-:W-:Y:S01]  /*43e0*/  FADD R10, R10, R13 ;  /* 0x0000000d0a0a7221 */ /* 0x000fe20000000000 */
[----:B------:R-:W-:Y:S01]  /*43f0*/  FADD R15, R12, R15 ;  /* 0x0000000f0c0f7221 */ /* 0x000fe20000000000 */
[----:B------:R-:W-:Y:S01]  /*4400*/  FADD R8, R0, R11 ;  /* 0x0000000b00087221 */ /* 0x000fe20000000000 */
[----:B------:R-:W-:Y:S01]  /*4410*/  FADD R14, R14, R17 ;  /* 0x000000110e0e7221 */ /* 0x000fe20000000000 */
[----:B------:R-:W-:Y:S01]  /*4420*/  FADD R11, R16, R23 ;  /* 0x00000017100b7221 */ /* 0x000fe20000000000 */
[----:B------:R-:W-:Y:S01]  /*4430*/  FADD R0, R22, R25 ;  /* 0x0000001916007221 */ /* 0x000fe20000000000 */
[----:B------:R-:W-:Y:S01]  /*4440*/  UISETP.GE.U32.AND UP0, UPT, UR5, 0x2000, UPT ;  /* 0x000020000500788c */ /* 0x000fe2000bf06070 */
[----:B------:R-:W-:Y:S01]  /*4450*/  FADD R15, R10, R15 ;  /* 0x0000000f0a0f7221 */ /* 0x000fe20000000000 */
[----:B------:R-:W-:Y:S01]  /*4460*/  FADD R11, R14, R11 ;  /* 0x0000000b0e0b7221 */ /* 0x000fe20000000000 */
[----:B-1----:R-:W-:-:S02]  /*4470*/  FADD R13, R27, R20 ;  /* 0x000000141b0d7221 */ /* 0x002fc40000000000 */
[----:B------:R-:W-:Y:S01]  /*4480*/  FADD R15, R8, R15 ;  /* 0x0000000f080f7221 */ /* 0x000fe20000000000 */
[----:B------:R-:W-:Y:S02]  /*4490*/  IMAD.MOV.U32 R8, RZ, RZ, 0x2000 ;  /* 0x00002000ff087424 */ /* 0x000fe400078e00ff */
[----:B------:R-:W-:-:S04]  /*44a0*/  FADD R0, R0, R13 ;  /* 0x0000000d00007221 */ /* 0x000fc80000000000 */
[----:B------:R-:W-:-:S04]  /*44b0*/  FADD R0, R11, R0 ;  /* 0x000000000b007221 */ /* 0x000fc80000000000 */
[----:B------:R-:W-:Y:S01]  /*44c0*/  FADD R0, R15, R0 ;  /* 0x000000000f007221 */ /* 0x000fe20000000000 */
[----:B------:R-:W-:Y:S06]  /*44d0*/  BRA.U !UP0, `(.L_x_468) ;  /* 0x00000025083c7547 */ /* 0x000fec000b800000 */
[----:B------:R-:W0:Y:S01]  /*44e0*/  LDC.64 R6, c[0x0][0x380] ;  /* 0x0000e000ff067b82 */ /* 0x000e220000000a00 */
[----:B------:R-:W-:Y:S01]  /*44f0*/  MOV R8, 0x2000 ;  /* 0x0000200000087802 */ /* 0x000fe20000000f00 */
[----:B------:R-:W1:Y:S06]  /*4500*/  LDCU UR4, c[0x0][0x390] ;  /* 0x00007200ff0477ac */ /* 0x000e6c0008000800 */
.L_x_502:
[----:B------:R-:W-:-:S04]  /*4510*/  IMAD.IADD R47, R9, 0x1, R8 ;  /* 0x00000001092f7824 */ /* 0x000fc800078e0208 */
[----:B0-----:R-:W-:-:S05]  /*4520*/  IMAD.WIDE.U32 R46, R47, 0x8, R6 ;  /* 0x000000082f2e7825 */ /* 0x001fca00078e0006 */
        /* <DEDUP_REMOVED lines=40> */
[----:B0-----:R-:W-:Y:S02]  /*47b0*/  DFMA R46, R18, R4, 6.75539944105574400000e+15 ;  /* 0x43380000122e742b */ /* 0x001fe40000000004 */
        /* <DEDUP_REMOVED lines=181> */
.L_x_470:
[----:B-1----:R-:W-:Y:S05]  /*5310*/  BSYNC.RECONVERGENT B1 ;  /* 0x0000000000017941 */ /* 0x002fea0003800200 */
.L_x_469:
        /* <DEDUP_REMOVED lines=22> */
.L_x_472:
[----:B------:R-:W-:Y:S05]  /*5480*/  BSYNC.RECONVERGENT B1 ;  /* 0x0000000000017941 */ /* 0x000fea0003800200 */
.L_x_471:
        /* <DEDUP_REMOVED lines=22> */
.L_x_474:
[----:B------:R-:W-:Y:S05]  /*55f0*/  BSYNC.RECONVERGENT B1 ;  /* 0x0000000000017941 */ /* 0x000fea0003800200 */
.L_x_473:
        /* <DEDUP_REMOVED lines=22> */
.L_x_476:
[----:B------:R-:W-:Y:S05]  /*5760*/  BSYNC.RECONVERGENT B1 ;  /* 0x0000000000017941 */ /* 0x000fea0003800200 */
.L_x_475:
        /* <DEDUP_REMOVED lines=22> */
.L_x_478:
[----:B------:R-:W-:Y:S05]  /*58d0*/  BSYNC.RECONVERGENT B1 ;  /* 0x0000000000017941 */ /* 0x000fea0003800200 */
.L_x_477:
        /* <DEDUP_REMOVED lines=22> */
.L_x_480:
[----:B------:R-:W-:Y:S05]  /*5a40*/  BSYNC.RECONVERGENT B1 ;  /* 0x0000000000017941 */ /* 0x000fea0003800200 */
.L_x_479:
        /* <DEDUP_REMOVED lines=22> */
.L_x_482:
[----:B------:R-:W-:Y:S05]  /*5bb0*/  BSYNC.RECONVERGENT B1 ;  /* 0x0000000000017941 */ /* 0x000fea0003800200 */
.L_x_481:
        /* <DEDUP_REMOVED lines=16> */
[----:B0-----:R-:W-:-:S04]  /*5cc0*/  @!P1 SHF.R.S32.HI R17, RZ, 0x1, R14 ;  /* 0x00000001ff119819 */ /* 0x001fc8000001140e */
[----:B------:R-:W-:Y:S01]  /*5cd0*/  @!P1 LEA R71, R17, R71, 0x14 ;  /* 0x0000004711479211 */ /* 0x000fe200078ea0ff */
[----:B------:R-:W-:-:S05]  /*5ce0*/  @!P1 IMAD.IADD R16, R50, 0x1, -R17 ;  /* 0x0000000132109824 */ /* 0x000fca00078e0a11 */
[----:B------:R-:W-:Y:S01]  /*5cf0*/  @!P1 LEA R17, R16, 0x3ff00000, 0x14 ;  /* 0x3ff0000010119811 */ /* 0x000fe200078ea0ff */
[----:B------:R-:W-:-:S06]  /*5d00*/  @!P1 IMAD.MOV.U32 R16, RZ, RZ, RZ ;  /* 0x000000ffff109224 */ /* 0x000fcc00078e00ff */
[----:B------:R-:W-:-:S11]  /*5d10*/  @!P1 DMUL R18, R70, R16 ;  /* 0x0000001046129228 */ /* 0x000fd60000000000 */
.L_x_484:
[----:B------:R-:W-:Y:S05]  /*5d20*/  BSYNC.RECONVERGENT B1 ;  /* 0x0000000000017941 */ /* 0x000fea0003800200 */
.L_x_483:
        /* <DEDUP_REMOVED lines=22> */
.L_x_486:
[----:B------:R-:W-:Y:S05]  /*5e90*/  BSYNC.RECONVERGENT B1 ;  /* 0x0000000000017941 */ /* 0x000fea0003800200 */
.L_x_485:
        /* <DEDUP_REMOVED lines=22> */
.L_x_488:
[----:B------:R-:W-:Y:S05]  /*6000*/  BSYNC.RECONVERGENT B1 ;  /* 0x0000000000017941 */ /* 0x000fea0003800200 */
.L_x_487:
        /* <DEDUP_REMOVED lines=22> */
.L_x_490:
[----:B------:R-:W-:Y:S05]  /*6170*/  BSYNC.RECONVERGENT B1 ;  /* 0x0000000000017941 */ /* 0x000fea0003800200 */
.L_x_489:
        /* <DEDUP_REMOVED lines=22> */
.L_x_492:
[----:B------:R-:W-:Y:S05]  /*62e0*/  BSYNC.RECONVERGENT B1 ;  /* 0x0000000000017941 */ /* 0x000fea0003800200 */
.L_x_491:
        /* <DEDUP_REMOVED lines=22> */
.L_x_494:
[----:B------:R-:W-:Y:S05]  /*6450*/  BSYNC.RECONVERGENT B1 ;  /* 0x0000000000017941 */ /* 0x000fea0003800200 */
.L_x_493:
[----:B------:R-:W-:Y:S01]  /*6460*/  FSETP.GEU.AND P0, PT, |R33|, 4.1917929649353027344, PT ;  /* 0x4086232b2100780b */ /* 0x000fe20003f0e200 */
[----:B------:R0:W0:Y:S01]  /*6470*/  F2F.F32.F64 R27, R20 ;  /* 0x00000014001b7310 */ /* 0x0000220000301000 */
[----:B------:R-:W-:Y:S01]  /*6480*/  BSSY.RECONVERGENT B1, `(.L_x_495) ;  /* 0x0000013000017945 */ /* 0x000fe20003800200 */
[----:B------:R-:W-:Y:S01]  /*6490*/  DFMA R38, R58, R38, 1 ;  /* 0x3ff000003a26742b */ /* 0x000fe20000000026 */
[----:B-1----:R-:W-:Y:S01]  /*64a0*/  IMAD R23, R66, 0x100000, R99 ;  /* 0x0010000042177824 */ /* 0x002fe200078e0263 */
[----:B------:R-:W-:Y:S01]  /*64b0*/  DFMA R40, R74, R40, UR28 ;  /* 0x0000001c4a287e2b */ /* 0x000fe20008000028 */
[----:B------:R-:W-:-:S07]  /*64c0*/  IMAD.MOV.U32 R22, RZ, RZ, R98 ;  /* 0x000000ffff167224 */ /* 0x000fce00078e0062 */
        /* <DEDUP_REMOVED lines=8> */
[----:B------:R-:W-:-:S04]  /*6550*/  @!P1 SHF.R.S32.HI R21, RZ, 0x1, R18 ;  /* 0x00000001ff159819 */ /* 0x000fc80000011412 */
[----:B------:R-:W-:Y:S01]  /*6560*/  @!P1 IADD3 R24, PT, PT, R66, -R21, RZ ;  /* 0x8000001542189210 */ /* 0x000fe20007ffe0ff */
[----:B------:R-:W-:-:S03]  /*6570*/  @!P1 IMAD R21, R21, 0x100000, R99 ;  /* 0x0010000015159824 */ /* 0x000fc600078e0263 */
[----:B------:R-:W-:Y:S01]  /*6580*/  @!P1 LEA R25, R24, 0x3ff00000, 0x14 ;  /* 0x3ff0000018199811 */ /* 0x000fe200078ea0ff */
[----:B------:R-:W-:-:S06]  /*6590*/  @!P1 IMAD.MOV.U32 R24, RZ, RZ, RZ ;  /* 0x000000ffff189224 */ /* 0x000fcc00078e00ff */
[----:B------:R-:W-:-:S11]  /*65a0*/  @!P1 DMUL R22, R20, R24 ;  /* 0x0000001814169228 */ /* 0x000fd60000000000 */
.L_x_496:
[----:B------:R-:W-:Y:S05]  /*65b0*/  BSYNC.RECONVERGENT B1 ;  /* 0x0000000000017941 */ /* 0x000fea0003800200 */
.L_x_495:
        /* <DEDUP_REMOVED lines=17> */
[----:B------:R-:W-:Y:S02]  /*66d0*/  @!P1 LEA R25, R24, 0x3ff00000, 0x14 ;  /* 0x3ff0000018199811 */ /* 0x000fe400078ea0ff */
[----:B------:R-:W-:-:S06]  /*66e0*/  @!P1 MOV R24, RZ ;  /* 0x000000ff00189202 */ /* 0x000fcc0000000f00 */
[----:B------:R-:W-:-:S11]  /*66f0*/  @!P1 DMUL R20, R22, R24 ;  /* 0x0000001816149228 */ /* 0x000fd60000000000 */
.L_x_498:
[----:B------:R-:W-:Y:S05]  /*6700*/  BSYNC.RECONVERGENT B1 ;  /* 0x0000000000017941 */ /* 0x000fea0003800200 */
.L_x_497:
        /* <DEDUP_REMOVED lines=30> */
.L_x_500:
[----:B------:R-:W-:Y:S05]  /*68f0*/  BSYNC.RECONVERGENT B1 ;  /* 0x0000000000017941 */ /* 0x000fea0003800200 */
.L_x_499:
[----:B------:R-:W-:Y:S01]  /*6900*/  IADD3 R12, PT, PT, -R8, UR4, RZ ;  /* 0x00000004080c7c10 */ /* 0x000fe2000fffe1ff */
[----:B------:R-:W0:Y:S01]  /*6910*/  F2F.F32.F64 R0, R10 ;  /* 0x0000000a00007310 */ /* 0x000e220000301000 */
[----:B------:R-:W-:Y:S01]  /*6920*/  FADD R16, R17, R16 ;  /* 0x0000001011107221 */ /* 0x000fe20000000000 */
[----:B------:R-:W-:Y:S01]  /*6930*/  FADD R19, R18, R19 ;  /* 0x0000001312137221 */ /* 0x000fe20000000000 */
[----:B------:R-:W-:Y:S01]  /*6940*/  ISETP.GE.U32.AND P0, PT, R12, 0x2000, PT ;  /* 0x000020000c00780c */ /* 0x000fe20003f06070 */
[----:B------:R-:W-:Y:S02]  /*6950*/  FADD R23, R60, R23 ;  /* 0x000000173c177221 */ /* 0x000fe40000000000 */
[----:B------:R-:W-:-:S04]  /*6960*/  FADD R16, R16, R19 ;  /* 0x0000001310107221 */ /* 0x000fc80000000000 */
[----:B------:R-:W-:-:S04]  /*6970*/  FADD R23, R23, R16 ;  /* 0x0000001017177221 */ /* 0x000fc80000000000 */
[----:B0-----:R-:W-:Y:S02]  /*6980*/  FADD R0, R0, R23 ;  /* 0x0000001700007221 */ /* 0x001fe40000000000 */
[----:B------:R-:W-:Y:S05]  /*6990*/  @!P0 BRA `(.L_x_501) ;  /* 0x0000000800a48947 */ /* 0x000fea0003800000 */
[----:B------:R-:W-:-:S05]  /*69a0*/  VIADD R8, R8, 0x2000 ;  /* 0x0000200008087836 */ /* 0x000fca0000000000 */
[----:B------:R-:W-:-:S13]  /*69b0*/  ISETP.GT.U32.AND P0, PT, R8, UR5, PT ;  /* 0x0000000508007c0c */ /* 0x000fda000bf04070 */
[----:B------:R-:W-:Y:S05]  /*69c0*/  @!P0 BRA `(.L_x_502) ;  /* 0xffffffd800d08947 */ /* 0x000fea000383ffff */
.L_x_468:
[----:B------:R-:W-:-:S13]  /*69d0*/  ISETP.GE.U32.AND P0, PT, R8, UR4, PT ;  /* 0x0000000408007c0c */ /* 0x000fda000bf06070 */
        /* <DEDUP_REMOVED lines=11> */
[----:B------:R-:W-:-:S05]  /*6a90*/  IADD3 R11, PT, PT, R9, R8, RZ ;  /* 0x00000008090b7210 */ /* 0x000fca0007ffe0ff */
[----:B------:R-:W-:-:S06]  /*6aa0*/  IMAD.WIDE.U32 R6, R11, 0x8, R6 ;  /* 0x000000080b067825 */ /* 0x000fcc00078e0006 */
        /* <DEDUP_REMOVED lines=33> */
.L_x_507:
[----:B------:R-:W-:Y:S05]  /*6cc0*/  BSYNC.RECONVERGENT B3 ;  /* 0x0000000000037941 */ /* 0x000fea0003800200 */
.L_x_506:
[----:B------:R-:W0:Y:S01]  /*6cd0*/  F2F.F32.F64 R3, R2 ;  /* 0x0000000200037310 */ /* 0x000e220000301000 */
[----:B------:R-:W-:Y:S02]  /*6ce0*/  VIADD R11, R9, 0x200 ;  /* 0x00000200090b7836 */ /* 0x000fe40000000000 */
[----:B0-----:R-:W-:-:S07]  /*6cf0*/  FADD R0, R0, R3 ;  /* 0x0000000300007221 */ /* 0x001fce0000000000 */
.L_x_505:
[----:B------:R-:W-:Y:S05]  /*6d00*/  BSYNC.RECONVERGENT B2 ;  /* 0x0000000000027941 */ /* 0x000fea0003800200 */
.L_x_504:
[----:B------:R-:W-:-:S13]  /*6d10*/  ISETP.GE.U32.AND P0, PT, R16, 0x200, PT ;  /* 0x000002001000780c */ /* 0x000fda0003f06070 */
[----:B------:R-:W-:Y:S05]  /*6d20*/  @!P0 BRA `(.L_x_503) ;  /* 0x0000000400bc8947 */ /* 0x000fea0003800000 */
[----:B------:R-:W0:Y:S01]  /*6d30*/  LDC.64 R2, c[0x0][0x380] ;  /* 0x0000e000ff027b82 */ /* 0x000e220000000a00 */
[C---:B------:R-:W-:Y:S02]  /*6d40*/  IMAD.IADD R5, R11.reuse, 0x1, R8 ;  /* 0x000000010b057824 */ /* 0x040fe400078e0208 */
[----:B------:R-:W-:-:S07]  /*6d50*/  VIADD R4, R11, 0x200 ;  /* 0x000002000b047836 */ /* 0x000fce0000000000 */
.L_x_512:
[----:B0-----:R-:W-:-:S05]  /*6d60*/  IMAD.WIDE.U32 R14, R5, 0x8, R2 ;  /* 0x00000008050e7825 */ /* 0x001fca00078e0002 */
[----:B------:R-:W2:Y:S01]  /*6d70*/  LDG.E.64 R24, desc[UR6][R14.64] ;  /* 0x000000060e187981 */ /* 0x000ea2000c1e1b00 */
[----:B------:R-:W-:-:S05]  /*6d80*/  IADD3 R13, PT, PT, R5, 0x200, RZ ;  /* 0x00000200050d7810 */ /* 0x000fca0007ffe0ff */
[----:B------:R-:W-:-:S06]  /*6d90*/  IMAD.WIDE.U32 R12, R13, 0x8, R2 ;  /* 0x000000080d0c7825 */ /* 0x000fcc00078e0002 */
[----:B------:R-:W3:Y:S01]  /*6da0*/  LDG.E.64 R12, desc[UR6][R12.64] ;  /* 0x000000060c0c7981 */ /* 0x000ee2000c1e1b00 */
[----:B------:R-:W-:Y:S01]  /*6db0*/  IMAD.MOV.U32 R6, RZ, RZ, 0x652b82fe ;  /* 0x652b82feff067424 */ /* 0x000fe200078e00ff */
[----:B------:R-:W-:Y:S01]  /*6dc0*/  MOV R30, 0xfca213ea ;  /* 0xfca213ea001e7802 */ /* 0x000fe20000000f00 */
[----:B------:R-:W-:Y:S01]  /*6dd0*/  IMAD.MOV.U32 R7, RZ, RZ, 0x3ff71547 ;  /* 0x3ff71547ff077424 */ /* 0x000fe200078e00ff */
[----:B------:R-:W-:Y:S01]  /*6de0*/  BSSY.RECONVERGENT B2, `(.L_x_508) ;  /* 0x0000046000027945 */ /* 0x000fe20003800200 */
[----:B------:R-:W-:Y:S02]  /*6df0*/  IMAD.MOV.U32 R20, RZ, RZ, -0x105c611 ;  /* 0xfefa39efff147424 */ /* 0x000fe400078e00ff */
[----:B------:R-:W-:Y:S02]  /*6e00*/  IMAD.MOV.U32 R21, RZ, RZ, 0x3fe62e42 ;  /* 0x3fe62e42ff157424 */ /* 0x000fe400078e00ff */
[----:B------:R-:W-:Y:S02]  /*6e10*/  IMAD.MOV.U32 R22, RZ, RZ, 0x3b39803f ;  /* 0x3b39803fff167424 */ /* 0x000fe400078e00ff */
[----:B------:R-:W-:-:S02]  /*6e20*/  IMAD.MOV.U32 R23, RZ, RZ, 0x3c7abc9e ;  /* 0x3c7abc9eff177424 */ /* 0x000fc400078e00ff */
[----:B------:R-:W-:Y:S02]  /*6e30*/  IMAD.MOV.U32 R28, RZ, RZ, 0x69ce2bdf ;  /* 0x69ce2bdfff1c7424 */ /* 0x000fe400078e00ff */
[----:B------:R-:W-:Y:S02]  /*6e40*/  IMAD.MOV.U32 R29, RZ, RZ, 0x3e5ade15 ;  /* 0x3e5ade15ff1d7424 */ /* 0x000fe400078e00ff */
        /* <DEDUP_REMOVED lines=8> */
[----:B------:R-:W-:Y:S02]  /*6ed0*/  DFMA R18, R16, -R22, R18 ;  /* 0x800000161012722b */ /* 0x000fe40000000012 */
[----:B------:R-:W-:-:S06]  /*6ee0*/  DADD R16, R6, -6.75539944105574400000e+15 ;  /* 0xc338000006107429 */ /* 0x000fcc0000000000 */
[----:B------:R-:W-:Y:S02]  /*6ef0*/  DFMA R14, R18, R28, R30 ;  /* 0x0000001c120e722b */ /* 0x000fe4000000001e */
[----:B------:R-:W-:-:S06]  /*6f00*/  DFMA R20, R16, -R20, R12 ;  /* 0x800000141014722b */ /* 0x000fcc000000000c */
[----:B------:R-:W-:Y:S02]  /*6f10*/  DFMA R14, R18, R14, R32 ;  /* 0x0000000e120e722b */ /* 0x000fe40000000020 */
[----:B------:R-:W-:Y:S01]  /*6f20*/  DFMA R20, R16, -R22, R20 ;  /* 0x800000161014722b */ /* 0x000fe20000000014 */
[----:B------:R-:W-:Y:S02]  /*6f30*/  IMAD.MOV.U32 R22, RZ, RZ, 0x7c89eb71 ;  /* 0x7c89eb71ff167424 */ /* 0x000fe400078e00ff */
[----:B------:R-:W-:-:S05]  /*6f40*/  IMAD.MOV.U32 R23, RZ, RZ, 0x3efa0199 ;  /* 0x3efa0199ff177424 */ /* 0x000fca00078e00ff */
[----:B------:R-:W-:Y:S02]  /*6f50*/  DFMA R16, R20, R28, R30 ;  /* 0x0000001c1410722b */ /* 0x000fe4000000001e */
[----:B------:R-:W-:Y:S01]  /*6f60*/  DFMA R14, R18, R14, R22 ;  /* 0x0000000e120e722b */ /* 0x000fe20000000016 */
[----:B------:R-:W-:Y:S01]  /*6f70*/  IMAD.MOV.U32 R28, RZ, RZ, 0x14761f65 ;  /* 0x14761f65ff1c7424 */ /* 0x000fe200078e00ff */
[----:B------:R-:W-:Y:S01]  /*6f80*/  MOV R31, 0x3f56c16c ;  /* 0x3f56c16c001f7802 */ /* 0x000fe20000000f00 */
[----:B------:R-:W-:Y:S02]  /*6f90*/  IMAD.MOV.U32 R29, RZ, RZ, 0x3f2a01a0 ;  /* 0x3f2a01a0ff1d7424 */ /* 0x000fe400078e00ff */
[----:B------:R-:W-:Y:S01]  /*6fa0*/  IMAD.MOV.U32 R30, RZ, RZ, 0x1852b7af ;  /* 0x1852b7afff1e7424 */ /* 0x000fe200078e00ff */
[----:B------:R-:W-:-:S03]  /*6fb0*/  DFMA R16, R20, R16, R32 ;  /* 0x000000101410722b */ /* 0x000fc60000000020 */
[----:B------:R-:W-:-:S05]  /*6fc0*/  DFMA R14, R18, R14, R28 ;  /* 0x0000000e120e722b */ /* 0x000fca000000001c */
[----:B------:R-:W-:Y:S01]  /*6fd0*/  DFMA R16, R20, R16, R22 ;  /* 0x000000101410722b */ /* 0x000fe20000000016 */
[----:B------:R-:W-:Y:S02]  /*6fe0*/  IMAD.MOV.U32 R22, RZ, RZ, 0x11122322 ;  /* 0x11122322ff167424 */ /* 0x000fe400078e00ff */
[----:B------:R-:W-:Y:S01]  /*6ff0*/  DFMA R14, R18, R14, R30 ;  /* 0x0000000e120e722b */ /* 0x000fe2000000001e */
[----:B------:R-:W-:-:S04]  /*7000*/  IMAD.MOV.U32 R23, RZ, RZ, 0x3f811111 ;  /* 0x3f811111ff177424 */ /* 0x000fc800078e00ff */
        /* <DEDUP_REMOVED lines=12> */
[----:B------:R-:W-:-:S03]  /*70d0*/  DFMA R16, R20, R16, R28 ;  /* 0x000000101410722b */ /* 0x000fc6000000001c */
[----:B------:R-:W-:-:S05]  /*70e0*/  DFMA R14, R18, R14, R22 ;  /* 0x0000000e120e722b */ /* 0x000fca0000000016 */
[----:B------:R-:W-:-:S03]  /*70f0*/  DFMA R16, R20, R16, R30 ;  /* 0x000000101410722b */ /* 0x000fc6000000001e */
[----:B------:R-:W-:-:S05]  /*7100*/  DFMA R14, R18, R14, 1 ;  /* 0x3ff00000120e742b */ /* 0x000fca000000000e */
[----:B------:R-:W-:-:S03]  /*7110*/  DFMA R16, R20, R16, R22 ;  /* 0x000000101410722b */ /* 0x000fc60000000016 */
[----:B------:R-:W-:-:S05]  /*7120*/  DFMA R18, R18, R14, 1 ;  /* 0x3ff000001212742b */ /* 0x000fca000000000e */
[----:B------:R-:W-:-:S05]  /*7130*/  DFMA R22, R20, R16, 1 ;  /* 0x3ff000001416742b */ /* 0x000fca0000000010 */
        /* <DEDUP_REMOVED lines=9> */
[----:B------:R-:W-:Y:S01]  /*71d0*/  FSEL R15, R15, RZ, P0 ;  /* 0x000000ff0f0f7208 */ /* 0x000fe20000000000 */
[----:B------:R-:W-:Y:S01]  /*71e0*/  @!P1 IMAD.MOV.U32 R18, RZ, RZ, RZ ;  /* 0x000000ffff129224 */ /* 0x000fe200078e00ff */
[----:B------:R-:W-:-:S05]  /*71f0*/  @!P1 SHF.R.S32.HI R17, RZ, 0x1, R8 ;  /* 0x00000001ff119819 */ /* 0x000fca0000011408 */
[----:B------:R-:W-:Y:S02]  /*7200*/  @!P1 IMAD.IADD R26, R26, 0x1, -R17 ;  /* 0x000000011a1a9824 */ /* 0x000fe400078e0a11 */
[----:B------:R-:W-:-:S03]  /*7210*/  @!P1 IMAD R17, R17, 0x100000, R19 ;  /* 0x0010000011119824 */ /* 0x000fc600078e0213 */
[----:B------:R-:W-:-:S06]  /*7220*/  @!P1 LEA R19, R26, 0x3ff00000, 0x14 ;  /* 0x3ff000001a139811 */ /* 0x000fcc00078ea0ff */
[----:B------:R-:W-:-:S11]  /*7230*/  @!P1 DMUL R14, R16, R18 ;  /* 0x00000012100e9228 */ /* 0x000fd60000000000 */
.L_x_509:
[----:B------:R-:W-:Y:S05]  /*7240*/  BSYNC.RECONVERGENT B2 ;  /* 0x0000000000027941 */ /* 0x000fea0003800200 */
.L_x_508:
[----:B------:R-:W0:Y:S01]  /*7250*/  F2F.F32.F64 R15, R14 ;  /* 0x0000000e000f7310 */ /* 0x000e220000301000 */
[----:B------:R-:W-:Y:S01]  /*7260*/  FSETP.GEU.AND P0, PT, |R13|, 4.1917929649353027344, PT ;  /* 0x4086232b0d00780b */ /* 0x000fe20003f0e200 */
[----:B------:R-:W-:Y:S01]  /*7270*/  DFMA R22, R20, R22, 1 ;  /* 0x3ff000001416742b */ /* 0x000fe20000000016 */
[----:B------:R-:W-:Y:S09]  /*7280*/  BSSY.RECONVERGENT B2, `(.L_x_510) ;  /* 0x0000012000027945 */ /* 0x000ff20003800200 */
[----:B------:R-:W-:-:S02]  /*7290*/  IMAD R17, R6, 0x100000, R23 ;  /* 0x0010000006117824 */ /* 0x000fc400078e0217 */
        /* <DEDUP_REMOVED lines=16> */
.L_x_511:
[----:B------:R-:W-:Y:S05]  /*73a0*/  BSYNC.RECONVERGENT B2 ;  /* 0x0000000000027941 */ /* 0x000fea0003800200 */
.L_x_510:
[C---:B------:R-:W-:Y:S01]  /*73b0*/  VIADD R7, R4.reuse, 0x200 ;  /* 0x0000020004077836 */ /* 0x040fe20000000000 */
[----:B------:R-:W0:Y:S01]  /*73c0*/  F2F.F32.F64 R0, R16 ;  /* 0x0000001000007310 */ /* 0x000e220000301000 */
[----:B------:R-:W-:Y:S02]  /*73d0*/  VIADD R4, R4, 0x400 ;  /* 0x0000040004047836 */ /* 0x000fe40000000000 */
[----:B------:R-:W-:Y:S01]  /*73e0*/  VIADD R5, R5, 0x400 ;  /* 0x0000040005057836 */ /* 0x000fe20000000000 */
[----:B------:R-:W-:Y:S01]  /*73f0*/  ISETP.GE.AND P0, PT, R7, R10, PT ;  /* 0x0000000a0700720c */ /* 0x000fe20003f06270 */
[----:B0-----:R-:W-:-:S12]  /*7400*/  FADD R0, R11, R0 ;  /* 0x000000000b007221 */ /* 0x001fd80000000000 */
[----:B------:R-:W-:Y:S05]  /*7410*/  @!P0 BRA `(.L_x_512) ;  /* 0xfffffff800508947 */ /* 0x000fea000383ffff */
.L_x_503:
[----:B------:R-:W-:Y:S05]  /*7420*/  BSYNC.RECONVERGENT B1 ;  /* 0x0000000000017941 */ /* 0x000fea0003800200 */
.L_x_501:
        /* <DEDUP_REMOVED lines=32> */
[----:B------:R-:W1:Y:S04]  /*7630*/  LDS.128 R16, [UR4+0x10] ;  /* 0x00001004ff107984 */ /* 0x000e680008000c00 */
[----:B0-----:R-:W0:Y:S04]  /*7640*/  LDS.128 R4, [UR4+0x20] ;  /* 0x00002004ff047984 */ /* 0x001e280008000c00 */
[----:B------:R-:W2:Y:S04]  /*7650*/  LDS.128 R8, [UR4+0x30] ;  /* 0x00003004ff087984 */ /* 0x000ea80008000c00 */
[----:B------:R-:W3:Y:S01]  /*7660*/  LDS.128 R12, [UR4+0x40] ;  /* 0x00004004ff0c7984 */ /* 0x000ee20008000c00 */
[----:B-1----:R-:W-:-:S04]  /*7670*/  FADD R3, R2, R17 ;  /* 0x0000001102037221 */ /* 0x002fc80000000000 */
        /* <DEDUP_REMOVED lines=14> */
.L_x_435:
[----:B------:R-:W-:Y:S05]  /*7760*/  BSYNC.RECONVERGENT B0 ;  /* 0x0000000000007941 */ /* 0x000fea0003800200 */
.L_x_412:
[----:B------:R-:W-:Y:S05]  /*7770*/  @P0 EXIT ;  /* 0x000000000000094d */ /* 0x000fea0003800000 */
[----:B------:R-:W3:Y:S01]  /*7780*/  LDCU.64 UR4, c[0x0][0x398] ;  /* 0x00007300ff0477ac */ /* 0x000ee20008000a00 */
[----:B01----:R-:W0:Y:S01]  /*7790*/  LDC.64 R4, c[0x0][0x388] ;  /* 0x0000e200ff047b82 */ /* 0x003e220000000a00 */
[----:B---3--:R-:W1:Y:S02]  /*77a0*/  F2F.F32.F64 R3, UR4 ;  /* 0x0000000400037d10 */ /* 0x008e640008301000 */
[----:B-1----:R-:W-:-:S06]  /*77b0*/  FADD R3, R3, R2 ;  /* 0x0000000203037221 */ /* 0x002fcc0000000000 */
[----:B--2---:R-:W0:Y:S02]  /*77c0*/  F2F.F64.F32 R2, R3 ;  /* 0x0000000300027310 */ /* 0x004e240000201800 */
[----:B0-----:R-:W-:Y:S01]  /*77d0*/  STG.E.64 desc[UR6][R4.64], R2 ;  /* 0x0000000204007986 */ /* 0x001fe2000c101b06 */
[----:B------:R-:W-:Y:S05]  /*77e0*/  EXIT ;  /* 0x000000000000794d */ /* 0x000fea0003800000 */
.L_x_513:
        /* <DEDUP_REMOVED lines=9> */
.L_x_852:


//--------------------- .text._ZN3cub18CUB_300001_SM_10006detail9transform16transform_kernelINS2_10policy_hubILb1EN4cuda3std3__45tupleIJN6thrust24THRUST_300001_SM_1000_NS17counting_iteratorIjNSA_11use_defaultESC_SC_EEEEEE10policy1000El3prgNSA_6detail15normal_iteratorINSA_10device_ptrIdEEEEJSD_EEEvT0_iT1_T2_DpNS2_10kernel_argIT3_EE --------------------------
	.section	.text._ZN3cub18CUB_300001_SM_10006detail9transform16transform_kernelINS2_10policy_hubILb1EN4cuda3std3__45tupleIJN6thrust24THRUST_300001_SM_1000_NS17counting_iteratorIjNSA_11use_defaultESC_SC_EEEEEE10policy1000El3prgNSA_6detail15normal_iteratorINSA_10device_ptrIdEEEEJSD_EEEvT0_iT1_T2_DpNS2_10kernel_argIT3_EE,"ax",@progbits
	.align	128
        .global         _ZN3cub18CUB_300001_SM_10006detail9transform16transform_kernelINS2_10policy_hubILb1EN4cuda3std3__45tupleIJN6thrust24THRUST_300001_SM_1000_NS17counting_iteratorIjNSA_11use_defaultESC_SC_EEEEEE10policy1000El3prgNSA_6detail15normal_iteratorINSA_10device_ptrIdEEEEJSD_EEEvT0_iT1_T2_DpNS2_10kernel_argIT3_EE
        .type           _ZN3cub18CUB_300001_SM_10006detail9transform16transform_kernelINS2_10policy_hubILb1EN4cuda3std3__45tupleIJN6thrust24THRUST_300001_SM_1000_NS17counting_iteratorIjNSA_11use_defaultESC_SC_EEEEEE10policy1000El3prgNSA_6detail15normal_iteratorINSA_10device_ptrIdEEEEJSD_EEEvT0_iT1_T2_DpNS2_10kernel_argIT3_EE,@function
        .size           _ZN3cub18CUB_300001_SM_10006detail9transform16transform_kernelINS2_10policy_hubILb1EN4cuda3std3__45tupleIJN6thrust24THRUST_300001_SM_1000_NS17counting_iteratorIjNSA_11use_defaultESC_SC_EEEEEE10policy1000El3prgNSA_6detail15normal_iteratorINSA_10device_ptrIdEEEEJSD_EEEvT0_iT1_T2_DpNS2_10kernel_argIT3_EE,(.L_x_841 - _ZN3cub18CUB_300001_SM_10006detail9transform16transform_kernelINS2_10policy_hubILb1EN4cuda3std3__45tupleIJN6thrust24THRUST_300001_SM_1000_NS17counting_iteratorIjNSA_11use_defaultESC_SC_EEEEEE10policy1000El3prgNSA_6detail15normal_iteratorINSA_10device_ptrIdEEEEJSD_EEEvT0_iT1_T2_DpNS2_10kernel_argIT3_EE)
        .other          _ZN3cub18CUB_300001_SM_10006detail9transform16transform_kernelINS2_10policy_hubILb1EN4cuda3std3__45tupleIJN6thrust24THRUST_300001_SM_1000_NS17counting_iteratorIjNSA_11use_defaultESC_SC_EEEEEE10policy1000El3prgNSA_6detail15normal_iteratorINSA_10device_ptrIdEEEEJSD_EEEvT0_iT1_T2_DpNS2_10kernel_argIT3_EE,@"STO_CUDA_ENTRY STV_DEFAULT"
_ZN3cub18CUB_300001_SM_10006detail9transform16transform_kernelINS2_10policy_hubILb1EN4cuda3std3__45tupleIJN6thrust24THRUST_300001_SM_1000_NS17counting_iteratorIjNSA_11use_defaultESC_SC_EEEEEE10policy1000El3prgNSA_6detail15normal_iteratorINSA_10device_ptrIdEEEEJSD_EEEvT0_iT1_T2_DpNS2_10kernel_argIT3_EE:
.text._ZN3cub18CUB_300001_SM_10006detail9transform16transform_kernelINS2_10policy_hubILb1EN4cuda3std3__45tupleIJN6thrust24THRUST_300001_SM_1000_NS17counting_iteratorIjNSA_11use_defaultESC_SC_EEEEEE10policy1000El3prgNSA_6detail15normal_iteratorINSA_10device_ptrIdEEEEJSD_EEEvT0_iT1_T2_DpNS2_10kernel_argIT3_EE:
[----:B------:R-:W-:Y:S01]  /*0000*/  LDC R1, c[0x0][0x37c] ;  /* 0x0000df00ff017b82 */ /* 0x000fe20000000800 */
[----:B------:R-:W0:Y:S07]  /*0010*/  LDCU UR17, c[0x0][0x388] ;  /* 0x00007100ff1177ac */ /* 0x000e2e0008000800 */
[----:B------:R-:W1:Y:S01]  /*0020*/  S2UR UR6, SR_CTAID.X ;  /* 0x00000000000679c3 */ /* 0x000e620000002500 */
[----:B------:R-:W-:Y:S01]  /*0030*/  IMAD.MOV.U32 R3, RZ, RZ, 0x41dfffff ;  /* 0x41dfffffff037424 */ /* 0x000fe200078e00ff */
[----:B------:R-:W2:Y:S01]  /*0040*/  LDCU.64 UR8, c[0x0][0x380] ;  /* 0x00007000ff0877ac */ /* 0x000ea20008000a00 */
[----:B------:R-:W3:Y:S01]  /*0050*/  LDCU.64 UR12, c[0x0][0x3b8] ;  /* 0x00007700ff0c77ac */ /* 0x000ee20008000a00 */
[----:B------:R-:W4:Y:S01]  /*0060*/  LDCU UR10, c[0x0][0x3c0] ;  /* 0x00007800ff0a77ac */ /* 0x000f220008000800 */
[----:B------:R-:W5:Y:S01]  /*0070*/  LDCU.64 UR14, c[0x0][0x358] ;  /* 0x00006b00ff0e77ac */ /* 0x000f620008000a00 */
[----:B0-----:R-:W-:-:S04]  /*0080*/  USHF.L.U32 UR11, UR17, 0x7, URZ ;  /* 0x00000007110b7899 */ /* 0x001fc800080006ff */
[----:B------:R-:W-:Y:S02]  /*0090*/  USHF.R.S32.HI UR16, URZ, 0x1f, UR11 ;  /* 0x0000001fff107899 */ /* 0x000fe4000801140b */
[----:B-1----:R-:W-:Y:S02]  /*00a0*/  UIMAD.WIDE.U32 UR4, UR11, UR6, URZ ;  /* 0x000000060b0472a5 */ /* 0x002fe4000f8e00ff */
[----:B------:R-:W-:Y:S02]  /*00b0*/  UIMAD UR7, UR16, UR6, URZ ;  /* 0x00000006100772a4 */ /* 0x000fe4000f8e02ff */
[----:B--2---:R-:W-:Y:S02]  /*00c0*/  UIADD3 UR8, UP0, UPT, -UR4, UR8, URZ ;  /* 0x0000000804087290 */ /* 0x004fe4000ff1e1ff */
[----:B------:R-:W-:Y:S02]  /*00d0*/  UIADD3 UR7, UPT, UPT, UR5, UR7, URZ ;  /* 0x0000000705077290 */ /* 0x000fe4000fffe0ff */
[----:B---3--:R-:W-:-:S02]  /*00e0*/  ULEA UR6, UP1, UR4, UR12, 0x3 ;  /* 0x0000000c04067291 */ /* 0x008fc4000f8218ff */
[----:B------:R-:W-:Y:S02]  /*00f0*/  UIADD3.X UR5, UPT, UPT, ~UR7, UR9, URZ, UP0, !UPT ;  /* 0x0000000907057290 */ /* 0x000fe400087fe5ff */
[----:B------:R-:W-:Y:S01]  /*0100*/  UISETP.LT.U32.AND UP0, UPT, UR8, UR11, UPT ;  /* 0x0000000b0800728c */ /* 0x000fe2000bf01070 */
[----:B------:R-:W0:Y:S03]  /*0110*/  LDCU UR9, c[0x0][0x3a0] ;  /* 0x00007400ff0977ac */ /* 0x000e260008000800 */
[----:B------:R-:W-:Y:S02]  /*0120*/  UISETP.LT.AND.EX UP0, UPT, UR5, UR16, UPT, UP0 ;  /* 0x000000100500728c */ /* 0x000fe4000bf01300 */
[----:B------:R-:W-:Y:S02]  /*0130*/  ULEA.HI.X UR7, UR4, UR13, UR7, 0x3, UP1 ;  /* 0x0000000d04077291 */ /* 0x000fe400088f1c07 */
[----:B------:R-:W-:-:S02]  /*0140*/  USEL UR8, UR8, UR11, UP0 ;  /* 0x0000000b08087287 */ /* 0x000fc40008000000 */
[----:B----4-:R-:W-:Y:S02]  /*0150*/  UIADD3 UR5, UPT, UPT, UR4, UR10, URZ ;  /* 0x0000000a04057290 */ /* 0x010fe4000fffe0ff */
[----:B------:R-:W-:Y:S01]  /*0160*/  UISETP.NE.AND UP0, UPT, UR11, UR8, UPT ;  /* 0x000000080b00728c */ /* 0x000fe2000bf05270 */
[----:B0-----:R-:W-:Y:S01]  /*0170*/  IMAD.U32 R2, RZ, RZ, UR9 ;  /* 0x00000009ff027e24 */ /* 0x001fe2000f8e00ff */
[----:B------:R-:W-:-:S07]  /*0180*/  UMOV UR9, 0xff800000 ;  /* 0xff80000000097882 */ /* 0x000fce0000000000 */
[----:B-----5:R-:W-:Y:S05]  /*0190*/  BRA.U !UP0, `(.L_x_514) ;  /* 0x0000000908287547 */ /* 0x020fea000b800000 */
[----:B------:R-:W-:-:S06]  /*01a0*/  UISETP.GE.AND UP0, UPT, UR17, 0x1, UPT ;  /* 0x000000011100788c */ /* 0x000fcc000bf06270 */
[----:B------:R-:W-:-:S13]  /*01b0*/  PLOP3.LUT P0, PT, PT, PT, UP0, 0x80, 0x8 ;  /* 0x000000000008781c */ /* 0x000fda0003f0f008 */
[----:B------:R-:W-:Y:S05]  /*01c0*/  @!P0 EXIT ;  /* 0x000000000000894d */ /* 0x000fea0003800000 */
[----:B------:R-:W0:Y:S01]  /*01d0*/  LDC.64 R22, c[0x0][0x3a8] ;  /* 0x0000ea00ff167b82 */ /* 0x000e220000000a00 */
[----:B------:R-:W1:Y:S01]  /*01e0*/  S2R R25, SR_TID.X ;  /* 0x0000000000197919 */ /* 0x000e620000002100 */
[----:B------:R-:W0:Y:S01]  /*01f0*/  LDCU.64 UR10, c[0x0][0x3b0] ;  /* 0x00007600ff0a77ac */ /* 0x000e220008000a00 */
[----:B------:R-:W-:Y:S01]  /*0200*/  UMOV UR4, URZ ;  /* 0x000000ff00047c82 */ /* 0x000fe20008000000 */
[----:B01----:R-:W-:-:S11]  /*0210*/  DADD R22, -R22, UR10 ;  /* 0x0000000a16167e29 */ /* 0x003fd60008000100 */
.L_x_524:
[----:B0-----:R-:W-:Y:S01]  /*0220*/  IMAD.U32 R26, RZ, RZ, UR4 ;  /* 0x00000004ff1a7e24 */ /* 0x001fe2000f8e00ff */
[----:B------:R-:W0:Y:S01]  /*0230*/  LDCU UR10, c[0x0][0x388] ;  /* 0x00007100ff0a77ac */ /* 0x000e220008000800 */
[----:B------:R-:W-:Y:S03]  /*0240*/  BSSY.RECONVERGENT B0, `(.L_x_515) ;  /* 0x000007d000007945 */ /* 0x000fe60003800200 */
[----:B------:R-:W-:Y:S01]  /*0250*/  LEA R26, R26, R25, 0x7 ;  /* 0x000000191a1a7211 */ /* 0x000fe200078e38ff */
[----:B------:R-:W-:-:S03]  /*0260*/  UIADD3 UR4, UPT, UPT, UR4, 0x1, URZ ;  /* 0x0000000104047890 */ /* 0x000fc6000fffe0ff */
[----:B------:R-:W-:Y:S01]  /*0270*/  ISETP.GE.AND P0, PT, R26, UR8, PT ;  /* 0x000000081a007c0c */ /* 0x000fe2000bf06270 */
[----:B0-----:R-:W-:-:S12]  /*0280*/  UISETP.NE.AND UP0, UPT, UR4, UR10, UPT ;  /* 0x0000000a0400728c */ /* 0x001fd8000bf05270 */
[----:B------:R-:W-:Y:S05]  /*0290*/  @P0 BRA `(.L_x_516) ;  /* 0x0000000400dc0947 */ /* 0x000fea0003800000 */
[----:B------:R-:W-:Y:S01]  /*02a0*/  VIADD R0, R26, UR5 ;  /* 0x000000051a007c36 */ /* 0x000fe20008000000 */
[----:B------:R-:W-:Y:S01]  /*02b0*/  BSSY.RECONVERGENT B1, `(.L_x_517) ;  /* 0x000003d000017945 */ /* 0x000fe20003800200 */
[----:B------:R-:W-:Y:S02]  /*02c0*/  IMAD.MOV.U32 R4, RZ, RZ, 0x1 ;  /* 0x00000001ff047424 */ /* 0x000fe400078e00ff */
[----:B------:R-:W-:Y:S01]  /*02d0*/  IMAD.MOV.U32 R17, RZ, RZ, RZ ;  /* 0x000000ffff117224 */ /* 0x000fe200078e00ff */
[----:B------:R-:W-:-:S13]  /*02e0*/  ISETP.NE.AND P0, PT, R0, RZ, PT ;  /* 0x000000ff0000720c */ /* 0x000fda0003f05270 */
[----:B------:R-:W-:Y:S05]  /*02f0*/  @!P0 BRA `(.L_x_518) ;  /* 0x0000000000e08947 */ /* 0x000fea0003800000 */
[----:B------:R-:W-:Y:S02]  /*0300*/  HFMA2 R5, -RZ, RZ, 0, 0 ;  /* 0x00000000ff057431 */ /* 0x000fe400000001ff */
[----:B------:R-:W-:Y:S01]  /*0310*/  IMAD.MOV.U32 R14, RZ, RZ, 0xbc8f ;  /* 0x0000bc8fff0e7424 */ /* 0x000fe200078e00ff */
[----:B------:R-:W-:Y:S01]  /*0320*/  MOV R17, RZ ;  /* 0x000000ff00117202 */ /* 0x000fe20000000f00 */
[----:B------:R-:W-:Y:S02]  /*0330*/  IMAD.MOV.U32 R15, RZ, RZ, RZ ;  /* 0x000000ffff0f7224 */ /* 0x000fe400078e00ff */
[----:B------:R-:W-:-:S07]  /*0340*/  IMAD.MOV.U32 R4, RZ, RZ, 0x1 ;  /* 0x00000001ff047424 */ /* 0x000fce00078e00ff */
.L_x_521:
[-C--:B------:R-:W-:Y:S01]  /*0350*/  IMAD R8, R15, R14.reuse, RZ ;  /* 0x0000000e0f087224 */ /* 0x080fe200078e02ff */
[----:B------:R-:W-:Y:S01]  /*0360*/  BSSY.RECONVERGENT B2, `(.L_x_519) ;  /* 0x000002b000027945 */ /* 0x000fe20003800200 */
[----:B------:R-:W-:-:S04]  /*0370*/  IMAD.WIDE.U32 R6, R14, R14, RZ ;  /* 0x0000000e0e067225 */ /* 0x000fc800078e00ff */
[----:B------:R-:W-:Y:S02]  /*0380*/  IMAD R9, R14, R15, R8 ;  /* 0x0000000f0e097224 */ /* 0x000fe400078e0208 */
[----:B------:R-:W-:Y:S01]  /*0390*/  IMAD.WIDE.U32 R10, R6, 0x3, RZ ;  /* 0x00000003060a7825 */ /* 0x000fe200078e00ff */
[----:B------:R-:W-:-:S03]  /*03a0*/  LOP3.LUT R10, R0, 0x1, RZ, 0xc0, !PT ;  /* 0x00000001000a7812 */ /* 0x000fc600078ec0ff */
[----:B------:R-:W-:Y:S01]  /*03b0*/  IMAD.IADD R7, R7, 0x1, R9 ;  /* 0x0000000107077824 */ /* 0x000fe200078e0209 */
[----:B------:R-:W-:-:S03]  /*03c0*/  ISETP.NE.U32.AND P1, PT, R10, 0x1, PT ;  /* 0x000000010a00780c */ /* 0x000fc60003f25070 */
[----:B------:R-:W-:Y:S01]  /*03d0*/  IMAD.WIDE.U32 R8, R7, 0x3, RZ ;  /* 0x0000000307087825 */ /* 0x000fe200078e00ff */
[----:B------:R-:W-:-:S03]  /*03e0*/  ISETP.NE.U32.AND.EX P1, PT, RZ, RZ, PT, P1 ;  /* 0x000000ffff00720c */ /* 0x000fc60003f25110 */
[----:B------:R-:W-:-:S04]  /*03f0*/  IMAD.WIDE.U32 R8, P0, R6, -0x7fffffff, R8 ;  /* 0x8000000106087825 */ /* 0x000fc80007800008 */
[----:B------:R-:W-:Y:S01]  /*0400*/  IMAD.X R13, RZ, RZ, RZ, P0 ;  /* 0x000000ffff0d7224 */ /* 0x000fe200000e06ff */
[----:B------:R-:W-:Y:S01]  /*0410*/  IADD3 RZ, P0, PT, R11, R8, RZ ;  /* 0x000000080bff7210 */ /* 0x000fe20007f1e0ff */
[----:B------:R-:W-:-:S04]  /*0420*/  IMAD.MOV.U32 R12, RZ, RZ, R9 ;  /* 0x000000ffff0c7224 */ /* 0x000fc800078e0009 */
[----:B------:R-:W-:Y:S01]  /*0430*/  IMAD.WIDE.U32.X R12, R7, -0x7fffffff, R12, P0 ;  /* 0x80000001070c7825 */ /* 0x000fe200000e040c */
[----:B------:R-:W-:-:S04]  /*0440*/  ISETP.GT.U32.AND P0, PT, R0, 0x1, PT ;  /* 0x000000010000780c */ /* 0x000fc80003f04070 */
[--C-:B------:R-:W-:Y:S02]  /*0450*/  SHF.R.U64 R11, R12, 0x1e, R13.reuse ;  /* 0x0000001e0c0b7819 */ /* 0x100fe4000000120d */
[----:B------:R-:W-:-:S03]  /*0460*/  SHF.R.U32.HI R10, RZ, 0x1e, R13 ;  /* 0x0000001eff0a7819 */ /* 0x000fc6000001160d */
[----:B------:R-:W-:-:S04]  /*0470*/  IMAD.WIDE.U32 R6, R11, -0x7fffffff, R6 ;  /* 0x800000010b067825 */ /* 0x000fc800078e0006 */
[----:B------:R-:W-:Y:S01]  /*0480*/  IMAD R10, R10, -0x7fffffff, RZ ;  /* 0x800000010a0a7824 */ /* 0x000fe200078e02ff */
[----:B------:R-:W-:Y:S06]  /*0490*/  @P1 BRA `(.L_x_520) ;  /* 0x00000000005c1947 */ /* 0x000fec0003800000 */
[-C--:B------:R-:W-:Y:S02]  /*04a0*/  IMAD R17, R17, R14.reuse, RZ ;  /* 0x0000000e11117224 */ /* 0x080fe400078e02ff */
[----:B------:R-:W-:-:S04]  /*04b0*/  IMAD.WIDE.U32 R8, R4, R14, RZ ;  /* 0x0000000e04087225 */ /* 0x000fc800078e00ff */
[----:B------:R-:W-:Y:S02]  /*04c0*/  IMAD R17, R15, R4, R17 ;  /* 0x000000040f117224 */ /* 0x000fe400078e0211 */
[----:B------:R-:W-:-:S03]  /*04d0*/  IMAD.WIDE.U32 R14, R8, 0x5, RZ ;  /* 0x00000005080e7825 */ /* 0x000fc600078e00ff */
[----:B------:R-:W-:-:S05]  /*04e0*/  IADD3 R9, PT, PT, R9, R17, RZ ;  /* 0x0000001109097210 */ /* 0x000fca0007ffe0ff */
[----:B------:R-:W-:-:S04]  /*04f0*/  IMAD.WIDE.U32 R12, R9, 0x5, RZ ;  /* 0x00000005090c7825 */ /* 0x000fc800078e00ff */
[----:B------:R-:W-:-:S04]  /*0500*/  IMAD.WIDE.U32 R12, P1, R8, 0x2, R12 ;  /* 0x00000002080c7825 */ /* 0x000fc8000782000c */
[----:B------:R-:W-:Y:S01]  /*0510*/  IMAD.X R17, RZ, RZ, RZ, P1 ;  /* 0x000000ffff117224 */ /* 0x000fe200008e06ff */
[----:B------:R-:W-:Y:S01]  /*0520*/  IADD3 RZ, P1, PT, R15, R12, RZ ;  /* 0x0000000c0fff7210 */ /* 0x000fe20007f3e0ff */
[----:B------:R-:W-:-:S04]  /*0530*/  IMAD.MOV.U32 R16, RZ, RZ, R13 ;  /* 0x000000ffff107224 */ /* 0x000fc800078e000d */
[----:B------:R-:W-:-:S03]  /*0540*/  IMAD.WIDE.U32.X R16, R9, 0x2, R16, P1 ;  /* 0x0000000209107825 */ /* 0x000fc600008e0410 */
[----:B------:R-:W-:-:S05]  /*0550*/  IADD3 R13, P1, PT, R8, -R16, RZ ;  /* 0x80000010080d7210 */ /* 0x000fca0007f3e0ff */
[----:B------:R-:W-:-:S05]  /*0560*/  IMAD.X R4, R9, 0x1, ~R17, P1 ;  /* 0x0000000109047824 */ /* 0x000fca00008e0e11 */
[--C-:B------:R-:W-:Y:S02]  /*0570*/  SHF.R.U64 R13, R13, 0x1, R4.reuse ;  /* 0x000000010d0d7819 */ /* 0x100fe40000001204 */
[----:B------:R-:W-:Y:S02]  /*0580*/  SHF.R.U32.HI R15, RZ, 0x1, R4 ;  /* 0x00000001ff0f7819 */ /* 0x000fe40000011604 */
[----:B------:R-:W-:-:S04]  /*0590*/  IADD3 R4, P1, PT, R13, R16, RZ ;  /* 0x000000100d047210 */ /* 0x000fc80007f3e0ff */
[----:B------:R-:W-:-:S04]  /*05a0*/  IADD3.X R13, PT, PT, R15, R17, RZ, P1, !PT ;  /* 0x000000110f0d7210 */ /* 0x000fc80000ffe4ff */
[--C-:B------:R-:W-:Y:S02]  /*05b0*/  SHF.R.U64 R17, R4, 0x1e, R13.reuse ;  /* 0x0000001e04117819 */ /* 0x100fe4000000120d */
[----:B------:R-:W-:-:S03]  /*05c0*/  SHF.R.U32.HI R4, RZ, 0x1e, R13 ;  /* 0x0000001eff047819 */ /* 0x000fc6000001160d */
[----:B------:R-:W-:-:S04]  /*05d0*/  IMAD.WIDE.U32 R8, R17, -0x7fffffff, R8 ;  /* 0x8000000111087825 */ /* 0x000fc800078e0008 */
[----:B------:R-:W-:-:S05]  /*05e0*/  IMAD R4, R4, -0x7fffffff, RZ ;  /* 0x8000000104047824 */ /* 0x000fca00078e02ff */
[----:B------:R-:W-:Y:S01]  /*05f0*/  IADD3 R17, PT, PT, R9, -R17, R4 ;  /* 0x8000001109117210 */ /* 0x000fe20007ffe004 */
[----:B------:R-:W-:-:S07]  /*0600*/  IMAD.MOV.U32 R4, RZ, RZ, R8 ;  /* 0x000000ffff047224 */ /* 0x000fce00078e0008 */
.L_x_520:
[----:B------:R-:W-:Y:S05]  /*0610*/  BSYNC.RECONVERGENT B2 ;  /* 0x0000000000027941 */ /* 0x000fea0003800200 */
.L_x_519:
[----:B------:R-:W-:Y:S01]  /*0620*/  ISETP.GT.U32.AND.EX P0, PT, R5, RZ, PT, P0 ;  /* 0x000000ff0500720c */ /* 0x000fe20003f04100 */
[----:B------:R-:W-:Y:S01]  /*0630*/  IMAD.MOV.U32 R14, RZ, RZ, R6 ;  /* 0x000000ffff0e7224 */ /* 0x000fe200078e0006 */
[--C-:B------:R-:W-:Y:S02]  /*0640*/  SHF.R.U64 R0, R0, 0x1, R5.reuse ;  /* 0x0000000100007819 */ /* 0x100fe40000001205 */
[----:B------:R-:W-:Y:S02]  /*0650*/  SHF.R.U32.HI R5, RZ, 0x1, R5 ;  /* 0x00000001ff057819 */ /* 0x000fe40000011605 */
[----:B------:R-:W-:-:S07]  /*0660*/  IADD3 R15, PT, PT, R7, -R11, R10 ;  /* 0x8000000b070f7210 */ /* 0x000fce0007ffe00a */
[----:B------:R-:W-:Y:S05]  /*0670*/  @P0 BRA `(.L_x_521) ;  /* 0xfffffffc00340947 */ /* 0x000fea000383ffff */
.L_x_518:
[----:B------:R-:W-:Y:S05]  /*0680*/  BSYNC.RECONVERGENT B1 ;  /* 0x0000000000017941 */ /* 0x000fea0003800200 */
.L_x_517:
[-C--:B------:R-:W-:Y:S01]  /*0690*/  IMAD R13, R17, R2.reuse, RZ ;  /* 0x00000002110d7224 */ /* 0x080fe200078e02ff */
[----:B------:R-:W-:Y:S01]  /*06a0*/  BSSY.RECONVERGENT B1, `(.L_x_522) ;  /* 0x0000031000017945 */ /* 0x000fe20003800200 */
[----:B------:R-:W-:-:S04]  /*06b0*/  IMAD.WIDE.U32 R4, R4, R2, RZ ;  /* 0x0000000204047225 */ /* 0x000fc800078e00ff */
[----:B------:R-:W-:-:S04]  /*06c0*/  IMAD.IADD R13, R5, 0x1, R13 ;  /* 0x00000001050d7824 */ /* 0x000fc800078e020d */
[----:B------:R-:W-:-:S04]  /*06d0*/  IMAD.WIDE.U32 R6, R13, 0x5, RZ ;  /* 0x000000050d067825 */ /* 0x000fc800078e00ff */
[----:B------:R-:W-:-:S04]  /*06e0*/  IMAD.WIDE.U32 R8, P0, R4, 0x2, R6 ;  /* 0x0000000204087825 */ /* 0x000fc80007800006 */
[----:B------:R-:W-:Y:S01]  /*06f0*/  IMAD.WIDE.U32 R6, R4, 0x5, RZ ;  /* 0x0000000504067825 */ /* 0x000fe200078e00ff */
[----:B------:R-:W-:-:S03]  /*0700*/  IADD3.X R11, PT, PT, RZ, RZ, RZ, P0, !PT ;  /* 0x000000ffff0b7210 */ /* 0x000fc600007fe4ff */
[----:B------:R-:W-:Y:S01]  /*0710*/  IMAD.MOV.U32 R10, RZ, RZ, R9 ;  /* 0x000000ffff0a7224 */ /* 0x000fe200078e0009 */
[----:B------:R-:W-:-:S05]  /*0720*/  IADD3 RZ, P0, PT, R7, R8, RZ ;  /* 0x0000000807ff7210 */ /* 0x000fca0007f1e0ff */
[----:B------:R-:W-:-:S03]  /*0730*/  IMAD.WIDE.U32.X R6, R13, 0x2, R10, P0 ;  /* 0x000000020d067825 */ /* 0x000fc600000e040a */
[----:B------:R-:W-:-:S05]  /*0740*/  IADD3 R5, P0, PT, R4, -R6, RZ ;  /* 0x8000000604057210 */ /* 0x000fca0007f1e0ff */
[----:B------:R-:W-:-:S05]  /*0750*/  IMAD.X R0, R13, 0x1, ~R7, P0 ;  /* 0x000000010d007824 */ /* 0x000fca00000e0e07 */
[--C-:B------:R-:W-:Y:S02]  /*0760*/  SHF.R.U64 R5, R5, 0x1, R0.reuse ;  /* 0x0000000105057819 */ /* 0x100fe40000001200 */
[----:B------:R-:W-:Y:S02]  /*0770*/  SHF.R.U32.HI R9, RZ, 0x1, R0 ;  /* 0x00000001ff097819 */ /* 0x000fe40000011600 */
[----:B------:R-:W-:-:S05]  /*0780*/  IADD3 R5, P0, PT, R5, R6, RZ ;  /* 0x0000000605057210 */ /* 0x000fca0007f1e0ff */
[----:B------:R-:W-:Y:S02]  /*0790*/  IMAD.X R6, R9, 0x1, R7, P0 ;  /* 0x0000000109067824 */ /* 0x000fe400000e0607 */
[----:B------:R-:W0:Y:S03]  /*07a0*/  MUFU.RCP64H R7, 2.14748262400000000000e+09 ;  /* 0x41dfffff00077908 */ /* 0x000e260000001800 */
[----:B------:R-:W-:Y:S01]  /*07b0*/  SHF.R.U64 R5, R5, 0x1e, R6 ;  /* 0x0000001e05057819 */ /* 0x000fe20000001206 */
[----:B------:R-:W-:-:S04]  /*07c0*/  IMAD.MOV.U32 R6, RZ, RZ, 0x1 ;  /* 0x00000001ff067424 */ /* 0x000fc800078e00ff */
[----:B------:R-:W-:Y:S02]  /*07d0*/  IMAD R4, R5, -0x7fffffff, R4 ;  /* 0x8000000105047824 */ /* 0x000fe400078e0204 */
[----:B------:R-:W-:Y:S02]  /*07e0*/  IMAD.MOV.U32 R5, RZ, RZ, 0x41dfffff ;  /* 0x41dfffffff057424 */ /* 0x000fe400078e00ff */
[----:B------:R-:W-:-:S05]  /*07f0*/  IMAD.HI.U32 R0, R4, 0x5e4789c9, RZ ;  /* 0x5e4789c904007827 */ /* 0x000fca00078e00ff */
[----:B------:R-:W-:-:S05]  /*0800*/  SHF.R.U32.HI R9, RZ, 0xe, R0 ;  /* 0x0000000eff097819 */ /* 0x000fca0000011600 */
[C---:B------:R-:W-:Y:S01]  /*0810*/  IMAD R0, R9.reuse, -0xadc8, R4 ;  /* 0xffff523809007824 */ /* 0x040fe200078e0204 */
[----:B------:R-:W-:Y:S01]  /*0820*/  MOV R4, 0xff800000 ;  /* 0xff80000000047802 */ /* 0x000fe20000000f00 */
[----:B------:R-:W-:Y:S02]  /*0830*/  IMAD R11, R9, 0xd47, RZ ;  /* 0x00000d47090b7824 */ /* 0x000fe400078e02ff */
[----:B------:R-:W-:-:S03]  /*0840*/  IMAD R0, R0, 0xbc8f, RZ ;  /* 0x0000bc8f00007824 */ /* 0x000fc600078e02ff */
[----:B0-----:R-:W-:Y:S01]  /*0850*/  DFMA R8, R6, -R4, 1 ;  /* 0x3ff000000608742b */ /* 0x001fe20000000804 */
[----:B------:R-:W-:Y:S02]  /*0860*/  LOP3.LUT R13, R11, 0x7fffffff, RZ, 0x3c, !PT ;  /* 0x7fffffff0b0d7812 */ /* 0x000fe400078e3cff */
[----:B------:R-:W-:-:S05]  /*0870*/  ISETP.GE.U32.AND P0, PT, R0, R11, PT ;  /* 0x0000000b0000720c */ /* 0x000fca0003f06070 */
[----:B------:R-:W-:-:S08]  /*0880*/  DFMA R8, R8, R8, R8 ;  /* 0x000000080808722b */ /* 0x000fd00000000008 */
[----:B------:R-:W-:Y:S01]  /*0890*/  @P0 IMAD.MOV R13, RZ, RZ, -R11 ;  /* 0x000000ffff0d0224 */ /* 0x000fe200078e0a0b */
[----:B------:R-:W-:-:S04]  /*08a0*/  DFMA R8, R6, R8, R6 ;  /* 0x000000080608722b */ /* 0x000fc80000000006 */
[----:B------:R-:W-:-:S04]  /*08b0*/  IADD3 R2, PT, PT, R0, R13, RZ ;  /* 0x0000000d00027210 */ /* 0x000fc80007ffe0ff */
[----:B------:R-:W-:Y:S01]  /*08c0*/  DFMA R10, R8, -R4, 1 ;  /* 0x3ff00000080a742b */ /* 0x000fe20000000804 */
[----:B------:R-:W-:-:S06]  /*08d0*/  VIADD R6, R2, 0xffffffff ;  /* 0xffffffff02067836 */ /* 0x000fcc0000000000 */
[----:B------:R-:W0:Y:S01]  /*08e0*/  I2F.F64.U32 R6, R6 ;  /* 0x0000000600067312 */ /* 0x000e220000201800 */
[----:B------:R-:W-:-:S08]  /*08f0*/  DFMA R10, R8, R10, R8 ;  /* 0x0000000a080a722b */ /* 0x000fd00000000008 */
[----:B0-----:R-:W-:Y:S01]  /*0900*/  DMUL R8, R6, R10 ;  /* 0x0000000a06087228 */ /* 0x001fe20000000000 */
[----:B------:R-:W-:-:S07]  /*0910*/  FSETP.GEU.AND P1, PT, |R7|, 6.5827683646048100446e-37, PT ;  /* 0x036000000700780b */ /* 0x000fce0003f2e200 */
[----:B------:R-:W-:-:S08]  /*0920*/  DFMA R4, R8, -R4, R6 ;  /* 0x800000040804722b */ /* 0x000fd00000000006 */
[----:B------:R-:W-:-:S10]  /*0930*/  DFMA R4, R10, R4, R8 ;  /* 0x000000040a04722b */ /* 0x000fd40000000008 */
[----:B------:R-:W-:-:S05]  /*0940*/  FFMA R0, RZ, 27.999998092651367188, R5 ;  /* 0x41dfffffff007823 */ /* 0x000fca0000000005 */
[----:B------:R-:W-:-:S13]  /*0950*/  FSETP.GT.AND P0, PT, |R0|, 1.469367938527859385e-39, PT ;  /* 0x001000000000780b */ /* 0x000fda0003f04200 */
[----:B------:R-:W-:Y:S05]  /*0960*/  @P0 BRA P1, `(.L_x_523) ;  /* 0x0000000000100947 */ /* 0x000fea0000800000 */
[----:B------:R-:W-:-:S07]  /*0970*/  MOV R0, 0x990 ;  /* 0x0000099000007802 */ /* 0x000fce0000000f00 */
[----:B------:R-:W-:Y:S05]  /*0980*/  CALL.REL.NOINC `($__internal_0_$__cuda_sm20_div_rn_f64_full) ;  /* 0x00000008004c7944 */ /* 0x000fea0003c00000 */
[----:B------:R-:W-:Y:S02]  /*0990*/  IMAD.MOV.U32 R4, RZ, RZ, R6 ;  /* 0x000000ffff047224 */ /* 0x000fe400078e0006 */
[----:B------:R-:W-:-:S07]  /*09a0*/  IMAD.MOV.U32 R5, RZ, RZ, R7 ;  /* 0x000000ffff057224 */ /* 0x000fce00078e0007 */
.L_x_523:
[----:B------:R-:W-:Y:S05]  /*09b0*/  BSYNC.RECONVERGENT B1 ;  /* 0x0000000000017941 */ /* 0x000fea0003800200 */
.L_x_522:
[----:B------:R-:W0:Y:S01]  /*09c0*/  LDCU.64 UR10, c[0x0][0x3a8] ;  /* 0x00007500ff0a77ac */ /* 0x000e220008000a00 */
[----:B------:R-:W-:-:S05]  /*09d0*/  MOV R27, 0x8 ;  /* 0x00000008001b7802 */ /* 0x000fca0000000f00 */
[----:B------:R-:W-:Y:S01]  /*09e0*/  IMAD.WIDE R26, R26, R27, UR6 ;  /* 0x000000061a1a7e25 */ /* 0x000fe2000f8e021b */
[----:B0-----:R-:W-:-:S07]  /*09f0*/  DFMA R4, R22, R4, UR10 ;  /* 0x0000000a16047e2b */ /* 0x001fce0008000004 */
[----:B------:R0:W-:Y:S04]  /*0a00*/  STG.E.64 desc[UR14][R26.64], R4 ;  /* 0x000000041a007986 */ /* 0x0001e8000c101b0e */
.L_x_516:
[----:B------:R-:W-:Y:S05]  /*0a10*/  BSYNC.RECONVERGENT B0 ;  /* 0x0000000000007941 */ /* 0x000fea0003800200 */
.L_x_515:
[----:B------:R-:W-:Y:S05]  /*0a20*/  BRA.U UP0, `(.L_x_524) ;  /* 0xfffffff500fc7547 */ /* 0x000fea000b83ffff */
[----:B------:R-:W-:Y:S05]  /*0a30*/  EXIT ;  /* 0x000000000000794d */ /* 0x000fea0003800000 */
.L_x_514:
        /* <DEDUP_REMOVED lines=8> */
.L_x_532:
[----:B0-----:R-:W-:Y:S01]  /*0ac0*/  IMAD.U32 R26, RZ, RZ, UR4 ;  /* 0x00000004ff1a7e24 */ /* 0x001fe2000f8e00ff */
[----:B------:R-:W-:Y:S01]  /*0ad0*/  BSSY.RECONVERGENT B0, `(.L_x_525) ;  /* 0x000003f000007945 */ /* 0x000fe20003800200 */
[----:B------:R-:W-:Y:S01]  /*0ae0*/  MOV R4, 0x1 ;  /* 0x0000000100047802 */ /* 0x000fe20000000f00 */
[----:B------:R-:W-:Y:S02]  /*0af0*/  IMAD.MOV.U32 R17, RZ, RZ, RZ ;  /* 0x000000ffff117224 */ /* 0x000fe400078e00ff */
[----:B------:R-:W-:-:S04]  /*0b00*/  IMAD R26, R26, 0x80, R25 ;  /* 0x000000801a1a7824 */ /* 0x000fc800078e0219 */
[----:B------:R-:W-:-:S05]  /*0b10*/  VIADD R0, R26, UR5 ;  /* 0x000000051a007c36 */ /* 0x000fca0008000000 */
[----:B------:R-:W-:-:S13]  /*0b20*/  ISETP.NE.AND P0, PT, R0, RZ, PT ;  /* 0x000000ff0000720c */ /* 0x000fda0003f05270 */
[----:B------:R-:W-:Y:S05]  /*0b30*/  @!P0 BRA `(.L_x_526) ;  /* 0x0000000000e08947 */ /* 0x000fea0003800000 */
[----:B------:R-:W-:Y:S02]  /*0b40*/  HFMA2 R15, -RZ, RZ, 0, 0 ;  /* 0x00000000ff0f7431 */ /* 0x000fe400000001ff */
[----:B------:R-:W-:Y:S02]  /*0b50*/  IMAD.MOV.U32 R5, RZ, RZ, RZ ;  /* 0x000000ffff057224 */ /* 0x000fe400078e00ff */
[----:B------:R-:W-:Y:S02]  /*0b60*/  IMAD.MOV.U32 R14, RZ, RZ, 0xbc8f ;  /* 0x0000bc8fff0e7424 */ /* 0x000fe400078e00ff */
[----:B------:R-:W-:Y:S02]  /*0b70*/  IMAD.MOV.U32 R4, RZ, RZ, 0x1 ;  /* 0x00000001ff047424 */ /* 0x000fe400078e00ff */
[----:B------:R-:W-:-:S07]  /*0b80*/  IMAD.MOV.U32 R17, RZ, RZ, RZ ;  /* 0x000000ffff117224 */ /* 0x000fce00078e00ff */
.L_x_529:
        /* <DEDUP_REMOVED lines=11> */
[----:B------:R-:W-:Y:S01]  /*0c40*/  IMAD.MOV.U32 R12, RZ, RZ, R9 ;  /* 0x000000ffff0c7224 */ /* 0x000fe200078e0009 */
[----:B------:R-:W-:Y:S02]  /*0c50*/  IADD3.X R13, PT, PT, RZ, RZ, RZ, P0, !PT ;  /* 0x000000ffff0d7210 */ /* 0x000fe400007fe4ff */
[----:B------:R-:W-:-:S05]  /*0c60*/  IADD3 RZ, P0, PT, R11, R8, RZ ;  /* 0x000000080bff7210 */ /* 0x000fca0007f1e0ff */
        /* <DEDUP_REMOVED lines=10> */
[----:B------:R-:W-:-:S04]  /*0d10*/  IMAD.WIDE.U32 R14, R8, 0x5, RZ ;  /* 0x00000005080e7825 */ /* 0x000fc800078e00ff */
[----:B------:R-:W-:-:S04]  /*0d20*/  IMAD.IADD R9, R9, 0x1, R17 ;  /* 0x0000000109097824 */ /* 0x000fc800078e0211 */
[----:B------:R-:W-:-:S04]  /*0d30*/  IMAD.WIDE.U32 R12, R9, 0x5, RZ ;  /* 0x00000005090c7825 */ /* 0x000fc800078e00ff */
[----:B------:R-:W-:-:S04]  /*0d40*/  IMAD.WIDE.U32 R12, P1, R8, 0x2, R12 ;  /* 0x00000002080c7825 */ /* 0x000fc8000782000c */
[----:B------:R-:W-:Y:S01]  /*0d50*/  IMAD.X R17, RZ, RZ, RZ, P1 ;  /* 0x000000ffff117224 */ /* 0x000fe200008e06ff */
[----:B------:R-:W-:Y:S02]  /*0d60*/  IADD3 RZ, P1, PT, R15, R12, RZ ;  /* 0x0000000c0fff7210 */ /* 0x000fe40007f3e0ff */
[----:B------:R-:W-:-:S05]  /*0d70*/  MOV R16, R13 ;  /* 0x0000000d00107202 */ /* 0x000fca0000000f00 */
[----:B------:R-:W-:-:S03]  /*0d80*/  IMAD.WIDE.U32.X R16, R9, 0x2, R16, P1 ;  /* 0x0000000209107825 */ /* 0x000fc600008e0410 */
[----:B------:R-:W-:-:S05]  /*0d90*/  IADD3 R13, P1, PT, R8, -R16, RZ ;  /* 0x80000010080d7210 */ /* 0x000fca0007f3e0ff */
[----:B------:R-:W-:-:S05]  /*0da0*/  IMAD.X R4, R9, 0x1, ~R17, P1 ;  /* 0x0000000109047824 */ /* 0x000fca00008e0e11 */
[--C-:B------:R-:W-:Y:S02]  /*0db0*/  SHF.R.U64 R13, R13, 0x1, R4.reuse ;  /* 0x000000010d0d7819 */ /* 0x100fe40000001204 */
[----:B------:R-:W-:Y:S02]  /*0dc0*/  SHF.R.U32.HI R15, RZ, 0x1, R4 ;  /* 0x00000001ff0f7819 */ /* 0x000fe40000011604 */
[----:B------:R-:W-:-:S05]  /*0dd0*/  IADD3 R4, P1, PT, R13, R16, RZ ;  /* 0x000000100d047210 */ /* 0x000fca0007f3e0ff */
[----:B------:R-:W-:-:S05]  /*0de0*/  IMAD.X R13, R15, 0x1, R17, P1 ;  /* 0x000000010f0d7824 */ /* 0x000fca00008e0611 */
[--C-:B------:R-:W-:Y:S02]  /*0df0*/  SHF.R.U64 R17, R4, 0x1e, R13.reuse ;  /* 0x0000001e04117819 */ /* 0x100fe4000000120d */
[----:B------:R-:W-:-:S03]  /*0e00*/  SHF.R.U32.HI R4, RZ, 0x1e, R13 ;  /* 0x0000001eff047819 */ /* 0x000fc6000001160d */
[----:B------:R-:W-:-:S04]  /*0e10*/  IMAD.WIDE.U32 R8, R17, -0x7fffffff, R8 ;  /* 0x8000000111087825 */ /* 0x000fc800078e0008 */
[----:B------:R-:W-:-:S05]  /*0e20*/  IMAD R4, R4, -0x7fffffff, RZ ;  /* 0x8000000104047824 */ /* 0x000fca00078e02ff */
[----:B------:R-:W-:Y:S01]  /*0e30*/  IADD3 R17, PT, PT, R9, -R17, R4 ;  /* 0x8000001109117210 */ /* 0x000fe20007ffe004 */
[----:B------:R-:W-:-:S07]  /*0e40*/  IMAD.MOV.U32 R4, RZ, RZ, R8 ;  /* 0x000000ffff047224 */ /* 0x000fce00078e0008 */
.L_x_528:
[----:B------:R-:W-:Y:S05]  /*0e50*/  BSYNC.RECONVERGENT B1 ;  /* 0x0000000000017941 */ /* 0x000fea0003800200 */
.L_x_527:
[----:B------:R-:W-:Y:S02]  /*0e60*/  ISETP.GT.U32.AND.EX P0, PT, R5, RZ, PT, P0 ;  /* 0x000000ff0500720c */ /* 0x000fe40003f04100 */
[--C-:B------:R-:W-:Y:S02]  /*0e70*/  SHF.R.U64 R0, R0, 0x1, R5.reuse ;  /* 0x0000000100007819 */ /* 0x100fe40000001205 */
[----:B------:R-:W-:Y:S02]  /*0e80*/  SHF.R.U32.HI R5, RZ, 0x1, R5 ;  /* 0x00000001ff057819 */ /* 0x000fe40000011605 */
[----:B------:R-:W-:Y:S02]  /*0e90*/  IADD3 R15, PT, PT, R7, -R11, R10 ;  /* 0x8000000b070f7210 */ /* 0x000fe40007ffe00a */
[----:B------:R-:W-:-:S05]  /*0ea0*/  MOV R14, R6 ;  /* 0x00000006000e7202 */ /* 0x000fca0000000f00 */
[----:B------:R-:W-:Y:S05]  /*0eb0*/  @P0 BRA `(.L_x_529) ;  /* 0xfffffffc00340947 */ /* 0x000fea000383ffff */
.L_x_526:
[----:B------:R-:W-:Y:S05]  /*0ec0*/  BSYNC.RECONVERGENT B0 ;  /* 0x0000000000007941 */ /* 0x000fea0003800200 */
.L_x_525:
[-C--:B------:R-:W-:Y:S01]  /*0ed0*/  IMAD R13, R17, R2.reuse, RZ ;  /* 0x00000002110d7224 */ /* 0x080fe200078e02ff */
[----:B------:R-:W-:Y:S01]  /*0ee0*/  BSSY.RECONVERGENT B0, `(.L_x_530) ;  /* 0x0000031000007945 */ /* 0x000fe20003800200 */
[----:B------:R-:W-:-:S04]  /*0ef0*/  IMAD.WIDE.U32 R4, R4, R2, RZ ;  /* 0x0000000204047225 */ /* 0x000fc800078e00ff */
[----:B------:R-:W-:-:S04]  /*0f00*/  IMAD.IADD R13, R5, 0x1, R13 ;  /* 0x00000001050d7824 */ /* 0x000fc800078e020d */
[----:B------:R-:W-:-:S04]  /*0f10*/  IMAD.WIDE.U32 R6, R13, 0x5, RZ ;  /* 0x000000050d067825 */ /* 0x000fc800078e00ff */
[----:B------:R-:W-:-:S04]  /*0f20*/  IMAD.WIDE.U32 R8, P0, R4, 0x2, R6 ;  /* 0x0000000204087825 */ /* 0x000fc80007800006 */
[----:B------:R-:W-:Y:S01]  /*0f30*/  IMAD.WIDE.U32 R6, R4, 0x5, RZ ;  /* 0x0000000504067825 */ /* 0x000fe200078e00ff */
[----:B------:R-:W-:-:S03]  /*0f40*/  MOV R10, R9 ;  /* 0x00000009000a7202 */ /* 0x000fc60000000f00 */
[----:B------:R-:W-:Y:S01]  /*0f50*/  IMAD.X R11, RZ, RZ, RZ, P0 ;  /* 0x000000ffff0b7224 */ /* 0x000fe200000e06ff */
        /* <DEDUP_REMOVED lines=23> */
[----:B------:R-:W-:Y:S01]  /*10d0*/  @P0 IADD3 R13, PT, PT, -R11, RZ, RZ ;  /* 0x000000ff0b0d0210 */ /* 0x000fe20007ffe1ff */
[----:B------:R-:W-:-:S04]  /*10e0*/  DFMA R8, R6, R8, R6 ;  /* 0x000000080608722b */ /* 0x000fc80000000006 */
[----:B------:R-:W-:-:S04]  /*10f0*/  IMAD.IADD R2, R0, 0x1, R13 ;  /* 0x0000000100027824 */ /* 0x000fc800078e020d */
[----:B------:R-:W-:Y:S01]  /*1100*/  VIADD R6, R2, 0xffffffff ;  /* 0xffffffff02067836 */ /* 0x000fe20000000000 */
[----:B------:R-:W-:-:S05]  /*1110*/  DFMA R10, R8, -R4, 1 ;  /* 0x3ff00000080a742b */ /* 0x000fca0000000804 */
[----:B------:R-:W0:Y:S03]  /*1120*/  I2F.F64.U32 R6, R6 ;  /* 0x0000000600067312 */ /* 0x000e260000201800 */
        /* <DEDUP_REMOVED lines=10> */
[----:B------:R-:W-:Y:S01]  /*11d0*/  MOV R4, R6 ;  /* 0x0000000600047202 */ /* 0x000fe20000000f00 */
[----:B------:R-:W-:-:S07]  /*11e0*/  IMAD.MOV.U32 R5, RZ, RZ, R7 ;  /* 0x000000ffff057224 */ /* 0x000fce00078e0007 */
.L_x_531:
[----:B------:R-:W-:Y:S05]  /*11f0*/  BSYNC.RECONVERGENT B0 ;  /* 0x0000000000007941 */ /* 0x000fea0003800200 */
.L_x_530:
[----:B------:R-:W0:Y:S01]  /*1200*/  LDCU UR12, c[0x0][0x388] ;  /* 0x00007100ff0c77ac */ /* 0x000e220008000800 */
[----:B------:R-:W-:Y:S01]  /*1210*/  IMAD.MOV.U32 R27, RZ, RZ, 0x8 ;  /* 0x00000008ff1b7424 */ /* 0x000fe200078e00ff */
[----:B------:R-:W1:Y:S03]  /*1220*/  LDCU.64 UR10, c[0x0][0x3a8] ;  /* 0x00007500ff0a77ac */ /* 0x000e660008000a00 */
[----:B------:R-:W-:Y:S01]  /*1230*/  IMAD.WIDE R26, R26, R27, UR6 ;  /* 0x000000061a1a7e25 */ /* 0x000fe2000f8e021b */
[----:B------:R-:W-:-:S04]  /*1240*/  UIADD3 UR8, UPT, UPT, UR4, 0x1, URZ ;  /* 0x0000000104087890 */ /* 0x000fc8000fffe0ff */
[----:B0-----:R-:W-:Y:S01]  /*1250*/  UISETP.NE.AND UP0, UPT, UR8, UR12, UPT ;  /* 0x0000000c0800728c */ /* 0x001fe2000bf05270 */
[----:B-1----:R-:W-:-:S05]  /*1260*/  DFMA R4, R22, R4, UR10 ;  /* 0x0000000a16047e2b */ /* 0x002fca0008000004 */
[----:B------:R-:W-:Y:S02]  /*1270*/  PLOP3.LUT P0, PT, PT, PT, UP0, 0x80, 0x8 ;  /* 0x000000000008781c */ /* 0x000fe40003f0f008 */
[----:B------:R0:W-:Y:S11]  /*1280*/  STG.E.64 desc[UR14][R26.64], R4 ;  /* 0x000000041a007986 */ /* 0x0001f6000c101b0e */
[----:B------:R-:W-:Y:S05]  /*1290*/  @!P0 EXIT ;  /* 0x000000000000894d */ /* 0x000fea0003800000 */
[----:B------:R-:W-:Y:S01]  /*12a0*/  UMOV UR4, UR8 ;  /* 0x0000000800047c82 */ /* 0x000fe20008000000 */
[----:B------:R-:W-:Y:S05]  /*12b0*/  BRA `(.L_x_532) ;  /* 0xfffffff800007947 */ /* 0x000fea000383ffff */
        .weak           $__internal_0_$__cuda_sm20_div_rn_f64_full
        .type           $__internal_0_$__cuda_sm20_div_rn_f64_full,@function
        .size           $__internal_0_$__cuda_sm20_div_rn_f64_full,(.L_x_841 - $__internal_0_$__cuda_sm20_div_rn_f64_full)
$__internal_0_$__cuda_sm20_div_rn_f64_full:
[C---:B------:R-:W-:Y:S01]  /*12c0*/  FSETP.GEU.AND P0, PT, |R3|.reuse, 1.469367938527859385e-39, PT ;  /* 0x001000000300780b */ /* 0x040fe20003f0e200 */
[----:B------:R-:W-:Y:S01]  /*12d0*/  IMAD.U32 R10, RZ, RZ, UR9 ;  /* 0x00000009ff0a7e24 */ /* 0x000fe2000f8e00ff */
[C---:B------:R-:W-:Y:S01]  /*12e0*/  LOP3.LUT R4, R3.reuse, 0x800fffff, RZ, 0xc0, !PT ;  /* 0x800fffff03047812 */ /* 0x040fe200078ec0ff */
[----:B------:R-:W-:Y:S01]  /*12f0*/  IMAD.MOV.U32 R11, RZ, RZ, R3 ;  /* 0x000000ffff0b7224 */ /* 0x000fe200078e0003 */
[----:B------:R-:W-:Y:S01]  /*1300*/  MOV R8, UR9 ;  /* 0x0000000900087c02 */ /* 0x000fe20008000f00 */
[----:B------:R-:W-:Y:S01]  /*1310*/  IMAD.MOV.U32 R13, RZ, RZ, R7 ;  /* 0x000000ffff0d7224 */ /* 0x000fe200078e0007 */
[----:B------:R-:W-:Y:S01]  /*1320*/  LOP3.LUT R9, R4, 0x3ff00000, RZ, 0xfc, !PT ;  /* 0x3ff0000004097812 */ /* 0x000fe200078efcff */
[----:B------:R-:W-:Y:S01]  /*1330*/  IMAD.MOV.U32 R14, RZ, RZ, 0x1 ;  /* 0x00000001ff0e7424 */ /* 0x000fe200078e00ff */
[----:B------:R-:W-:Y:S01]  /*1340*/  LOP3.LUT R7, R3, 0x7ff00000, RZ, 0xc0, !PT ;  /* 0x7ff0000003077812 */ /* 0x000fe200078ec0ff */
[----:B------:R-:W-:Y:S01]  /*1350*/  BSSY.RECONVERGENT B2, `(.L_x_533) ;  /* 0x0000052000027945 */ /* 0x000fe20003800200 */
[----:B------:R-:W-:-:S02]  /*1360*/  FSETP.GEU.AND P2, PT, |R13|, 1.469367938527859385e-39, PT ;  /* 0x001000000d00780b */ /* 0x000fc40003f4e200 */
[----:B------:R-:W-:Y:S01]  /*1370*/  LOP3.LUT R4, R13, 0x7ff00000, RZ, 0xc0, !PT ;  /* 0x7ff000000d047812 */ /* 0x000fe200078ec0ff */
[----:B------:R-:W-:Y:S01]  /*1380*/  @!P0 DMUL R8, R10, 8.98846567431157953865e+307 ;  /* 0x7fe000000a088828 */ /* 0x000fe20000000000 */
[----:B------:R-:W-:Y:S02]  /*1390*/  MOV R12, R6 ;  /* 0x00000006000c7202 */ /* 0x000fe40000000f00 */
[----:B------:R-:W-:Y:S02]  /*13a0*/  ISETP.GE.U32.AND P1, PT, R4, R7, PT ;  /* 0x000000070400720c */ /* 0x000fe40003f26070 */
[----:B------:R-:W-:Y:S01]  /*13b0*/  MOV R6, R4 ;  /* 0x0000000400067202 */ /* 0x000fe20000000f00 */
[----:B------:R-:W0:Y:S04]  /*13c0*/  MUFU.RCP64H R15, R9 ;  /* 0x00000009000f7308 */ /* 0x000e280000001800 */
[----:B------:R-:W-:-:S02]  /*13d0*/  @!P2 LOP3.LUT R5, R11, 0x7ff00000, RZ, 0xc0, !PT ;  /* 0x7ff000000b05a812 */ /* 0x000fc400078ec0ff */
[----:B------:R-:W-:Y:S02]  /*13e0*/  @!P0 LOP3.LUT R7, R9, 0x7ff00000, RZ, 0xc0, !PT ;  /* 0x7ff0000009078812 */ /* 0x000fe400078ec0ff */
[----:B------:R-:W-:Y:S02]  /*13f0*/  @!P2 ISETP.GE.U32.AND P3, PT, R4, R5, PT ;  /* 0x000000050400a20c */ /* 0x000fe40003f66070 */
[----:B------:R-:W-:-:S04]  /*1400*/  MOV R5, 0x1ca00000 ;  /* 0x1ca0000000057802 */ /* 0x000fc80000000f00 */
[----:B------:R-:W-:Y:S01]  /*1410*/  @!P2 SEL R17, R5, 0x63400000, !P3 ;  /* 0x634000000511a807 */ /* 0x000fe20005800000 */
[----:B0-----:R-:W-:-:S03]  /*1420*/  DFMA R18, R14, -R8, 1 ;  /* 0x3ff000000e12742b */ /* 0x001fc60000000808 */
[----:B------:R-:W-:-:S04]  /*1430*/  @!P2 LOP3.LUT R20, R17, 0x80000000, R13, 0xf8, !PT ;  /* 0x800000001114a812 */ /* 0x000fc800078ef80d */
[----:B------:R-:W-:Y:S01]  /*1440*/  @!P2 LOP3.LUT R21, R20, 0x100000, RZ, 0xfc, !PT ;  /* 0x001000001415a812 */ /* 0x000fe200078efcff */
[----:B------:R-:W-:Y:S01]  /*1450*/  @!P2 IMAD.MOV.U32 R20, RZ, RZ, RZ ;  /* 0x000000ffff14a224 */ /* 0x000fe200078e00ff */
[----:B------:R-:W-:-:S08]  /*1460*/  DFMA R18, R18, R18, R18 ;  /* 0x000000121212722b */ /* 0x000fd00000000012 */
[----:B------:R-:W-:Y:S01]  /*1470*/  DFMA R18, R14, R18, R14 ;  /* 0x000000120e12722b */ /* 0x000fe2000000000e */
[----:B------:R-:W-:Y:S01]  /*1480*/  SEL R15, R5, 0x63400000, !P1 ;  /* 0x63400000050f7807 */ /* 0x000fe20004800000 */
[----:B------:R-:W-:-:S03]  /*1490*/  IMAD.MOV.U32 R14, RZ, RZ, R12 ;  /* 0x000000ffff0e7224 */ /* 0x000fc600078e000c */
[----:B------:R-:W-:-:S03]  /*14a0*/  LOP3.LUT R15, R15, 0x800fffff, R13, 0xf8, !PT ;  /* 0x800fffff0f0f7812 */ /* 0x000fc600078ef80d */
[----:B------:R-:W-:-:S03]  /*14b0*/  DFMA R16, R18, -R8, 1 ;  /* 0x3ff000001210742b */ /* 0x000fc60000000808 */
[----:B------:R-:W-:-:S05]  /*14c0*/  @!P2 DFMA R14, R14, 2, -R20 ;  /* 0x400000000e0ea82b */ /* 0x000fca0000000814 */
[----:B------:R-:W-:-:S05]  /*14d0*/  DFMA R16, R18, R16, R18 ;  /* 0x000000101210722b */ /* 0x000fca0000000012 */
[----:B------:R-:W-:-:S03]  /*14e0*/  @!P2 LOP3.LUT R6, R15, 0x7ff00000, RZ, 0xc0, !PT ;  /* 0x7ff000000f06a812 */ /* 0x000fc600078ec0ff */
[----:B------:R-:W-:Y:S02]  /*14f0*/  DMUL R18, R16, R14 ;  /* 0x0000000e10127228 */ /* 0x000fe40000000000 */
[----:B------:R-:W-:-:S05]  /*1500*/  VIADD R24, R6, 0xffffffff ;  /* 0xffffffff06187836 */ /* 0x000fca0000000000 */
[----:B------:R-:W-:Y:S01]  /*1510*/  ISETP.GT.U32.AND P0, PT, R24, 0x7feffffe, PT ;  /* 0x7feffffe1800780c */ /* 0x000fe20003f04070 */
[----:B------:R-:W-:Y:S01]  /*1520*/  VIADD R24, R7, 0xffffffff ;  /* 0xffffffff07187836 */ /* 0x000fe20000000000 */
[----:B------:R-:W-:-:S04]  /*1530*/  DFMA R20, R18, -R8, R14 ;  /* 0x800000081214722b */ /* 0x000fc8000000000e */
[----:B------:R-:W-:-:S04]  /*1540*/  ISETP.GT.U32.OR P0, PT, R24, 0x7feffffe, P0 ;  /* 0x7feffffe1800780c */ /* 0x000fc80000704470 */
[----:B------:R-:W-:-:S09]  /*1550*/  DFMA R20, R16, R20, R18 ;  /* 0x000000141014722b */ /* 0x000fd20000000012 */
[----:B------:R-:W-:Y:S05]  /*1560*/  @P0 BRA `(.L_x_534) ;  /* 0x00000000006c0947 */ /* 0x000fea0003800000 */
[----:B------:R-:W-:-:S04]  /*1570*/  LOP3.LUT R7, R11, 0x7ff00000, RZ, 0xc0, !PT ;  /* 0x7ff000000b077812 */ /* 0x000fc800078ec0ff */
[CC--:B------:R-:W-:Y:S02]  /*1580*/  VIADDMNMX R6, R4.reuse, -R7.reuse, 0xb9600000, !PT ;  /* 0xb960000004067446 */ /* 0x0c0fe40007800907 */
[----:B------:R-:W-:Y:S02]  /*1590*/  ISETP.GE.U32.AND P0, PT, R4, R7, PT ;  /* 0x000000070400720c */ /* 0x000fe40003f06070 */
[----:B------:R-:W-:Y:S02]  /*15a0*/  VIMNMX R6, PT, PT, R6, 0x46a00000, PT ;  /* 0x46a0000006067848 */ /* 0x000fe40003fe0100 */
[----:B------:R-:W-:-:S04]  /*15b0*/  SEL R5, R5, 0x63400000, !P0 ;  /* 0x6340000005057807 */ /* 0x000fc80004000000 */
[----:B------:R-:W-:Y:S01]  /*15c0*/  IADD3 R12, PT, PT, -R5, R6, RZ ;  /* 0x00000006050c7210 */ /* 0x000fe20007ffe1ff */
[----:B------:R-:W-:-:S04]  /*15d0*/  IMAD.MOV.U32 R6, RZ, RZ, RZ ;  /* 0x000000ffff067224 */ /* 0x000fc800078e00ff */
[----:B------:R-:W-:-:S06]  /*15e0*/  VIADD R7, R12, 0x7fe00000 ;  /* 0x7fe000000c077836 */ /* 0x000fcc0000000000 */
[----:B------:R-:W-:-:S10]  /*15f0*/  DMUL R4, R20, R6 ;  /* 0x0000000614047228 */ /* 0x000fd40000000000 */
[----:B------:R-:W-:-:S13]  /*1600*/  FSETP.GTU.AND P0, PT, |R5|, 1.469367938527859385e-39, PT ;  /* 0x001000000500780b */ /* 0x000fda0003f0c200 */
[----:B------:R-:W-:Y:S05]  /*1610*/  @P0 BRA `(.L_x_535) ;  /* 0x0000000000940947 */ /* 0x000fea0003800000 */
[----:B------:R-:W-:Y:S01]  /*1620*/  DFMA R8, R20, -R8, R14 ;  /* 0x800000081408722b */ /* 0x000fe2000000000e */
[----:B------:R-:W-:-:S09]  /*1630*/  MOV R6, RZ ;  /* 0x000000ff00067202 */ /* 0x000fd20000000f00 */
[C---:B------:R-:W-:Y:S02]  /*1640*/  FSETP.NEU.AND P0, PT, R9.reuse, RZ, PT ;  /* 0x000000ff0900720b */ /* 0x040fe40003f0d000 */
[----:B------:R-:W-:-:S04]  /*1650*/  LOP3.LUT R11, R9, 0x80000000, R11, 0x48, !PT ;  /* 0x80000000090b7812 */ /* 0x000fc800078e480b */
[----:B------:R-:W-:-:S07]  /*1660*/  LOP3.LUT R7, R11, R7, RZ, 0xfc, !PT ;  /* 0x000000070b077212 */ /* 0x000fce00078efcff */
[----:B------:R-:W-:Y:S05]  /*1670*/  @!P0 BRA `(.L_x_535) ;  /* 0x00000000007c8947 */ /* 0x000fea0003800000 */
[----:B------:R-:W-:Y:S01]  /*1680*/  IMAD.MOV R9, RZ, RZ, -R12 ;  /* 0x000000ffff097224 */ /* 0x000fe200078e0a0c */
[----:B------:R-:W-:Y:S01]  /*1690*/  DMUL.RP R6, R20, R6 ;  /* 0x0000000614067228 */ /* 0x000fe20000008000 */
[----:B------:R-:W-:-:S06]  /*16a0*/  IMAD.MOV.U32 R8, RZ, RZ, RZ ;  /* 0x000000ffff087224 */ /* 0x000fcc00078e00ff */
[----:B------:R-:W-:-:S03]  /*16b0*/  DFMA R8, R4, -R8, R20 ;  /* 0x800000080408722b */ /* 0x000fc60000000014 */
[----:B------:R-:W-:-:S03]  /*16c0*/  LOP3.LUT R11, R7, R11, RZ, 0x3c, !PT ;  /* 0x0000000b070b7212 */ /* 0x000fc600078e3cff */
[----:B------:R-:W-:-:S04]  /*16d0*/  IADD3 R8, PT, PT, -R12, -0x43300000, RZ ;  /* 0xbcd000000c087810 */ /* 0x000fc80007ffe1ff */
[----:B------:R-:W-:-:S04]  /*16e0*/  FSETP.NEU.AND P0, PT, |R9|, R8, PT ;  /* 0x000000080900720b */ /* 0x000fc80003f0d200 */
[----:B------:R-:W-:Y:S02]  /*16f0*/  FSEL R4, R6, R4, !P0 ;  /* 0x0000000406047208 */ /* 0x000fe40004000000 */
[----:B------:R-:W-:Y:S01]  /*1700*/  FSEL R5, R11, R5, !P0 ;  /* 0x000000050b057208 */ /* 0x000fe20004000000 */
[----:B------:R-:W-:Y:S06]  /*1710*/  BRA `(.L_x_535) ;  /* 0x0000000000547947 */ /* 0x000fec0003800000 */
.L_x_534:
[----:B------:R-:W-:-:S14]  /*1720*/  DSETP.NAN.AND P0, PT, R12, R12, PT ;  /* 0x0000000c0c00722a */ /* 0x000fdc0003f08000 */
[----:B------:R-:W-:Y:S05]  /*1730*/  @P0 BRA `(.L_x_536) ;  /* 0x0000000000440947 */ /* 0x000fea0003800000 */
[----:B------:R-:W-:-:S14]  /*1740*/  DSETP.NAN.AND P0, PT, R10, R10, PT ;  /* 0x0000000a0a00722a */ /* 0x000fdc0003f08000 */
[----:B------:R-:W-:Y:S05]  /*1750*/  @P0 BRA `(.L_x_537) ;  /* 0x0000000000300947 */ /* 0x000fea0003800000 */
[----:B------:R-:W-:Y:S01]  /*1760*/  ISETP.NE.AND P0, PT, R6, R7, PT ;  /* 0x000000070600720c */ /* 0x000fe20003f05270 */
[----:B------:R-:W-:Y:S01]  /*1770*/  IMAD.MOV.U32 R5, RZ, RZ, -0x80000 ;  /* 0xfff80000ff057424 */ /* 0x000fe200078e00ff */
[----:B------:R-:W-:-:S11]  /*1780*/  MOV R4, 0x0 ;  /* 0x0000000000047802 */ /* 0x000fd60000000f00 */
[----:B------:R-:W-:Y:S05]  /*1790*/  @!P0 BRA `(.L_x_535) ;  /* 0x0000000000348947 */ /* 0x000fea0003800000 */
[----:B------:R-:W-:Y:S02]  /*17a0*/  ISETP.NE.AND P0, PT, R6, 0x7ff00000, PT ;  /* 0x7ff000000600780c */ /* 0x000fe40003f05270 */
[----:B------:R-:W-:Y:S02]  /*17b0*/  LOP3.LUT R5, R13, 0x80000000, R11, 0x48, !PT ;  /* 0x800000000d057812 */ /* 0x000fe400078e480b */
[----:B------:R-:W-:-:S13]  /*17c0*/  ISETP.EQ.OR P0, PT, R7, RZ, !P0 ;  /* 0x000000ff0700720c */ /* 0x000fda0004702670 */
[----:B------:R-:W-:Y:S01]  /*17d0*/  @P0 LOP3.LUT R6, R5, 0x7ff00000, RZ, 0xfc, !PT ;  /* 0x7ff0000005060812 */ /* 0x000fe200078efcff */
[----:B------:R-:W-:Y:S01]  /*17e0*/  @!P0 IMAD.MOV.U32 R4, RZ, RZ, RZ ;  /* 0x000000ffff048224 */ /* 0x000fe200078e00ff */
[----:B------:R-:W-:-:S03]  /*17f0*/  @P0 MOV R4, RZ ;  /* 0x000000ff00040202 */ /* 0x000fc60000000f00 */
[----:B------:R-:W-:Y:S01]  /*1800*/  @P0 IMAD.MOV.U32 R5, RZ, RZ, R6 ;  /* 0x000000ffff050224 */ /* 0x000fe200078e0006 */
[----:B------:R-:W-:Y:S06]  /*1810*/  BRA `(.L_x_535) ;  /* 0x0000000000147947 */ /* 0x000fec0003800000 */
.L_x_537:
[----:B------:R-:W-:Y:S01]  /*1820*/  LOP3.LUT R5, R11, 0x80000, RZ, 0xfc, !PT ;  /* 0x000800000b057812 */ /* 0x000fe200078efcff */
[----:B------:R-:W-:Y:S01]  /*1830*/  IMAD.MOV.U32 R4, RZ, RZ, R10 ;  /* 0x000000ffff047224 */ /* 0x000fe200078e000a */
[----:B------:R-:W-:Y:S06]  /*1840*/  BRA `(.L_x_535) ;  /* 0x0000000000087947 */ /* 0x000fec0003800000 */
.L_x_536:
[----:B------:R-:W-:Y:S02]  /*1850*/  LOP3.LUT R5, R13, 0x80000, RZ, 0xfc, !PT ;  /* 0x000800000d057812 */ /* 0x000fe400078efcff */
[----:B------:R-:W-:-:S07]  /*1860*/  MOV R4, R12 ;  /* 0x0000000c00047202 */ /* 0x000fce0000000f00 */
.L_x_535:
[----:B------:R-:W-:Y:S05]  /*1870*/  BSYNC.RECONVERGENT B2 ;  /* 0x0000000000027941 */ /* 0x000fea0003800200 */
.L_x_533:
[----:B------:R-:W-:Y:S01]  /*1880*/  IMAD.MOV.U32 R6, RZ, RZ, R4 ;  /* 0x000000ffff067224 */ /* 0x000fe200078e0004 */
[----:B------:R-:W-:Y:S01]  /*1890*/  MOV R4, R0 ;  /* 0x0000000000047202 */ /* 0x000fe20000000f00 */
[----:B------:R-:W-:Y:S02]  /*18a0*/  IMAD.MOV.U32 R7, RZ, RZ, R5 ;  /* 0x000000ffff077224 */ /* 0x000fe400078e0005 */
[----:B------:R-:W-:-:S04]  /*18b0*/  IMAD.MOV.U32 R5, RZ, RZ, 0x0 ;  /* 0x00000000ff057424 */ /* 0x000fc800078e00ff */
[----:B------:R-:W-:Y:S05]  /*18c0*/  RET.REL.NODEC R4 `(_ZN3cub18CUB_300001_SM_10006detail9transform16transform_kernelINS2_10policy_hubILb1EN4cuda3std3__45tupleIJN6thrust24THRUST_300001_SM_1000_NS17counting_iteratorIjNSA_11use_defaultESC_SC_EEEEEE10policy1000El3prgNSA_6detail15normal_iteratorINSA_10device_ptrIdEEEEJSD_EEEvT0_iT1_T2_DpNS2_10kernel_argIT3_EE) ;  /* 0xffffffe404cc7950 */ /* 0x000fea0003c3ffff */
.L_x_538:
        /* <DEDUP_REMOVED lines=11> */
.L_x_841:


//--------------------- .text._ZN3cub18CUB_300001_SM_10006detail9transform16transform_kernelINS2_10policy_hubILb1EN4cuda3std3__45tupleIJN6thrust24THRUST_300001_SM_1000_NS17counting_iteratorIjNSA_11use_defaultESC_SC_EEEEEE10policy1000Ei3prgNSA_6detail15normal_iteratorINSA_10device_ptrIdEEEEJSD_EEEvT0_iT1_T2_DpNS2_10kernel_argIT3_EE --------------------------
	.section	.text._ZN3cub18CUB_300001_SM_10006detail9transform16transform_kernelINS2_10policy_hubILb1EN4cuda3std3__45tupleIJN6thrust24THRUST_300001_SM_1000_NS17counting_iteratorIjNSA_11use_defaultESC_SC_EEEEEE10policy1000Ei3prgNSA_6detail15normal_iteratorINSA_10device_ptrIdEEEEJSD_EEEvT0_iT1_T2_DpNS2_10kernel_argIT3_EE,"ax",@progbits
	.align	128
        .global         _ZN3cub18CUB_300001_SM_10006detail9transform16transform_kernelINS2_10policy_hubILb1EN4cuda3std3__45tupleIJN6thrust24THRUST_300001_SM_1000_NS17counting_iteratorIjNSA_11use_defaultESC_SC_EEEEEE10policy1000Ei3prgNSA_6detail15normal_iteratorINSA_10device_ptrIdEEEEJSD_EEEvT0_iT1_T2_DpNS2_10kernel_argIT3_EE
        .type           _ZN3cub18CUB_300001_SM_10006detail9transform16transform_kernelINS2_10policy_hubILb1EN4cuda3std3__45tupleIJN6thrust24THRUST_300001_SM_1000_NS17counting_iteratorIjNSA_11use_defaultESC_SC_EEEEEE10policy1000Ei3prgNSA_6detail15normal_iteratorINSA_10device_ptrIdEEEEJSD_EEEvT0_iT1_T2_DpNS2_10kernel_argIT3_EE,@function
        .size           _ZN3cub18CUB_300001_SM_10006detail9transform16transform_kernelINS2_10policy_hubILb1EN4cuda3std3__45tupleIJN6thrust24THRUST_300001_SM_1000_NS17counting_iteratorIjNSA_11use_defaultESC_SC_EEEEEE10policy1000Ei3prgNSA_6detail15normal_iteratorINSA_10device_ptrIdEEEEJSD_EEEvT0_iT1_T2_DpNS2_10kernel_argIT3_EE,(.L_x_842 - _ZN3cub18CUB_300001_SM_10006detail9transform16transform_kernelINS2_10policy_hubILb1EN4cuda3std3__45tupleIJN6thrust24THRUST_300001_SM_1000_NS17counting_iteratorIjNSA_11use_defaultESC_SC_EEEEEE10policy1000Ei3prgNSA_6detail15normal_iteratorINSA_10device_ptrIdEEEEJSD_EEEvT0_iT1_T2_DpNS2_10kernel_argIT3_EE)
        .other          _ZN3cub18CUB_300001_SM_10006detail9transform16transform_kernelINS2_10policy_hubILb1EN4cuda3std3__45tupleIJN6thrust24THRUST_300001_SM_1000_NS17counting_iteratorIjNSA_11use_defaultESC_SC_EEEEEE10policy1000Ei3prgNSA_6detail15normal_iteratorINSA_10device_ptrIdEEEEJSD_EEEvT0_iT1_T2_DpNS2_10kernel_argIT3_EE,@"STO_CUDA_ENTRY STV_DEFAULT"
_ZN3cub18CUB_300001_SM_10006detail9transform16transform_kernelINS2_10policy_hubILb1EN4cuda3std3__45tupleIJN6thrust24THRUST_300001_SM_1000_NS17counting_iteratorIjNSA_11use_defaultESC_SC_EEEEEE10policy1000Ei3prgNSA_6detail15normal_iteratorINSA_10device_ptrIdEEEEJSD_EEEvT0_iT1_T2_DpNS2_10kernel_argIT3_EE:
.text._ZN3cub18CUB_300001_SM_10006detail9transform16transform_kernelINS2_10policy_hubILb1EN4cuda3std3__45tupleIJN6thrust24THRUST_300001_SM_1000_NS17counting_iteratorIjNSA_11use_defaultESC_SC_EEEEEE10policy1000Ei3prgNSA_6detail15normal_iteratorINSA_10device_ptrIdEEEEJSD_EEEvT0_iT1_T2_DpNS2_10kernel_argIT3_EE:
[----:B------:R-:W-:Y:S08]  /*0000*/  LDC R1, c[0x0][0x37c] ;  /* 0x0000df00ff017b82 */ /* 0x000ff00000000800 */
[----:B------:R-:W0:Y:S01]  /*0010*/  S2UR UR4, SR_CTAID.X ;  /* 0x00000000000479c3 */ /* 0x000e220000002500 */
[----:B------:R-:W1:Y:S01]  /*0020*/  LDCU.64 UR8, c[0x0][0x380] ;  /* 0x00007000ff0877ac */ /* 0x000e620008000a00 */
[----:B------:R-:W-:Y:S01]  /*0030*/  IMAD.MOV.U32 R5, RZ, RZ, 0x41dfffff ;  /* 0x41dfffffff057424 */ /* 0x000fe200078e00ff */
[----:B------:R-:W2:Y:S01]  /*0040*/  LDCU UR10, c[0x0][0x3b8] ;  /* 0x00007700ff0a77ac */ /* 0x000ea20008000800 */
[----:B------:R-:W3:Y:S01]  /*0050*/  LDCU UR14, c[0x0][0x398] ;  /* 0x00007300ff0e77ac */ /* 0x000ee20008000800 */
[----:B------:R-:W4:Y:S01]  /*0060*/  LDCU.64 UR6, c[0x0][0x3b0] ;  /* 0x00007600ff0677ac */ /* 0x000f220008000a00 */
[----:B------:R-:W5:Y:S01]  /*0070*/  LDCU.64 UR12, c[0x0][0x358] ;  /* 0x00006b00ff0c77ac */ /* 0x000f620008000a00 */
[----:B-1----:R-:W-:-:S04]  /*0080*/  USHF.L.U32 UR11, UR9, 0x7, URZ ;  /* 0x00000007090b7899 */ /* 0x002fc800080006ff */
[----:B0-----:R-:W-:Y:S01]  /*0090*/  UIMAD UR4, UR11, UR4, URZ ;  /* 0x000000040b0472a4 */ /* 0x001fe2000f8e02ff */
[----:B---3--:R-:W-:-:S03]  /*00a0*/  IMAD.U32 R3, RZ, RZ, UR14 ;  /* 0x0000000eff037e24 */ /* 0x008fc6000f8e00ff */
[----:B------:R-:W-:Y:S02]  /*00b0*/  UIADD3 UR5, UPT, UPT, -UR4, UR8, URZ ;  /* 0x0000000804057290 */ /* 0x000fe4000fffe1ff */
[----:B--2---:R-:W-:Y:S02]  /*00c0*/  UIADD3 UR8, UPT, UPT, UR4, UR10, URZ ;  /* 0x0000000a04087290 */ /* 0x004fe4000fffe0ff */
[----:B------:R-:W-:Y:S02]  /*00d0*/  UISETP.LT.AND UP0, UPT, UR11, UR5, UPT ;  /* 0x000000050b00728c */ /* 0x000fe4000bf01270 */
[----:B----4-:R-:W-:Y:S02]  /*00e0*/  UIMAD.WIDE UR6, UR4, 0x8, UR6 ;  /* 0x00000008040678a5 */ /* 0x010fe4000f8e0206 */
[----:B------:R-:W-:Y:S02]  /*00f0*/  USEL UR10, UR11, UR5, UP0 ;  /* 0x000000050b0a7287 */ /* 0x000fe40008000000 */
[----:B------:R-:W-:-:S03]  /*0100*/  UISETP.GT.AND UP0, UPT, UR11, UR5, UPT ;  /* 0x000000050b00728c */ /* 0x000fc6000bf04270 */
[----:B------:R-:W-:-:S06]  /*0110*/  UMOV UR5, 0xff800000 ;  /* 0xff80000000057882 */ /* 0x000fcc0000000000 */
[----:B-----5:R-:W-:Y:S05]  /*0120*/  BRA.U UP0, `(.L_x_539) ;  /* 0x00000009001c7547 */ /* 0x020fea000b800000 */
[----:B------:R-:W-:-:S06]  /*0130*/  UISETP.GE.AND UP0, UPT, UR9, 0x1, UPT ;  /* 0x000000010900788c */ /* 0x000fcc000bf06270 */
[----:B------:R-:W-:-:S13]  /*0140*/  PLOP3.LUT P0, PT, PT, PT, UP0, 0x80, 0x8 ;  /* 0x000000000008781c */ /* 0x000fda0003f0f008 */
[----:B------:R-:W-:Y:S05]  /*0150*/  @!P0 EXIT ;  /* 0x000000000000894d */ /* 0x000fea0003800000 */
[----:B------:R-:W0:Y:S01]  /*0160*/  LDC.64 R10, c[0x0][0x3a0] ;  /* 0x0000e800ff0a7b82 */ /* 0x000e220000000a00 */
[----:B------:R-:W1:Y:S01]  /*0170*/  S2R R7, SR_TID.X ;  /* 0x0000000000077919 */ /* 0x000e620000002100 */
[----:B------:R-:W-:-:S06]  /*0180*/  IMAD.MOV.U32 R24, RZ, RZ, RZ ;  /* 0x000000ffff187224 */ /* 0x000fcc00078e00ff */
[----:B------:R-:W0:Y:S02]  /*0190*/  LDC.64 R8, c[0x0][0x3a8] ;  /* 0x0000ea00ff087b82 */ /* 0x000e240000000a00 */
[----:B01----:R-:W-:-:S11]  /*01a0*/  DADD R8, R8, -R10 ;  /* 0x0000000008087229 */ /* 0x003fd6000000080a */
.L_x_547:
[----:B------:R-:W-:Y:S01]  /*01b0*/  LEA R25, R24, R7, 0x7 ;  /* 0x0000000718197211 */ /* 0x000fe200078e38ff */
[----:B------:R-:W-:Y:S01]  /*01c0*/  BSSY.RECONVERGENT B0, `(.L_x_540) ;  /* 0x000003e000007945 */ /* 0x000fe20003800200 */
[----:B------:R-:W-:Y:S02]  /*01d0*/  IMAD.MOV.U32 R4, RZ, RZ, 0x1 ;  /* 0x00000001ff047424 */ /* 0x000fe400078e00ff */
[----:B------:R-:W-:Y:S02]  /*01e0*/  IMAD.MOV.U32 R6, RZ, RZ, RZ ;  /* 0x000000ffff067224 */ /* 0x000fe400078e00ff */
[----:B------:R-:W-:-:S05]  /*01f0*/  VIADD R0, R25, UR8 ;  /* 0x0000000819007c36 */ /* 0x000fca0008000000 */
[----:B------:R-:W-:-:S13]  /*0200*/  ISETP.NE.AND P0, PT, R0, RZ, PT ;  /* 0x000000ff0000720c */ /* 0x000fda0003f05270 */
[----:B0-----:R-:W-:Y:S05]  /*0210*/  @!P0 BRA `(.L_x_541) ;  /* 0x0000000000e08947 */ /* 0x001fea0003800000 */
[----:B------:R-:W-:Y:S01]  /*0220*/  HFMA2 R6, -RZ, RZ, 0, 0 ;  /* 0x00000000ff067431 */ /* 0x000fe200000001ff */
[----:B------:R-:W-:Y:S01]  /*0230*/  MOV R19, RZ ;  /* 0x000000ff00137202 */ /* 0x000fe20000000f00 */
[----:B------:R-:W-:Y:S02]  /*0240*/  IMAD.MOV.U32 R21, RZ, RZ, 0xbc8f ;  /* 0x0000bc8fff157424 */ /* 0x000fe400078e00ff */
[----:B------:R-:W-:Y:S02]  /*0250*/  IMAD.MOV.U32 R2, RZ, RZ, RZ ;  /* 0x000000ffff027224 */ /* 0x000fe400078e00ff */
[----:B------:R-:W-:-:S07]  /*0260*/  IMAD.MOV.U32 R4, RZ, RZ, 0x1 ;  /* 0x00000001ff047424 */ /* 0x000fce00078e00ff */
.L_x_544:
        /* <DEDUP_REMOVED lines=41> */
[----:B------:R-:W-:Y:S02]  /*0500*/  IMAD R2, R2, -0x7fffffff, RZ ;  /* 0x8000000102027824 */ /* 0x000fe400078e02ff */
[----:B------:R-:W-:-:S03]  /*0510*/  IMAD.MOV.U32 R4, RZ, RZ, R12 ;  /* 0x000000ffff047224 */ /* 0x000fc600078e000c */
[----:B------:R-:W-:-:S07]  /*0520*/  IADD3 R6, PT, PT, R13, -R17, R2 ;  /* 0x800000110d067210 */ /* 0x000fce0007ffe002 */
.L_x_543:
[----:B------:R-:W-:Y:S05]  /*0530*/  BSYNC.RECONVERGENT B1 ;  /* 0x0000000000017941 */ /* 0x000fea0003800200 */
.L_x_542:
[----:B------:R-:W-:Y:S01]  /*0540*/  ISETP.GT.U32.AND.EX P0, PT, R19, RZ, PT, P0 ;  /* 0x000000ff1300720c */ /* 0x000fe20003f04100 */
[----:B------:R-:W-:Y:S01]  /*0550*/  IMAD.MOV.U32 R21, RZ, RZ, R10 ;  /* 0x000000ffff157224 */ /* 0x000fe200078e000a */
[--C-:B------:R-:W-:Y:S02]  /*0560*/  SHF.R.U64 R0, R0, 0x1, R19.reuse ;  /* 0x0000000100007819 */ /* 0x100fe40000001213 */
[----:B------:R-:W-:Y:S02]  /*0570*/  SHF.R.U32.HI R19, RZ, 0x1, R19 ;  /* 0x00000001ff137819 */ /* 0x000fe40000011613 */
[----:B------:R-:W-:-:S07]  /*0580*/  IADD3 R2, PT, PT, R11, -R15, R14 ;  /* 0x8000000f0b027210 */ /* 0x000fce0007ffe00e */
[----:B------:R-:W-:Y:S05]  /*0590*/  @P0 BRA `(.L_x_544) ;  /* 0xfffffffc00340947 */ /* 0x000fea000383ffff */
.L_x_541:
[----:B------:R-:W-:Y:S05]  /*05a0*/  BSYNC.RECONVERGENT B0 ;  /* 0x0000000000007941 */ /* 0x000fea0003800200 */
.L_x_540:
        /* <DEDUP_REMOVED lines=17> */
[----:B------:R-:W-:-:S03]  /*06c0*/  IMAD.MOV.U32 R11, RZ, RZ, 0x41dfffff ;  /* 0x41dfffffff0b7424 */ /* 0x000fc600078e00ff */
[----:B------:R-:W-:Y:S02]  /*06d0*/  SHF.R.U64 R3, R3, 0x1e, R10 ;  /* 0x0000001e03037819 */ /* 0x000fe4000000120a */
[----:B------:R-:W-:-:S03]  /*06e0*/  MOV R10, 0xff800000 ;  /* 0xff800000000a7802 */ /* 0x000fc60000000f00 */
[----:B------:R-:W-:Y:S02]  /*06f0*/  IMAD R2, R3, -0x7fffffff, R2 ;  /* 0x8000000103027824 */ /* 0x000fe400078e0202 */
[----:B------:R-:W0:Y:S02]  /*0700*/  MUFU.RCP64H R3, 2.14748262400000000000e+09 ;  /* 0x41dfffff00037908 */ /* 0x000e240000001800 */
[----:B------:R-:W-:-:S05]  /*0710*/  IMAD.HI.U32 R0, R2, 0x5e4789c9, RZ ;  /* 0x5e4789c902007827 */ /* 0x000fca00078e00ff */
[----:B------:R-:W-:-:S05]  /*0720*/  SHF.R.U32.HI R13, RZ, 0xe, R0 ;  /* 0x0000000eff0d7819 */ /* 0x000fca0000011600 */
[C---:B------:R-:W-:Y:S02]  /*0730*/  IMAD R2, R13.reuse, -0xadc8, R2 ;  /* 0xffff52380d027824 */ /* 0x040fe400078e0202 */
[----:B------:R-:W-:Y:S02]  /*0740*/  IMAD R15, R13, 0xd47, RZ ;  /* 0x00000d470d0f7824 */ /* 0x000fe400078e02ff */
[----:B------:R-:W-:Y:S02]  /*0750*/  IMAD R0, R2, 0xbc8f, RZ ;  /* 0x0000bc8f02007824 */ /* 0x000fe400078e02ff */
[----:B------:R-:W-:Y:S01]  /*0760*/  IMAD.MOV.U32 R2, RZ, RZ, 0x1 ;  /* 0x00000001ff027424 */ /* 0x000fe200078e00ff */
[----:B------:R-:W-:Y:S02]  /*0770*/  LOP3.LUT R17, R15, 0x7fffffff, RZ, 0x3c, !PT ;  /* 0x7fffffff0f117812 */ /* 0x000fe400078e3cff */
[----:B------:R-:W-:-:S03]  /*0780*/  ISETP.GE.U32.AND P0, PT, R0, R15, PT ;  /* 0x0000000f0000720c */ /* 0x000fc60003f06070 */
[----:B0-----:R-:W-:-:S08]  /*0790*/  DFMA R12, R2, -R10, 1 ;  /* 0x3ff00000020c742b */ /* 0x001fd0000000080a */
[----:B------:R-:W-:Y:S02]  /*07a0*/  DFMA R12, R12, R12, R12 ;  /* 0x0000000c0c0c722b */ /* 0x000fe4000000000c */
[----:B------:R-:W-:-:S06]  /*07b0*/  @P0 IMAD.MOV R17, RZ, RZ, -R15 ;  /* 0x000000ffff110224 */ /* 0x000fcc00078e0a0f */
[----:B------:R-:W-:Y:S01]  /*07c0*/  DFMA R14, R2, R12, R2 ;  /* 0x0000000c020e722b */ /* 0x000fe20000000002 */
[----:B------:R-:W-:-:S05]  /*07d0*/  IADD3 R3, PT, PT, R0, R17, RZ ;  /* 0x0000001100037210 */ /* 0x000fca0007ffe0ff */
[----:B------:R-:W-:Y:S02]  /*07e0*/  VIADD R12, R3, 0xffffffff ;  /* 0xffffffff030c7836 */ /* 0x000fe40000000000 */
[----:B------:R-:W-:-:S04]  /*07f0*/  DFMA R16, R14, -R10, 1 ;  /* 0x3ff000000e10742b */ /* 0x000fc8000000080a */
[----:B------:R-:W0:Y:S04]  /*0800*/  I2F.F64.U32 R12, R12 ;  /* 0x0000000c000c7312 */ /* 0x000e280000201800 */
        /* <DEDUP_REMOVED lines=8> */
[----:B------:R-:W-:Y:S01]  /*0890*/  IMAD.MOV.U32 R14, RZ, RZ, R12 ;  /* 0x000000ffff0e7224 */ /* 0x000fe200078e000c */
[----:B------:R-:W-:Y:S01]  /*08a0*/  MOV R4, 0x8d0 ;  /* 0x000008d000047802 */ /* 0x000fe20000000f00 */
[----:B------:R-:W-:-:S07]  /*08b0*/  IMAD.MOV.U32 R15, RZ, RZ, R13 ;  /* 0x000000ffff0f7224 */ /* 0x000fce00078e000d */
[----:B------:R-:W-:Y:S05]  /*08c0*/  CALL.REL.NOINC `($__internal_1_$__cuda_sm20_div_rn_f64_full) ;  /* 0x0000000800647944 */ /* 0x000fea0003c00000 */
[----:B------:R-:W-:Y:S01]  /*08d0*/  MOV R10, R18 ;  /* 0x00000012000a7202 */ /* 0x000fe20000000f00 */
[----:B------:R-:W-:-:S07]  /*08e0*/  IMAD.MOV.U32 R11, RZ, RZ, R19 ;  /* 0x000000ffff0b7224 */ /* 0x000fce00078e0013 */
.L_x_546:
[----:B------:R-:W-:Y:S05]  /*08f0*/  BSYNC.RECONVERGENT B0 ;  /* 0x0000000000007941 */ /* 0x000fea0003800200 */
.L_x_545:
[----:B------:R-:W0:Y:S01]  /*0900*/  LDCU UR4, c[0x0][0x384] ;  /* 0x00007080ff0477ac */ /* 0x000e220008000800 */
[----:B------:R-:W-:Y:S02]  /*0910*/  VIADD R24, R24, 0x1 ;  /* 0x0000000118187836 */ /* 0x000fe40000000000 */
[----:B------:R-:W-:Y:S01]  /*0920*/  IMAD.MOV.U32 R12, RZ, RZ, 0x8 ;  /* 0x00000008ff0c7424 */ /* 0x000fe200078e00ff */
[----:B------:R-:W1:Y:S03]  /*0930*/  LDCU.64 UR10, c[0x0][0x3a0] ;  /* 0x00007400ff0a77ac */ /* 0x000e660008000a00 */
[----:B------:R-:W-:Y:S01]  /*0940*/  IMAD.WIDE R12, R25, R12, UR6 ;  /* 0x00000006190c7e25 */ /* 0x000fe2000f8e020c */
[----:B0-----:R-:W-:Y:S01]  /*0950*/  ISETP.NE.AND P0, PT, R24, UR4, PT ;  /* 0x0000000418007c0c */ /* 0x001fe2000bf05270 */
[----:B-1----:R-:W-:-:S07]  /*0960*/  DFMA R10, R8, R10, UR10 ;  /* 0x0000000a080a7e2b */ /* 0x002fce000800000a */
[----:B------:R0:W-:Y:S05]  /*0970*/  STG.E.64 desc[UR12][R12.64], R10 ;  /* 0x0000000a0c007986 */ /* 0x0001ea000c101b0c */
[----:B------:R-:W-:Y:S05]  /*0980*/  @!P0 EXIT ;  /* 0x000000000000894d */ /* 0x000fea0003800000 */
[----:B------:R-:W-:Y:S05]  /*0990*/  BRA `(.L_x_547) ;  /* 0xfffffff800047947 */ /* 0x000fea000383ffff */
.L_x_539:
[----:B------:R-:W-:-:S06]  /*09a0*/  UISETP.GE.AND UP0, UPT, UR9, 0x1, UPT ;  /* 0x000000010900788c */ /* 0x000fcc000bf06270 */
[----:B------:R-:W-:-:S13]  /*09b0*/  PLOP3.LUT P0, PT, PT, PT, UP0, 0x80, 0x8 ;  /* 0x000000000008781c */ /* 0x000fda0003f0f008 */
[----:B------:R-:W-:Y:S05]  /*09c0*/  @!P0 EXIT ;  /* 0x000000000000894d */ /* 0x000fea0003800000 */
[----:B------:R-:W0:Y:S01]  /*09d0*/  LDC.64 R10, c[0x0][0x3a0] ;  /* 0x0000e800ff0a7b82 */ /* 0x000e220000000a00 */
[----:B------:R-:W1:Y:S01]  /*09e0*/  S2R R7, SR_TID.X ;  /* 0x0000000000077919 */ /* 0x000e620000002100 */
[----:B------:R-:W-:-:S06]  /*09f0*/  UMOV UR4, URZ ;  /* 0x000000ff00047c82 */ /* 0x000fcc0008000000 */
[----:B------:R-:W0:Y:S02]  /*0a00*/  LDC.64 R8, c[0x0][0x3a8] ;  /* 0x0000ea00ff087b82 */ /* 0x000e240000000a00 */
[----:B01----:R-:W-:-:S11]  /*0a10*/  DADD R8, R8, -R10 ;  /* 0x0000000008087229 */ /* 0x003fd6000000080a */
.L_x_557:
[----:B0-----:R-:W-:Y:S01]  /*0a20*/  MOV R24, UR4 ;  /* 0x0000000400187c02 */ /* 0x001fe20008000f00 */
[----:B------:R-:W0:Y:S01]  /*0a30*/  LDCU UR9, c[0x0][0x384] ;  /* 0x00007080ff0977ac */ /* 0x000e220008000800 */
[----:B------:R-:W-:Y:S03]  /*0a40*/  BSSY.RECONVERGENT B0, `(.L_x_548) ;  /* 0x000007f000007945 */ /* 0x000fe60003800200 */
[----:B------:R-:W-:Y:S01]  /*0a50*/  IMAD R24, R24, 0x80, R7 ;  /* 0x0000008018187824 */ /* 0x000fe200078e0207 */
[----:B------:R-:W-:-:S04]  /*0a60*/  UIADD3 UR4, UPT, UPT, UR4, 0x1, URZ ;  /* 0x0000000104047890 */ /* 0x000fc8000fffe0ff */
[----:B------:R-:W-:Y:S01]  /*0a70*/  ISETP.GE.AND P0, PT, R24, UR10, PT ;  /* 0x0000000a18007c0c */ /* 0x000fe2000bf06270 */
[----:B0-----:R-:W-:-:S12]  /*0a80*/  UISETP.NE.AND UP0, UPT, UR4, UR9, UPT ;  /* 0x000000090400728c */ /* 0x001fd8000bf05270 */
[----:B------:R-:W-:Y:S05]  /*0a90*/  @P0 BRA `(.L_x_549) ;  /* 0x0000000400e40947 */ /* 0x000fea0003800000 */
[----:B------:R-:W-:Y:S01]  /*0aa0*/  VIADD R0, R24, UR8 ;  /* 0x0000000818007c36 */ /* 0x000fe20008000000 */
[----:B------:R-:W-:Y:S01]  /*0ab0*/  BSSY.RECONVERGENT B1, `(.L_x_550) ;  /* 0x000003d000017945 */ /* 0x000fe20003800200 */
[----:B------:R-:W-:Y:S02]  /*0ac0*/  HFMA2 R4, -RZ, RZ, 0, 0 ;  /* 0x00000000ff047431 */ /* 0x000fe400000001ff */
[----:B------:R-:W-:Y:S01]  /*0ad0*/  IMAD.MOV.U32 R2, RZ, RZ, 0x1 ;  /* 0x00000001ff027424 */ /* 0x000fe200078e00ff */
[----:B------:R-:W-:-:S13]  /*0ae0*/  ISETP.NE.AND P0, PT, R0, RZ, PT ;  /* 0x000000ff0000720c */ /* 0x000fda0003f05270 */
[----:B------:R-:W-:Y:S05]  /*0af0*/  @!P0 BRA `(.L_x_551) ;  /* 0x0000000000e08947 */ /* 0x000fea0003800000 */
[----:B------:R-:W-:Y:S01]  /*0b00*/  IMAD.MOV.U32 R11, RZ, RZ, RZ ;  /* 0x000000ffff0b7224 */ /* 0x000fe200078e00ff */
[----:B------:R-:W-:Y:S01]  /*0b10*/  MOV R2, 0x1 ;  /* 0x0000000100027802 */ /* 0x000fe20000000f00 */
[----:B------:R-:W-:Y:S02]  /*0b20*/  IMAD.MOV.U32 R10, RZ, RZ, 0xbc8f ;  /* 0x0000bc8fff0a7424 */ /* 0x000fe400078e00ff */
[----:B------:R-:W-:Y:S02]  /*0b30*/  IMAD.MOV.U32 R21, RZ, RZ, RZ ;  /* 0x000000ffff157224 */ /* 0x000fe400078e00ff */
[----:B------:R-:W-:-:S07]  /*0b40*/  IMAD.MOV.U32 R4, RZ, RZ, RZ ;  /* 0x000000ffff047224 */ /* 0x000fce00078e00ff */
.L_x_554:
[-C--:B------:R-:W-:Y:S01]  /*0b50*/  IMAD R6, R21, R10.reuse, RZ ;  /* 0x0000000a15067224 */ /* 0x080fe200078e02ff */
[----:B------:R-:W-:Y:S01]  /*0b60*/  BSSY.RECONVERGENT B2, `(.L_x_552) ;  /* 0x000002b000027945 */ /* 0x000fe20003800200 */
[----:B------:R-:W-:-:S04]  /*0b70*/  IMAD.WIDE.U32 R12, R10, R10, RZ ;  /* 0x0000000a0a0c7225 */ /* 0x000fc800078e00ff */
[----:B------:R-:W-:Y:S01]  /*0b80*/  IMAD R15, R10, R21, R6 ;  /* 0x000000150a0f7224 */ /* 0x000fe200078e0206 */
[----:B------:R-:W-:Y:S01]  /*0b90*/  LOP3.LUT R6, R0, 0x1, RZ, 0xc0, !PT ;  /* 0x0000000100067812 */ /* 0x000fe200078ec0ff */
[----:B------:R-:W-:-:S03]  /*0ba0*/  IMAD.WIDE.U32 R16, R12, 0x3, RZ ;  /* 0x000000030c107825 */ /* 0x000fc600078e00ff */
[----:B------:R-:W-:Y:S01]  /*0bb0*/  ISETP.NE.U32.AND P1, PT, R6, 0x1, PT ;  /* 0x000000010600780c */ /* 0x000fe20003f25070 */
[----:B------:R-:W-:-:S03]  /*0bc0*/  IMAD.IADD R13, R13, 0x1, R15 ;  /* 0x000000010d0d7824 */ /* 0x000fc600078e020f */
[----:B------:R-:W-:Y:S01]  /*0bd0*/  ISETP.NE.U32.AND.EX P1, PT, RZ, RZ, PT, P1 ;  /* 0x000000ffff00720c */ /* 0x000fe20003f25110 */
[----:B------:R-:W-:-:S04]  /*0be0*/  IMAD.WIDE.U32 R14, R13, 0x3, RZ ;  /* 0x000000030d0e7825 */ /* 0x000fc800078e00ff */
        /* <DEDUP_REMOVED lines=13> */
[----:B------:R-:W-:-:S04]  /*0cc0*/  IMAD R21, R21, R2, R4 ;  /* 0x0000000215157224 */ /* 0x000fc800078e0204 */
[----:B------:R-:W-:Y:S02]  /*0cd0*/  IMAD.IADD R15, R15, 0x1, R21 ;  /* 0x000000010f0f7824 */ /* 0x000fe400078e0215 */
[----:B------:R-:W-:-:S04]  /*0ce0*/  IMAD.WIDE.U32 R20, R14, 0x5, RZ ;  /* 0x000000050e147825 */ /* 0x000fc800078e00ff */
[----:B------:R-:W-:-:S04]  /*0cf0*/  IMAD.WIDE.U32 R18, R15, 0x5, RZ ;  /* 0x000000050f127825 */ /* 0x000fc800078e00ff */
[----:B------:R-:W-:-:S04]  /*0d00*/  IMAD.WIDE.U32 R18, P1, R14, 0x2, R18 ;  /* 0x000000020e127825 */ /* 0x000fc80007820012 */
[----:B------:R-:W-:Y:S01]  /*0d10*/  IMAD.MOV.U32 R22, RZ, RZ, R19 ;  /* 0x000000ffff167224 */ /* 0x000fe200078e0013 */
[----:B------:R-:W-:Y:S02]  /*0d20*/  IADD3.X R23, PT, PT, RZ, RZ, RZ, P1, !PT ;  /* 0x000000ffff177210 */ /* 0x000fe40000ffe4ff */
[----:B------:R-:W-:-:S05]  /*0d30*/  IADD3 RZ, P1, PT, R21, R18, RZ ;  /* 0x0000001215ff7210 */ /* 0x000fca0007f3e0ff */
        /* <DEDUP_REMOVED lines=13> */
.L_x_553:
[----:B------:R-:W-:Y:S05]  /*0e10*/  BSYNC.RECONVERGENT B2 ;  /* 0x0000000000027941 */ /* 0x000fea0003800200 */
.L_x_552:
[----:B------:R-:W-:Y:S01]  /*0e20*/  ISETP.GT.U32.AND.EX P0, PT, R11, RZ, PT, P0 ;  /* 0x000000ff0b00720c */ /* 0x000fe20003f04100 */
[----:B------:R-:W-:Y:S01]  /*0e30*/  IMAD.MOV.U32 R10, RZ, RZ, R12 ;  /* 0x000000ffff0a7224 */ /* 0x000fe200078e000c */
[--C-:B------:R-:W-:Y:S02]  /*0e40*/  SHF.R.U64 R0, R0, 0x1, R11.reuse ;  /* 0x0000000100007819 */ /* 0x100fe4000000120b */
[----:B------:R-:W-:Y:S02]  /*0e50*/  SHF.R.U32.HI R11, RZ, 0x1, R11 ;  /* 0x00000001ff0b7819 */ /* 0x000fe4000001160b */
[----:B------:R-:W-:-:S07]  /*0e60*/  IADD3 R21, PT, PT, R13, -R17, R6 ;  /* 0x800000110d157210 */ /* 0x000fce0007ffe006 */
[----:B------:R-:W-:Y:S05]  /*0e70*/  @P0 BRA `(.L_x_554) ;  /* 0xfffffffc00340947 */ /* 0x000fea000383ffff */
.L_x_551:
[----:B------:R-:W-:Y:S05]  /*0e80*/  BSYNC.RECONVERGENT B1 ;  /* 0x0000000000017941 */ /* 0x000fea0003800200 */
.L_x_550:
[-C--:B------:R-:W-:Y:S01]  /*0e90*/  IMAD R17, R4, R3.reuse, RZ ;  /* 0x0000000304117224 */ /* 0x080fe200078e02ff */
[----:B------:R-:W-:Y:S01]  /*0ea0*/  BSSY.RECONVERGENT B1, `(.L_x_555) ;  /* 0x0000033000017945 */ /* 0x000fe20003800200 */
[----:B------:R-:W-:-:S05]  /*0eb0*/  IMAD.WIDE.U32 R2, R2, R3, RZ ;  /* 0x0000000302027225 */ /* 0x000fca00078e00ff */
[----:B------:R-:W-:-:S05]  /*0ec0*/  IADD3 R17, PT, PT, R3, R17, RZ ;  /* 0x0000001103117210 */ /* 0x000fca0007ffe0ff */
[----:B------:R-:W-:-:S04]  /*0ed0*/  IMAD.WIDE.U32 R10, R17, 0x5, RZ ;  /* 0x00000005110a7825 */ /* 0x000fc800078e00ff */
[----:B------:R-:W-:-:S04]  /*0ee0*/  IMAD.WIDE.U32 R12, P0, R2, 0x2, R10 ;  /* 0x00000002020c7825 */ /* 0x000fc8000780000a */
[----:B------:R-:W-:-:S04]  /*0ef0*/  IMAD.WIDE.U32 R10, R2, 0x5, RZ ;  /* 0x00000005020a7825 */ /* 0x000fc800078e00ff */
[----:B------:R-:W-:Y:S01]  /*0f00*/  IMAD.X R15, RZ, RZ, RZ, P0 ;  /* 0x000000ffff0f7224 */ /* 0x000fe200000e06ff */
[----:B------:R-:W-:Y:S01]  /*0f10*/  IADD3 RZ, P0, PT, R11, R12, RZ ;  /* 0x0000000c0bff7210 */ /* 0x000fe20007f1e0ff */
[----:B------:R-:W-:-:S04]  /*0f20*/  IMAD.MOV.U32 R14, RZ, RZ, R13 ;  /* 0x000000ffff0e7224 */ /* 0x000fc800078e000d */
[----:B------:R-:W-:-:S03]  /*0f30*/  IMAD.WIDE.U32.X R10, R17, 0x2, R14, P0 ;  /* 0x00000002110a7825 */ /* 0x000fc600000e040e */
[----:B------:R-:W-:-:S04]  /*0f40*/  IADD3 R3, P0, PT, R2, -R10, RZ ;  /* 0x8000000a02037210 */ /* 0x000fc80007f1e0ff */
[----:B------:R-:W-:-:S04]  /*0f50*/  IADD3.X R0, PT, PT, R17, ~R11, RZ, P0, !PT ;  /* 0x8000000b11007210 */ /* 0x000fc800007fe4ff */
[--C-:B------:R-:W-:Y:S02]  /*0f60*/  SHF.R.U64 R3, R3, 0x1, R0.reuse ;  /* 0x0000000103037819 */ /* 0x100fe40000001200 */
[----:B------:R-:W-:Y:S02]  /*0f70*/  SHF.R.U32.HI R13, RZ, 0x1, R0 ;  /* 0x00000001ff0d7819 */ /* 0x000fe40000011600 */
[----:B------:R-:W-:-:S05]  /*0f80*/  IADD3 R3, P0, PT, R3, R10, RZ ;  /* 0x0000000a03037210 */ /* 0x000fca0007f1e0ff */
[----:B------:R-:W-:Y:S01]  /*0f90*/  IMAD.X R10, R13, 0x1, R11, P0 ;  /* 0x000000010d0a7824 */ /* 0x000fe200000e060b */
[----:B------:R-:W-:-:S04]  /*0fa0*/  MOV R11, 0x41dfffff ;  /* 0x41dfffff000b7802 */ /* 0x000fc80000000f00 */
[----:B------:R-:W-:Y:S01]  /*0fb0*/  SHF.R.U64 R3, R3, 0x1e, R10 ;  /* 0x0000001e03037819 */ /* 0x000fe2000000120a */
[----:B------:R-:W-:-:S04]  /*0fc0*/  IMAD.MOV.U32 R10, RZ, RZ, -0x800000 ;  /* 0xff800000ff0a7424 */ /* 0x000fc800078e00ff */
        /* <DEDUP_REMOVED lines=27> */
[----:B------:R-:W-:Y:S02]  /*1180*/  MOV R15, R13 ;  /* 0x0000000d000f7202 */ /* 0x000fe40000000f00 */
[----:B------:R-:W-:-:S07]  /*1190*/  MOV R4, 0x11b0 ;  /* 0x000011b000047802 */ /* 0x000fce0000000f00 */
[----:B------:R-:W-:Y:S05]  /*11a0*/  CALL.REL.NOINC `($__internal_1_$__cuda_sm20_div_rn_f64_full) ;  /* 0x00000000002c7944 */ /* 0x000fea0003c00000 */
[----:B------:R-:W-:Y:S02]  /*11b0*/  IMAD.MOV.U32 R10, RZ, RZ, R18 ;  /* 0x000000ffff0a7224 */ /* 0x000fe400078e0012 */
[----:B------:R-:W-:-:S07]  /*11c0*/  IMAD.MOV.U32 R11, RZ, RZ, R19 ;  /* 0x000000ffff0b7224 */ /* 0x000fce00078e0013 */
.L_x_556:
[----:B------:R-:W-:Y:S05]  /*11d0*/  BSYNC.RECONVERGENT B1 ;  /* 0x0000000000017941 */ /* 0x000fea0003800200 */
.L_x_555:
[----:B------:R-:W0:Y:S01]  /*11e0*/  LDCU.64 UR14, c[0x0][0x3a0] ;  /* 0x00007400ff0e77ac */ /* 0x000e220008000a00 */
[----:B------:R-:W-:-:S05]  /*11f0*/  MOV R25, 0x8 ;  /* 0x0000000800197802 */ /* 0x000fca0000000f00 */
[----:B------:R-:W-:Y:S01]  /*1200*/  IMAD.WIDE R24, R24, R25, UR6 ;  /* 0x0000000618187e25 */ /* 0x000fe2000f8e0219 */
[----:B0-----:R-:W-:-:S07]  /*1210*/  DFMA R10, R8, R10, UR14 ;  /* 0x0000000e080a7e2b */ /* 0x001fce000800000a */
[----:B------:R0:W-:Y:S04]  /*1220*/  STG.E.64 desc[UR12][R24.64], R10 ;  /* 0x0000000a18007986 */ /* 0x0001e8000c101b0c */
.L_x_549:
[----:B------:R-:W-:Y:S05]  /*1230*/  BSYNC.RECONVERGENT B0 ;  /* 0x0000000000007941 */ /* 0x000fea0003800200 */
.L_x_548:
[----:B------:R-:W-:Y:S05]  /*1240*/  BRA.U UP0, `(.L_x_557) ;  /* 0xfffffff500f47547 */ /* 0x000fea000b83ffff */
[----:B------:R-:W-:Y:S05]  /*1250*/  EXIT ;  /* 0x000000000000794d */ /* 0x000fea0003800000 */
        .weak           $__internal_1_$__cuda_sm20_div_rn_f64_full
        .type           $__internal_1_$__cuda_sm20_div_rn_f64_full,@function
        .size           $__internal_1_$__cuda_sm20_div_rn_f64_full,(.L_x_842 - $__internal_1_$__cuda_sm20_div_rn_f64_full)
$__internal_1_$__cuda_sm20_div_rn_f64_full:
[C---:B------:R-:W-:Y:S01]  /*1260*/  FSETP.GEU.AND P0, PT, |R5|.reuse, 1.469367938527859385e-39, PT ;  /* 0x001000000500780b */ /* 0x040fe20003f0e200 */
[----:B------:R-:W-:Y:S01]  /*1270*/  IMAD.U32 R12, RZ, RZ, UR5 ;  /* 0x00000005ff0c7e24 */ /* 0x000fe2000f8e00ff */
[----:B------:R-:W-:Y:S01]  /*1280*/  MOV R13, R5 ;  /* 0x00000005000d7202 */ /* 0x000fe20000000f00 */
[----:B------:R-:W-:Y:S01]  /*1290*/  IMAD.U32 R10, RZ, RZ, UR5 ;  /* 0x00000005ff0a7e24 */ /* 0x000fe2000f8e00ff */
[----:B------:R-:W-:Y:S01]  /*12a0*/  LOP3.LUT R0, R5, 0x800fffff, RZ, 0xc0, !PT ;  /* 0x800fffff05007812 */ /* 0x000fe200078ec0ff */
[----:B------:R-:W-:Y:S01]  /*12b0*/  IMAD.MOV.U32 R16, RZ, RZ, 0x1 ;  /* 0x00000001ff107424 */ /* 0x000fe200078e00ff */
[C---:B------:R-:W-:Y:S01]  /*12c0*/  FSETP.GEU.AND P2, PT, |R15|.reuse, 1.469367938527859385e-39, PT ;  /* 0x001000000f00780b */ /* 0x040fe20003f4e200 */
[----:B------:R-:W-:Y:S01]  /*12d0*/  BSSY.RECONVERGENT B2, `(.L_x_558) ;  /* 0x0000052000027945 */ /* 0x000fe20003800200 */
[----:B------:R-:W-:Y:S01]  /*12e0*/  LOP3.LUT R11, R0, 0x3ff00000, RZ, 0xfc, !PT ;  /* 0x3ff00000000b7812 */ /* 0x000fe200078efcff */
[----:B------:R-:W-:Y:S01]  /*12f0*/  IMAD.MOV.U32 R0, RZ, RZ, 0x1ca00000 ;  /* 0x1ca00000ff007424 */ /* 0x000fe200078e00ff */
[----:B------:R-:W-:-:S02]  /*1300*/  LOP3.LUT R2, R15, 0x7ff00000, RZ, 0xc0, !PT ;  /* 0x7ff000000f027812 */ /* 0x000fc400078ec0ff */
[----:B------:R-:W-:Y:S01]  /*1310*/  LOP3.LUT R27, R5, 0x7ff00000, RZ, 0xc0, !PT ;  /* 0x7ff00000051b7812 */ /* 0x000fe200078ec0ff */
[----:B------:R-:W-:Y:S02]  /*1320*/  @!P0 DMUL R10, R12, 8.98846567431157953865e+307 ;  /* 0x7fe000000c0a8828 */ /* 0x000fe40000000000 */
[----:B------:R-:W-:Y:S01]  /*1330*/  IMAD.MOV.U32 R6, RZ, RZ, R2 ;  /* 0x000000ffff067224 */ /* 0x000fe200078e0002 */
[----:B------:R-:W-:-:S03]  /*1340*/  ISETP.GE.U32.AND P1, PT, R2, R27, PT ;  /* 0x0000001b0200720c */ /* 0x000fc60003f26070 */
[----:B------:R-:W0:Y:S01]  /*1350*/  MUFU.RCP64H R17, R11 ;  /* 0x0000000b00117308 */ /* 0x000e220000001800 */
[----:B------:R-:W-:Y:S01]  /*1360*/  @!P2 LOP3.LUT R19, R13, 0x7ff00000, RZ, 0xc0, !PT ;  /* 0x7ff000000d13a812 */ /* 0x000fe200078ec0ff */
[----:B------:R-:W-:Y:S02]  /*1370*/  @!P2 IMAD.MOV.U32 R22, RZ, RZ, RZ ;  /* 0x000000ffff16a224 */ /* 0x000fe400078e00ff */
[----:B------:R-:W-:Y:S02]  /*1380*/  @!P0 LOP3.LUT R27, R11, 0x7ff00000, RZ, 0xc0, !PT ;  /* 0x7ff000000b1b8812 */ /* 0x000fe400078ec0ff */
[----:B------:R-:W-:-:S03]  /*1390*/  @!P2 ISETP.GE.U32.AND P3, PT, R2, R19, PT ;  /* 0x000000130200a20c */ /* 0x000fc60003f66070 */
[----:B------:R-:W-:Y:S01]  /*13a0*/  VIADD R26, R27, 0xffffffff ;  /* 0xffffffff1b1a7836 */ /* 0x000fe20000000000 */
[----:B------:R-:W-:-:S04]  /*13b0*/  @!P2 SEL R19, R0, 0x63400000, !P3 ;  /* 0x634000000013a807 */ /* 0x000fc80005800000 */
[----:B------:R-:W-:Y:S01]  /*13c0*/  @!P2 LOP3.LUT R19, R19, 0x80000000, R15, 0xf8, !PT ;  /* 0x800000001313a812 */ /* 0x000fe200078ef80f */
[----:B0-----:R-:W-:-:S03]  /*13d0*/  DFMA R20, R16, -R10, 1 ;  /* 0x3ff000001014742b */ /* 0x001fc6000000080a */
[----:B------:R-:W-:-:S05]  /*13e0*/  @!P2 LOP3.LUT R23, R19, 0x100000, RZ, 0xfc, !PT ;  /* 0x001000001317a812 */ /* 0x000fca00078efcff */
[----:B------:R-:W-:-:S08]  /*13f0*/  DFMA R20, R20, R20, R20 ;  /* 0x000000141414722b */ /* 0x000fd00000000014 */
[----:B------:R-:W-:Y:S01]  /*1400*/  DFMA R20, R16, R20, R16 ;  /* 0x000000141014722b */ /* 0x000fe20000000010 */
[----:B------:R-:W-:Y:S02]  /*1410*/  SEL R17, R0, 0x63400000, !P1 ;  /* 0x6340000000117807 */ /* 0x000fe40004800000 */
[----:B------:R-:W-:Y:S02]  /*1420*/  MOV R16, R14 ;  /* 0x0000000e00107202 */ /* 0x000fe40000000f00 */
[----:B------:R-:W-:-:S03]  /*1430*/  LOP3.LUT R17, R17, 0x800fffff, R15, 0xf8, !PT ;  /* 0x800fffff11117812 */ /* 0x000fc600078ef80f */
[----:B------:R-:W-:-:S03]  /*1440*/  DFMA R18, R20, -R10, 1 ;  /* 0x3ff000001412742b */ /* 0x000fc6000000080a */
[----:B------:R-:W-:-:S05]  /*1450*/  @!P2 DFMA R16, R16, 2, -R22 ;  /* 0x400000001010a82b */ /* 0x000fca0000000816 */
[----:B------:R-:W-:-:S05]  /*1460*/  DFMA R18, R20, R18, R20 ;  /* 0x000000121412722b */ /* 0x000fca0000000014 */
[----:B------:R-:W-:-:S03]  /*1470*/  @!P2 LOP3.LUT R6, R17, 0x7ff00000, RZ, 0xc0, !PT ;  /* 0x7ff000001106a812 */ /* 0x000fc600078ec0ff */
[----:B------:R-:W-:Y:S01]  /*1480*/  DMUL R20, R18, R16 ;  /* 0x0000001012147228 */ /* 0x000fe20000000000 */
[----:B------:R-:W-:-:S04]  /*1490*/  IADD3 R22, PT, PT, R6, -0x1, RZ ;  /* 0xffffffff06167810 */ /* 0x000fc80007ffe0ff */
[----:B------:R-:W-:-:S03]  /*14a0*/  ISETP.GT.U32.AND P0, PT, R22, 0x7feffffe, PT ;  /* 0x7feffffe1600780c */ /* 0x000fc60003f04070 */
[----:B------:R-:W-:Y:S01]  /*14b0*/  DFMA R22, R20, -R10, R16 ;  /* 0x8000000a1416722b */ /* 0x000fe20000000010 */
[----:B------:R-:W-:-:S07]  /*14c0*/  ISETP.GT.U32.OR P0, PT, R26, 0x7feffffe, P0 ;  /* 0x7feffffe1a00780c */ /* 0x000fce0000704470 */
[----:B------:R-:W-:-:S06]  /*14d0*/  DFMA R22, R18, R22, R20 ;  /* 0x000000161216722b */ /* 0x000fcc0000000014 */
[----:B------:R-:W-:Y:S05]  /*14e0*/  @P0 BRA `(.L_x_559) ;  /* 0x00000000006c0947 */ /* 0x000fea0003800000 */
[----:B------:R-:W-:Y:S01]  /*14f0*/  LOP3.LUT R15, R13, 0x7ff00000, RZ, 0xc0, !PT ;  /* 0x7ff000000d0f7812 */ /* 0x000fe200078ec0ff */
[----:B------:R-:W-:-:S03]  /*1500*/  IMAD.MOV.U32 R14, RZ, RZ, RZ ;  /* 0x000000ffff0e7224 */ /* 0x000fc600078e00ff */
[CC--:B------:R-:W-:Y:S02]  /*1510*/  VIADDMNMX R6, R2.reuse, -R15.reuse, 0xb9600000, !PT ;  /* 0xb960000002067446 */ /* 0x0c0fe4000780090f */
[----:B------:R-:W-:Y:S02]  /*1520*/  ISETP.GE.U32.AND P0, PT, R2, R15, PT ;  /* 0x0000000f0200720c */ /* 0x000fe40003f06070 */
[----:B------:R-:W-:Y:S02]  /*1530*/  VIMNMX R6, PT, PT, R6, 0x46a00000, PT ;  /* 0x46a0000006067848 */ /* 0x000fe40003fe0100 */
[----:B------:R-:W-:-:S05]  /*1540*/  SEL R15, R0, 0x63400000, !P0 ;  /* 0x63400000000f7807 */ /* 0x000fca0004000000 */
[----:B------:R-:W-:-:S05]  /*1550*/  IMAD.IADD R0, R6, 0x1, -R15 ;  /* 0x0000000106007824 */ /* 0x000fca00078e0a0f */
[----:B------:R-:W-:-:S06]  /*1560*/  IADD3 R15, PT, PT, R0, 0x7fe00000, RZ ;  /* 0x7fe00000000f7810 */ /* 0x000fcc0007ffe0ff */
[----:B------:R-:W-:-:S10]  /*1570*/  DMUL R18, R22, R14 ;  /* 0x0000000e16127228 */ /* 0x000fd40000000000 */
[----:B------:R-:W-:-:S13]  /*1580*/  FSETP.GTU.AND P0, PT, |R19|, 1.469367938527859385e-39, PT ;  /* 0x001000001300780b */ /* 0x000fda0003f0c200 */
[----:B------:R-:W-:Y:S05]  /*1590*/  @P0 BRA `(.L_x_560) ;  /* 0x0000000000940947 */ /* 0x000fea0003800000 */
[----:B------:R-:W-:Y:S01]  /*15a0*/  DFMA R10, R22, -R10, R16 ;  /* 0x8000000a160a722b */ /* 0x000fe20000000010 */
[----:B------:R-:W-:-:S09]  /*15b0*/  IMAD.MOV.U32 R14, RZ, RZ, RZ ;  /* 0x000000ffff0e7224 */ /* 0x000fd200078e00ff */
[C---:B------:R-:W-:Y:S02]  /*15c0*/  FSETP.NEU.AND P0, PT, R11.reuse, RZ, PT ;  /* 0x000000ff0b00720b */ /* 0x040fe40003f0d000 */
[----:B------:R-:W-:-:S04]  /*15d0*/  LOP3.LUT R13, R11, 0x80000000, R13, 0x48, !PT ;  /* 0x800000000b0d7812 */ /* 0x000fc800078e480d */
[----:B------:R-:W-:-:S07]  /*15e0*/  LOP3.LUT R15, R13, R15, RZ, 0xfc, !PT ;  /* 0x0000000f0d0f7212 */ /* 0x000fce00078efcff */
[----:B------:R-:W-:Y:S05]  /*15f0*/  @!P0 BRA `(.L_x_560) ;  /* 0x00000000007c8947 */ /* 0x000fea0003800000 */
[----:B------:R-:W-:Y:S01]  /*1600*/  IADD3 R11, PT, PT, -R0, RZ, RZ ;  /* 0x000000ff000b7210 */ /* 0x000fe20007ffe1ff */
[----:B------:R-:W-:Y:S01]  /*1610*/  IMAD.MOV.U32 R10, RZ, RZ, RZ ;  /* 0x000000ffff0a7224 */ /* 0x000fe200078e00ff */
[----:B------:R-:W-:-:S05]  /*1620*/  DMUL.RP R14, R22, R14 ;  /* 0x0000000e160e7228 */ /* 0x000fca0000008000 */
[----:B------:R-:W-:-:S05]  /*1630*/  DFMA R10, R18, -R10, R22 ;  /* 0x8000000a120a722b */ /* 0x000fca0000000016 */
[----:B------:R-:W-:Y:S02]  /*1640*/  LOP3.LUT R13, R15, R13, RZ, 0x3c, !PT ;  /* 0x0000000d0f0d7212 */ /* 0x000fe400078e3cff */
[----:B------:R-:W-:-:S04]  /*1650*/  IADD3 R10, PT, PT, -R0, -0x43300000, RZ ;  /* 0xbcd00000000a7810 */ /* 0x000fc80007ffe1ff */
[----:B------:R-:W-:-:S04]  /*1660*/  FSETP.NEU.AND P0, PT, |R11|, R10, PT ;  /* 0x0000000a0b00720b */ /* 0x000fc80003f0d200 */
[----:B------:R-:W-:Y:S02]  /*1670*/  FSEL R18, R14, R18, !P0 ;  /* 0x000000120e127208 */ /* 0x000fe40004000000 */
[----:B------:R-:W-:Y:S01]  /*1680*/  FSEL R19, R13, R19, !P0 ;  /* 0x000000130d137208 */ /* 0x000fe20004000000 */
[----:B------:R-:W-:Y:S06]  /*1690*/  BRA `(.L_x_560) ;  /* 0x0000000000547947 */ /* 0x000fec0003800000 */
.L_x_559:
[----:B------:R-:W-:-:S14]  /*16a0*/  DSETP.NAN.AND P0, PT, R14, R14, PT ;  /* 0x0000000e0e00722a */ /* 0x000fdc0003f08000 */
[----:B------:R-:W-:Y:S05]  /*16b0*/  @P0 BRA `(.L_x_561) ;  /* 0x0000000000440947 */ /* 0x000fea0003800000 */
[----:B------:R-:W-:-:S14]  /*16c0*/  DSETP.NAN.AND P0, PT, R12, R12, PT ;  /* 0x0000000c0c00722a */ /* 0x000fdc0003f08000 */
[----:B------:R-:W-:Y:S05]  /*16d0*/  @P0 BRA `(.L_x_562) ;  /* 0x0000000000300947 */ /* 0x000fea0003800000 */
[----:B------:R-:W-:Y:S01]  /*16e0*/  ISETP.NE.AND P0, PT, R6, R27, PT ;  /* 0x0000001b0600720c */ /* 0x000fe20003f05270 */
[----:B------:R-:W-:Y:S01]  /*16f0*/  IMAD.MOV.U32 R18, RZ, RZ, 0x0 ;  /* 0x00000000ff127424 */ /* 0x000fe200078e00ff */
[----:B------:R-:W-:-:S11]  /*1700*/  MOV R19, 0xfff80000 ;  /* 0xfff8000000137802 */ /* 0x000fd60000000f00 */
[----:B------:R-:W-:Y:S05]  /*1710*/  @!P0 BRA `(.L_x_560) ;  /* 0x0000000000348947 */ /* 0x000fea0003800000 */
[----:B------:R-:W-:Y:S02]  /*1720*/  ISETP.NE.AND P0, PT, R6, 0x7ff00000, PT ;  /* 0x7ff000000600780c */ /* 0x000fe40003f05270 */
[----:B------:R-:W-:Y:S02]  /*1730*/  LOP3.LUT R19, R15, 0x80000000, R13, 0x48, !PT ;  /* 0x800000000f137812 */ /* 0x000fe400078e480d */
[----:B------:R-:W-:-:S13]  /*1740*/  ISETP.EQ.OR P0, PT, R27, RZ, !P0 ;  /* 0x000000ff1b00720c */ /* 0x000fda0004702670 */
[----:B------:R-:W-:Y:S01]  /*1750*/  @P0 LOP3.LUT R0, R19, 0x7ff00000, RZ, 0xfc, !PT ;  /* 0x7ff0000013000812 */ /* 0x000fe200078efcff */
[----:B------:R-:W-:Y:S02]  /*1760*/  @!P0 IMAD.MOV.U32 R18, RZ, RZ, RZ ;  /* 0x000000ffff128224 */ /* 0x000fe400078e00ff */
[----:B------:R-:W-:Y:S01]  /*1770*/  @P0 IMAD.MOV.U32 R18, RZ, RZ, RZ ;  /* 0x000000ffff120224 */ /* 0x000fe200078e00ff */
[----:B------:R-:W-:Y:S01]  /*1780*/  @P0 MOV R19, R0 ;  /* 0x0000000000130202 */ /* 0x000fe20000000f00 */
[----:B------:R-:W-:Y:S06]  /*1790*/  BRA `(.L_x_560) ;  /* 0x0000000000147947 */ /* 0x000fec0003800000 */
.L_x_562:
[----:B------:R-:W-:Y:S01]  /*17a0*/  LOP3.LUT R19, R13, 0x80000, RZ, 0xfc, !PT ;  /* 0x000800000d137812 */ /* 0x000fe200078efcff */
[----:B------:R-:W-:Y:S01]  /*17b0*/  IMAD.MOV.U32 R18, RZ, RZ, R12 ;  /* 0x000000ffff127224 */ /* 0x000fe200078e000c */
[----:B------:R-:W-:Y:S06]  /*17c0*/  BRA `(.L_x_560) ;  /* 0x0000000000087947 */ /* 0x000fec0003800000 */
.L_x_561:
[----:B------:R-:W-:Y:S01]  /*17d0*/  LOP3.LUT R19, R15, 0x80000, RZ, 0xfc, !PT ;  /* 0x000800000f137812 */ /* 0x000fe200078efcff */
[----:B------:R-:W-:-:S07]  /*17e0*/  IMAD.MOV.U32 R18, RZ, RZ, R14 ;  /* 0x000000ffff127224 */ /* 0x000fce00078e000e */
.L_x_560:
[----:B------:R-:W-:Y:S05]  /*17f0*/  BSYNC.RECONVERGENT B2 ;  /* 0x0000000000027941 */ /* 0x000fea0003800200 */
.L_x_558:
[----:B------:R-:W-:Y:S01]  /*1800*/  MOV R10, R4 ;  /* 0x00000004000a7202 */ /* 0x000fe20000000f00 */
[----:B------:R-:W-:-:S04]  /*1810*/  IMAD.MOV.U32 R11, RZ, RZ, 0x0 ;  /* 0x00000000ff0b7424 */ /* 0x000fc800078e00ff */
[----:B------:R-:W-:Y:S05]  /*1820*/  RET.REL.NODEC R10 `(_ZN3cub18CUB_300001_SM_10006detail9transform16transform_kernelINS2_10policy_hubILb1EN4cuda3std3__45tupleIJN6thrust24THRUST_300001_SM_1000_NS17counting_iteratorIjNSA_11use_defaultESC_SC_EEEEEE10policy1000Ei3prgNSA_6detail15normal_iteratorINSA_10device_ptrIdEEEEJSD_EEEvT0_iT1_T2_DpNS2_10kernel_argIT3_EE) ;  /* 0xffffffe40af47950 */ /* 0x000fea0003c3ffff */
.L_x_563:
        /* <DEDUP_REMOVED lines=13> */
.L_x_842:


//--------------------- .text._ZN3cub18CUB_300001_SM_10006detail9transform16transform_kernelINS2_10policy_hubILb1EN4cuda3std3__45tupleIJN6thrust24THRUST_300001_SM_1000_NS6detail15normal_iteratorINSA_10device_ptrIdEEEEEEEE10policy1000El7SigmoidSF_JPdEEEvT0_iT1_T2_DpNS2_10kernel_argIT3_EE --------------------------
	.section	.text._ZN3cub18CUB_300001_SM_10006detail9transform16transform_kernelINS2_10policy_hubILb1EN4cuda3std3__45tupleIJN6thrust24THRUST_300001_SM_1000_NS6detail15normal_iteratorINSA_10device_ptrIdEEEEEEEE10policy1000El7SigmoidSF_JPdEEEvT0_iT1_T2_DpNS2_10kernel_argIT3_EE,"ax",@progbits
	.align	128
        .global         _ZN3cub18CUB_300001_SM_10006detail9transform16transform_kernelINS2_10policy_hubILb1EN4cuda3std3__45tupleIJN6thrust24THRUST_300001_SM_1000_NS6detail15normal_iteratorINSA_10device_ptrIdEEEEEEEE10policy1000El7SigmoidSF_JPdEEEvT0_iT1_T2_DpNS2_10kernel_argIT3_EE
        .type           _ZN3cub18CUB_300001_SM_10006detail9transform16transform_kernelINS2_10policy_hubILb1EN4cuda3std3__45tupleIJN6thrust24THRUST_300001_SM_1000_NS6detail15normal_iteratorINSA_10device_ptrIdEEEEEEEE10policy1000El7SigmoidSF_JPdEEEvT0_iT1_T2_DpNS2_10kernel_argIT3_EE,@function
        .size           _ZN3cub18CUB_300001_SM_10006detail9transform16transform_kernelINS2_10policy_hubILb1EN4cuda3std3__45tupleIJN6thrust24THRUST_300001_SM_1000_NS6detail15normal_iteratorINSA_10device_ptrIdEEEEEEEE10policy1000El7SigmoidSF_JPdEEEvT0_iT1_T2_DpNS2_10kernel_argIT3_EE,(.L_x_843 - _ZN3cub18CUB_300001_SM_10006detail9transform16transform_kernelINS2_10policy_hubILb1EN4cuda3std3__45tupleIJN6thrust24THRUST_300001_SM_1000_NS6detail15normal_iteratorINSA_10device_ptrIdEEEEEEEE10policy1000El7SigmoidSF_JPdEEEvT0_iT1_T2_DpNS2_10kernel_argIT3_EE)
        .other          _ZN3cub18CUB_300001_SM_10006detail9transform16transform_kernelINS2_10policy_hubILb1EN4cuda3std3__45tupleIJN6thrust24THRUST_300001_SM_1000_NS6detail15normal_iteratorINSA_10device_ptrIdEEEEEEEE10policy1000El7SigmoidSF_JPdEEEvT0_iT1_T2_DpNS2_10kernel_argIT3_EE,@"STO_CUDA_ENTRY STV_DEFAULT"
_ZN3cub18CUB_300001_SM_10006detail9transform16transform_kernelINS2_10policy_hubILb1EN4cuda3std3__45tupleIJN6thrust24THRUST_300001_SM_1000_NS6detail15normal_iteratorINSA_10device_ptrIdEEEEEEEE10policy1000El7SigmoidSF_JPdEEEvT0_iT1_T2_DpNS2_10kernel_argIT3_EE:
.text._ZN3cub18CUB_300001_SM_10006detail9transform16transform_kernelINS2_10policy_hubILb1EN4cuda3std3__45tupleIJN6thrust24THRUST_300001_SM_1000_NS6detail15normal_iteratorINSA_10device_ptrIdEEEEEEEE10policy1000El7SigmoidSF_JPdEEEvT0_iT1_T2_DpNS2_10kernel_argIT3_EE:
[----:B------:R-:W-:Y:S08]  /*0000*/  LDC R1, c[0x0][0x37c] ;  /* 0x0000df00ff017b82 */ /* 0x000ff00000000800 */
[----:B------:R-:W0:Y:S01]  /*0010*/  LDC R0, c[0x0][0x388] ;  /* 0x0000e200ff007b82 */ /* 0x000e220000000800 */
[----:B------:R-:W1:Y:S01]  /*0020*/  LDCU.64 UR6, c[0x0][0x380] ;  /* 0x00007000ff0677ac */ /* 0x000e620008000a00 */
[----:B------:R-:W2:Y:S01]  /*0030*/  S2R R2, SR_TID.X ;  /* 0x0000000000027919 */ /* 0x000ea20000002100 */
[----:B------:R-:W-:Y:S05]  /*0040*/  BSSY.RECONVERGENT B0, `(.L_x_564) ;  /* 0x000001a000007945 */ /* 0x000fea0003800200 */
[----:B------:R-:W3:Y:S01]  /*0050*/  S2UR UR4, SR_CTAID.X ;  /* 0x00000000000479c3 */ /* 0x000ee20000002500 */
[----:B0-----:R-:W-:-:S05]  /*0060*/  IMAD.SHL.U32 R3, R0, 0x80, RZ ;  /* 0x0000008000037824 */ /* 0x001fca00078e00ff */
[----:B------:R-:W-:Y:S01]  /*0070*/  SHF.R.S32.HI R4, RZ, 0x1f, R3 ;  /* 0x0000001fff047819 */ /* 0x000fe20000011403 */
[----:B---3--:R-:W-:-:S04]  /*0080*/  IMAD.WIDE.U32 R6, R3, UR4, RZ ;  /* 0x0000000403067c25 */ /* 0x008fc8000f8e00ff */
[----:B------:R-:W-:Y:S01]  /*0090*/  IMAD R11, R4, UR4, RZ ;  /* 0x00000004040b7c24 */ /* 0x000fe2000f8e02ff */
[----:B-1----:R-:W-:Y:S01]  /*00a0*/  IADD3 R8, P1, PT, -R6, UR6, RZ ;  /* 0x0000000606087c10 */ /* 0x002fe2000ff3e1ff */
[----:B--2---:R-:W-:Y:S02]  /*00b0*/  IMAD.SHL.U32 R10, R2, 0x80, RZ ;  /* 0x00000080020a7824 */ /* 0x004fe400078e00ff */
[----:B------:R-:W-:Y:S01]  /*00c0*/  IMAD.IADD R11, R7, 0x1, R11 ;  /* 0x00000001070b7824 */ /* 0x000fe200078e020b */
[----:B------:R-:W-:-:S04]  /*00d0*/  ISETP.LT.U32.AND P0, PT, R8, R3, PT ;  /* 0x000000030800720c */ /* 0x000fc80003f01070 */
[----:B------:R-:W-:-:S04]  /*00e0*/  IADD3.X R5, PT, PT, ~R11, UR7, RZ, P1, !PT ;  /* 0x000000070b057c10 */ /* 0x000fc80008ffe5ff */
[----:B------:R-:W-:-:S04]  /*00f0*/  ISETP.LT.AND.EX P0, PT, R5, R4, PT, P0 ;  /* 0x000000040500720c */ /* 0x000fc80003f01300 */
[----:B------:R-:W-:-:S05]  /*0100*/  SEL R4, R8, R3, P0 ;  /* 0x0000000308047207 */ /* 0x000fca0000000000 */
[----:B------:R-:W-:-:S05]  /*0110*/  IMAD.SHL.U32 R5, R4, 0x8, RZ ;  /* 0x0000000804057824 */ /* 0x000fca00078e00ff */
[----:B------:R-:W-:-:S13]  /*0120*/  ISETP.GE.AND P0, PT, R10, R5, PT ;  /* 0x000000050a00720c */ /* 0x000fda0003f06270 */
[----:B------:R-:W-:Y:S05]  /*0130*/  @P0 BRA `(.L_x_565) ;  /* 0x0000000000280947 */ /* 0x000fea0003800000 */
[----:B------:R-:W0:Y:S02]  /*0140*/  LDC.64 R8, c[0x0][0x398] ;  /* 0x0000e600ff087b82 */ /* 0x000e240000000a00 */
[----:B0-----:R-:W-:-:S04]  /*0150*/  LEA R8, P0, R6, R8, 0x3 ;  /* 0x0000000806087211 */ /* 0x001fc800078018ff */
[----:B------:R-:W-:-:S03]  /*0160*/  LEA.HI.X R9, R6, R9, R11, 0x3, P0 ;  /* 0x0000000906097211 */ /* 0x000fc600000f1c0b */
[----:B------:R-:W-:-:S07]  /*0170*/  IMAD.WIDE.U32 R8, R2, 0x80, R8 ;  /* 0x0000008002087825 */ /* 0x000fce00078e0008 */
.L_x_566:
[----:B------:R-:W-:Y:S01]  /*0180*/  VIADD R10, R10, 0x4000 ;  /* 0x000040000a0a7836 */ /* 0x000fe20000000000 */
[----:B------:R0:W-:Y:S04]  /*0190*/  CCTL.E.PF2 [R8] ;  /* 0x000000000800798f */ /* 0x0001e80000800100 */
[----:B------:R-:W-:Y:S02]  /*01a0*/  ISETP.GE.AND P0, PT, R10, R5, PT ;  /* 0x000000050a00720c */ /* 0x000fe40003f06270 */
[----:B0-----:R-:W-:-:S05]  /*01b0*/  IADD3 R8, P1, PT, R8, 0x4000, RZ ;  /* 0x0000400008087810 */ /* 0x001fca0007f3e0ff */
[----:B------:R-:W-:-:S06]  /*01c0*/  IMAD.X R9, RZ, RZ, R9, P1 ;  /* 0x000000ffff097224 */ /* 0x000fcc00008e0609 */
[----:B------:R-:W-:Y:S05]  /*01d0*/  @!P0 BRA `(.L_x_566) ;  /* 0xfffffffc00e88947 */ /* 0x000fea000383ffff */
.L_x_565:
[----:B------:R-:W-:Y:S05]  /*01e0*/  BSYNC.RECONVERGENT B0 ;  /* 0x0000000000007941 */ /* 0x000fea0003800200 */
.L_x_564:
[----:B------:R-:W0:Y:S01]  /*01f0*/  LDCU.128 UR8, c[0x0][0x390] ;  /* 0x00007200ff0877ac */ /* 0x000e220008000c00 */
[----:B------:R-:W-:Y:S01]  /*0200*/  ISETP.NE.AND P0, PT, R3, R4, PT ;  /* 0x000000040300720c */ /* 0x000fe20003f05270 */
[C---:B------:R-:W-:Y:S01]  /*0210*/  IMAD.SHL.U32 R7, R6.reuse, 0x8, RZ ;  /* 0x0000000806077824 */ /* 0x040fe200078e00ff */
[----:B------:R-:W-:Y:S01]  /*0220*/  SHF.L.U64.HI R5, R6, 0x3, R11 ;  /* 0x0000000306057819 */ /* 0x000fe2000001020b */
[----:B------:R-:W1:Y:S03]  /*0230*/  LDCU.64 UR4, c[0x0][0x358] ;  /* 0x00006b00ff0477ac */ /* 0x000e660008000a00 */
[C---:B0-----:R-:W-:Y:S02]  /*0240*/  IADD3 R8, P1, PT, R7.reuse, UR10, RZ ;  /* 0x0000000a07087c10 */ /* 0x041fe4000ff3e0ff */
[----:B------:R-:W-:Y:S02]  /*0250*/  IADD3 R6, P2, PT, R7, UR8, RZ ;  /* 0x0000000807067c10 */ /* 0x000fe4000ff5e0ff */
[----:B------:R-:W-:-:S02]  /*0260*/  IADD3.X R9, PT, PT, R5, UR11, RZ, P1, !PT ;  /* 0x0000000b05097c10 */ /* 0x000fc40008ffe4ff */
[----:B------:R-:W-:Y:S01]  /*0270*/  IADD3.X R7, PT, PT, R5, UR9, RZ, P2, !PT ;  /* 0x0000000905077c10 */ /* 0x000fe200097fe4ff */
[----:B-1----:R-:W-:Y:S08]  /*0280*/  @!P0 BRA `(.L_x_567) ;  /* 0x00000010004c8947 */ /* 0x002ff00003800000 */
[----:B------:R-:W-:-:S13]  /*0290*/  ISETP.GE.AND P0, PT, R0, 0x1, PT ;  /* 0x000000010000780c */ /* 0x000fda0003f06270 */
[----:B------:R-:W-:Y:S05]  /*02a0*/  @!P0 EXIT ;  /* 0x000000000000894d */ /* 0x000fea0003800000 */
[----:B------:R-:W-:Y:S01]  /*02b0*/  ISETP.NE.AND P0, PT, R0, 0x1, PT ;  /* 0x000000010000780c */ /* 0x000fe20003f05270 */
[----:B------:R-:W-:-:S12]  /*02c0*/  IMAD.MOV.U32 R5, RZ, RZ, RZ ;  /* 0x000000ffff057224 */ /* 0x000fd800078e00ff */
[----:B------:R-:W-:Y:S05]  /*02d0*/  @!P0 BRA `(.L_x_568) ;  /* 0x0000000800c48947 */ /* 0x000fea0003800000 */
[----:B------:R-:W-:Y:S01]  /*02e0*/  LOP3.LUT R0, R0, 0x7ffffffe, RZ, 0xc0, !PT ;  /* 0x7ffffffe00007812 */ /* 0x000fe200078ec0ff */
[----:B------:R-:W-:-:S03]  /*02f0*/  IMAD.MOV.U32 R5, RZ, RZ, R2 ;  /* 0x000000ffff057224 */ /* 0x000fc600078e0002 */
[----:B------:R-:W-:-:S07]  /*0300*/  IADD3 R18, PT, PT, -R0, RZ, RZ ;  /* 0x000000ff00127210 */ /* 0x000fce0007ffe1ff */
.L_x_581:
[C---:B------:R-:W-:Y:S01]  /*0310*/  ISETP.GE.AND P1, PT, R5.reuse, R4, PT ;  /* 0x000000040500720c */ /* 0x040fe20003f26270 */
[----:B------:R-:W-:Y:S01]  /*0320*/  VIADD R18, R18, 0x2 ;  /* 0x0000000212127836 */ /* 0x000fe20000000000 */
[----:B------:R-:W-:Y:S01]  /*0330*/  BSSY.RECONVERGENT B0, `(.L_x_569) ;  /* 0x0000054000007945 */ /* 0x000fe20003800200 */
[----:B------:R-:W-:-:S03]  /*0340*/  VIADD R19, R5, 0x80 ;  /* 0x0000008005137836 */ /* 0x000fc60000000000 */
[----:B------:R-:W-:-:S07]  /*0350*/  ISETP.NE.AND P0, PT, R18, RZ, PT ;  /* 0x000000ff1200720c */ /* 0x000fce0003f05270 */
[----:B01----:R-:W-:Y:S06]  /*0360*/  @P1 BRA `(.L_x_570) ;  /* 0x0000000400401947 */ /* 0x003fec0003800000 */
[----:B------:R-:W-:-:S06]  /*0370*/  IMAD.WIDE R10, R5, 0x8, R8 ;  /* 0x00000008050a7825 */ /* 0x000fcc00078e0208 */
[----:B------:R-:W2:Y:S01]  /*0380*/  LDG.E.64 R10, desc[UR4][R10.64] ;  /* 0x000000040a0a7981 */ /* 0x000ea2000c1e1b00 */
[----:B------:R-:W-:Y:S01]  /*0390*/  IMAD.MOV.U32 R12, RZ, RZ, 0x652b82fe ;  /* 0x652b82feff0c7424 */ /* 0x000fe200078e00ff */
[----:B------:R-:W-:Y:S01]  /*03a0*/  UMOV UR6, 0xfefa39ef ;  /* 0xfefa39ef00067882 */ /* 0x000fe20000000000 */
[----:B------:R-:W-:Y:S01]  /*03b0*/  IMAD.MOV.U32 R13, RZ, RZ, 0x3ff71547 ;  /* 0x3ff71547ff0d7424 */ /* 0x000fe200078e00ff */
[----:B------:R-:W-:Y:S01]  /*03c0*/  UMOV UR7, 0x3fe62e42 ;  /* 0x3fe62e4200077882 */ /* 0x000fe20000000000 */
[----:B------:R-:W-:Y:S04]  /*03d0*/  BSSY.RECONVERGENT B1, `(.L_x_571) ;  /* 0x0000037000017945 */ /* 0x000fe80003800200 */
[----:B--2---:R-:W-:Y:S02]  /*03e0*/  DFMA R12, R10, -R12, 6.75539944105574400000e+15 ;  /* 0x433800000a0c742b */ /* 0x004fe4000000080c */
[----:B------:R-:W-:-:S06]  /*03f0*/  DADD R20, -RZ, -R10 ;  /* 0x00000000ff147229 */ /* 0x000fcc000000090a */
[----:B------:R-:W-:-:S04]  /*0400*/  DADD R14, R12, -6.75539944105574400000e+15 ;  /* 0xc33800000c0e7429 */ /* 0x000fc80000000000 */
[----:B------:R-:W-:-:S04]  /*0410*/  FSETP.GEU.AND P1, PT, |R21|, 4.1917929649353027344, PT ;  /* 0x4086232b1500780b */ /* 0x000fc80003f2e200 */
[----:B------:R-:W-:Y:S01]  /*0420*/  DFMA R16, R14, -UR6, -R10 ;  /* 0x800000060e107c2b */ /* 0x000fe2000800080a */
        /* <DEDUP_REMOVED lines=38> */
[C---:B------:R-:W-:Y:S02]  /*0690*/  DADD R14, -R10.reuse, +INF ;  /* 0x7ff000000a0e7429 */ /* 0x040fe40000000100 */
[----:B------:R-:W-:-:S08]  /*06a0*/  DSETP.GT.AND P1, PT, R10, RZ, PT ;  /* 0x000000ff0a00722a */ /* 0x000fd00003f24000 */
[----:B------:R-:W-:Y:S02]  /*06b0*/  FSEL R14, R14, RZ, !P1 ;  /* 0x000000ff0e0e7208 */ /* 0x000fe40004800000 */
[----:B------:R-:W-:Y:S02]  /*06c0*/  @!P2 LEA.HI R0, R12, R12, RZ, 0x1 ;  /* 0x0000000c0c00a211 */ /* 0x000fe400078f08ff */
[----:B------:R-:W-:Y:S02]  /*06d0*/  FSEL R15, R15, RZ, !P1 ;  /* 0x000000ff0f0f7208 */ /* 0x000fe40004800000 */
[----:B------:R-:W-:-:S04]  /*06e0*/  @!P2 SHF.R.S32.HI R11, RZ, 0x1, R0 ;  /* 0x00000001ff0ba819 */ /* 0x000fc80000011400 */
[----:B------:R-:W-:Y:S01]  /*06f0*/  @!P2 IADD3 R10, PT, PT, R12, -R11, RZ ;  /* 0x8000000b0c0aa210 */ /* 0x000fe20007ffe0ff */
[----:B------:R-:W-:-:S03]  /*0700*/  @!P2 IMAD R17, R11, 0x100000, R17 ;  /* 0x001000000b11a824 */ /* 0x000fc600078e0211 */
[----:B------:R-:W-:Y:S01]  /*0710*/  @!P2 LEA R11, R10, 0x3ff00000, 0x14 ;  /* 0x3ff000000a0ba811 */ /* 0x000fe200078ea0ff */
[----:B------:R-:W-:-:S06]  /*0720*/  @!P2 IMAD.MOV.U32 R10, RZ, RZ, RZ ;  /* 0x000000ffff0aa224 */ /* 0x000fcc00078e00ff */
[----:B------:R-:W-:-:S11]  /*0730*/  @!P2 DMUL R14, R16, R10 ;  /* 0x0000000a100ea228 */ /* 0x000fd60000000000 */
.L_x_572:
[----:B------:R-:W-:Y:S05]  /*0740*/  BSYNC.RECONVERGENT B1 ;  /* 0x0000000000017941 */ /* 0x000fea0003800200 */
.L_x_571:
[----:B------:R-:W-:Y:S01]  /*0750*/  DADD R10, R14, 1 ;  /* 0x3ff000000e0a7429 */ /* 0x000fe20000000000 */
[----:B------:R-:W-:Y:S05]  /*0760*/  BSSY.RECONVERGENT B1, `(.L_x_573) ;  /* 0x000000e000017945 */ /* 0x000fea0003800200 */
[----:B------:R-:W0:Y:S04]  /*0770*/  MUFU.RCP64H R13, R11 ;  /* 0x0000000b000d7308 */ /* 0x000e280000001800 */
[----:B------:R-:W-:-:S05]  /*0780*/  VIADD R12, R11, 0x300402 ;  /* 0x003004020b0c7836 */ /* 0x000fca0000000000 */
[----:B------:R-:W-:Y:S01]  /*0790*/  FSETP.GEU.AND P1, PT, |R12|, 5.8789094863358348022e-39, PT ;  /* 0x004004020c00780b */ /* 0x000fe20003f2e200 */
[----:B0-----:R-:W-:-:S08]  /*07a0*/  DFMA R14, -R10, R12, 1 ;  /* 0x3ff000000a0e742b */ /* 0x001fd0000000010c */
[----:B------:R-:W-:-:S08]  /*07b0*/  DFMA R14, R14, R14, R14 ;  /* 0x0000000e0e0e722b */ /* 0x000fd0000000000e */
[----:B------:R-:W-:-:S08]  /*07c0*/  DFMA R14, R12, R14, R12 ;  /* 0x0000000e0c0e722b */ /* 0x000fd0000000000c */
[----:B------:R-:W-:-:S08]  /*07d0*/  DFMA R16, -R10, R14, 1 ;  /* 0x3ff000000a10742b */ /* 0x000fd0000000010e */
[----:B------:R-:W-:Y:S01]  /*07e0*/  DFMA R14, R14, R16, R14 ;  /* 0x000000100e0e722b */ /* 0x000fe2000000000e */
[----:B------:R-:W-:Y:S10]  /*07f0*/  @P1 BRA `(.L_x_574) ;  /* 0x0000000000101947 */ /* 0x000ff40003800000 */
[----:B------:R-:W-:Y:S02]  /*0800*/  LOP3.LUT R14, R11, 0x7fffffff, RZ, 0xc0, !PT ;  /* 0x7fffffff0b0e7812 */ /* 0x000fe400078ec0ff */
[----:B------:R-:W-:-:S03]  /*0810*/  MOV R0, 0x840 ;  /* 0x0000084000007802 */ /* 0x000fc60000000f00 */
[----:B------:R-:W-:-:S07]  /*0820*/  VIADD R14, R14, 0xfff00000 ;  /* 0xfff000000e0e7836 */ /* 0x000fce0000000000 */
[----:B------:R-:W-:Y:S05]  /*0830*/  CALL.REL.NOINC `($__internal_2_$__cuda_sm20_dblrcp_rn_slowpath_v3) ;  /* 0x0000001800f87944 */ /* 0x000fea0003c00000 */
.L_x_574:
[----:B------:R-:W-:Y:S05]  /*0840*/  BSYNC.RECONVERGENT B1 ;  /* 0x0000000000017941 */ /* 0x000fea0003800200 */
.L_x_573:
[----:B------:R-:W-:-:S05]  /*0850*/  IMAD.WIDE R10, R5, 0x8, R6 ;  /* 0x00000008050a7825 */ /* 0x000fca00078e0206 */
[----:B------:R0:W-:Y:S02]  /*0860*/  STG.E.64 desc[UR4][R10.64], R14 ;  /* 0x0000000e0a007986 */ /* 0x0001e4000c101b04 */
.L_x_570:
[----:B------:R-:W-:Y:S05]  /*0870*/  BSYNC.RECONVERGENT B0 ;  /* 0x0000000000007941 */ /* 0x000fea0003800200 */
.L_x_569:
[----:B------:R-:W-:Y:S01]  /*0880*/  ISETP.GE.AND P1, PT, R19, R4, PT ;  /* 0x000000041300720c */ /* 0x000fe20003f26270 */
[----:B------:R-:W-:-:S12]  /*0890*/  BSSY.RECONVERGENT B0, `(.L_x_575) ;  /* 0x0000052000007945 */ /* 0x000fd80003800200 */
[----:B------:R-:W-:Y:S05]  /*08a0*/  @P1 BRA `(.L_x_576) ;  /* 0x0000000400401947 */ /* 0x000fea0003800000 */
[----:B0-----:R-:W-:-:S06]  /*08b0*/  IMAD.WIDE R10, R19, 0x8, R8 ;  /* 0x00000008130a7825 */ /* 0x001fcc00078e0208 */
        /* <DEDUP_REMOVED lines=45> */
[----:B------:R-:W-:Y:S01]  /*0b90*/  LEA R15, R12, R17, 0x14 ;  /* 0x000000110c0f7211 */ /* 0x000fe200078ea0ff */
        /* <DEDUP_REMOVED lines=8> */
[----:B------:R-:W-:-:S05]  /*0c20*/  @!P2 SHF.R.S32.HI R11, RZ, 0x1, R0 ;  /* 0x00000001ff0ba819 */ /* 0x000fca0000011400 */
[----:B------:R-:W-:Y:S02]  /*0c30*/  @!P2 IMAD.IADD R10, R12, 0x1, -R11 ;  /* 0x000000010c0aa824 */ /* 0x000fe400078e0a0b */
[----:B------:R-:W-:-:S03]  /*0c40*/  @!P2 IMAD R17, R11, 0x100000, R17 ;  /* 0x001000000b11a824 */ /* 0x000fc600078e0211 */
[----:B------:R-:W-:Y:S01]  /*0c50*/  @!P2 LEA R11, R10, 0x3ff00000, 0x14 ;  /* 0x3ff000000a0ba811 */ /* 0x000fe200078ea0ff */
[----:B------:R-:W-:-:S06]  /*0c60*/  @!P2 IMAD.MOV.U32 R10, RZ, RZ, RZ ;  /* 0x000000ffff0aa224 */ /* 0x000fcc00078e00ff */
[----:B------:R-:W-:-:S11]  /*0c70*/  @!P2 DMUL R14, R16, R10 ;  /* 0x0000000a100ea228 */ /* 0x000fd60000000000 */
.L_x_578:
[----:B------:R-:W-:Y:S05]  /*0c80*/  BSYNC.RECONVERGENT B1 ;  /* 0x0000000000017941 */ /* 0x000fea0003800200 */
.L_x_577:
        /* <DEDUP_REMOVED lines=15> */
.L_x_580:
[----:B------:R-:W-:Y:S05]  /*0d80*/  BSYNC.RECONVERGENT B1 ;  /* 0x0000000000017941 */ /* 0x000fea0003800200 */
.L_x_579:
[----:B------:R-:W-:-:S05]  /*0d90*/  IMAD.WIDE R10, R19, 0x8, R6 ;  /* 0x00000008130a7825 */ /* 0x000fca00078e0206 */
[----:B------:R1:W-:Y:S02]  /*0da0*/  STG.E.64 desc[UR4][R10.64], R14 ;  /* 0x0000000e0a007986 */ /* 0x0003e4000c101b04 */
.L_x_576:
[----:B------:R-:W-:Y:S05]  /*0db0*/  BSYNC.RECONVERGENT B0 ;  /* 0x0000000000007941 */ /* 0x000fea0003800200 */
.L_x_575:
[----:B------:R-:W-:Y:S01]  /*0dc0*/  VIADD R5, R5, 0x100 ;  /* 0x0000010005057836 */ /* 0x000fe20000000000 */
[----:B------:R-:W-:Y:S06]  /*0dd0*/  @P0 BRA `(.L_x_581) ;  /* 0xfffffff4004c0947 */ /* 0x000fec000383ffff */
[----:B------:R-:W-:-:S07]  /*0de0*/  LOP3.LUT R5, R3, 0xffffff00, RZ, 0xc0, !PT ;  /* 0xffffff0003057812 */ /* 0x000fce00078ec0ff */
.L_x_568:
[----:B------:R-:W2:Y:S02]  /*0df0*/  LDC R0, c[0x0][0x388] ;  /* 0x0000e200ff007b82 */ /* 0x000ea40000000800 */
[----:B--2---:R-:W-:-:S04]  /*0e00*/  LOP3.LUT R0, R0, 0x1, RZ, 0xc0, !PT ;  /* 0x0000000100007812 */ /* 0x004fc800078ec0ff */
[----:B------:R-:W-:-:S13]  /*0e10*/  ISETP.NE.U32.AND P0, PT, R0, 0x1, PT ;  /* 0x000000010000780c */ /* 0x000fda0003f05070 */
[----:B------:R-:W-:Y:S05]  /*0e20*/  @P0 EXIT ;  /* 0x000000000000094d */ /* 0x000fea0003800000 */
[----:B------:R-:W-:-:S05]  /*0e30*/  IMAD.IADD R3, R2, 0x1, R5 ;  /* 0x0000000102037824 */ /* 0x000fca00078e0205 */
[----:B------:R-:W-:-:S13]  /*0e40*/  ISETP.GE.AND P0, PT, R3, R4, PT ;  /* 0x000000040300720c */ /* 0x000fda0003f06270 */
[----:B------:R-:W-:Y:S05]  /*0e50*/  @P0 EXIT ;  /* 0x000000000000094d */ /* 0x000fea0003800000 */
[----:B------:R-:W-:-:S06]  /*0e60*/  IMAD.WIDE R4, R3, 0x8, R8 ;  /* 0x0000000803047825 */ /* 0x000fcc00078e0208 */
[----:B------:R-:W2:Y:S01]  /*0e70*/  LDG.E.64 R4, desc[UR4][R4.64] ;  /* 0x0000000404047981 */ /* 0x000ea2000c1e1b00 */
[----:B------:R-:W-:Y:S01]  /*0e80*/  MOV R8, 0x652b82fe ;  /* 0x652b82fe00087802 */ /* 0x000fe20000000f00 */
[----:B------:R-:W-:Y:S01]  /*0e90*/  IMAD.MOV.U32 R9, RZ, RZ, 0x3ff71547 ;  /* 0x3ff71547ff097424 */ /* 0x000fe200078e00ff */
[----:B------:R-:W-:Y:S01]  /*0ea0*/  UMOV UR6, 0xfefa39ef ;  /* 0xfefa39ef00067882 */ /* 0x000fe20000000000 */
[----:B------:R-:W-:Y:S01]  /*0eb0*/  UMOV UR7, 0x3fe62e42 ;  /* 0x3fe62e4200077882 */ /* 0x000fe20000000000 */
[----:B------:R-:W-:Y:S03]  /*0ec0*/  BSSY.RECONVERGENT B0, `(.L_x_582) ;  /* 0x0000038000007945 */ /* 0x000fe60003800200 */
[----:B--2---:R-:W-:Y:S02]  /*0ed0*/  DFMA R8, R4, -R8, 6.75539944105574400000e+15 ;  /* 0x433800000408742b */ /* 0x004fe40000000808 */
[----:B01----:R-:W-:-:S06]  /*0ee0*/  DADD R14, -RZ, -R4 ;  /* 0x00000000ff0e7229 */ /* 0x003fcc0000000904 */
        /* <DEDUP_REMOVED lines=44> */
[----:B------:R-:W-:Y:S01]  /*11b0*/  @!P1 LEA.HI R0, R8, R8, RZ, 0x1 ;  /* 0x0000000808009211 */ /* 0x000fe200078f08ff */
[----:B------:R-:W-:Y:S01]  /*11c0*/  @!P1 IMAD.MOV.U32 R4, RZ, RZ, R12 ;  /* 0x000000ffff049224 */ /* 0x000fe200078e000c */
[----:B------:R-:W-:Y:S02]  /*11d0*/  FSEL R11, R11, RZ, !P0 ;  /* 0x000000ff0b0b7208 */ /* 0x000fe40004000000 */
[----:B------:R-:W-:-:S05]  /*11e0*/  @!P1 SHF.R.S32.HI R5, RZ, 0x1, R0 ;  /* 0x00000001ff059819 */ /* 0x000fca0000011400 */
[----:B------:R-:W-:Y:S02]  /*11f0*/  @!P1 IMAD.IADD R8, R8, 0x1, -R5 ;  /* 0x0000000108089824 */ /* 0x000fe400078e0a05 */
[----:B------:R-:W-:-:S03]  /*1200*/  @!P1 IMAD R5, R5, 0x100000, R13 ;  /* 0x0010000005059824 */ /* 0x000fc600078e020d */
[----:B------:R-:W-:Y:S02]  /*1210*/  @!P1 LEA R9, R8, 0x3ff00000, 0x14 ;  /* 0x3ff0000008099811 */ /* 0x000fe400078ea0ff */
[----:B------:R-:W-:-:S06]  /*1220*/  @!P1 MOV R8, RZ ;  /* 0x000000ff00089202 */ /* 0x000fcc0000000f00 */
[----:B------:R-:W-:-:S11]  /*1230*/  @!P1 DMUL R10, R4, R8 ;  /* 0x00000008040a9228 */ /* 0x000fd60000000000 */
.L_x_583:
[----:B------:R-:W-:Y:S05]  /*1240*/  BSYNC.RECONVERGENT B0 ;  /* 0x0000000000007941 */ /* 0x000fea0003800200 */
.L_x_582:
        /* <DEDUP_REMOVED lines=11> */
[----:B------:R-:W-:Y:S01]  /*1300*/  LOP3.LUT R14, R13, 0x7fffffff, RZ, 0xc0, !PT ;  /* 0x7fffffff0d0e7812 */ /* 0x000fe200078ec0ff */
[----:B------:R-:W-:Y:S01]  /*1310*/  IMAD.MOV.U32 R10, RZ, RZ, R12 ;  /* 0x000000ffff0a7224 */ /* 0x000fe200078e000c */
[----:B------:R-:W-:Y:S01]  /*1320*/  MOV R0, 0x1360 ;  /* 0x0000136000007802 */ /* 0x000fe20000000f00 */
[----:B------:R-:W-:Y:S02]  /*1330*/  IMAD.MOV.U32 R11, RZ, RZ, R13 ;  /* 0x000000ffff0b7224 */ /* 0x000fe400078e000d */
[----:B------:R-:W-:-:S07]  /*1340*/  VIADD R14, R14, 0xfff00000 ;  /* 0xfff000000e0e7836 */ /* 0x000fce0000000000 */
[----:B------:R-:W-:Y:S05]  /*1350*/  CALL.REL.NOINC `($__internal_2_$__cuda_sm20_dblrcp_rn_slowpath_v3) ;  /* 0x0000001000307944 */ /* 0x000fea0003c00000 */
[----:B------:R-:W-:Y:S02]  /*1360*/  IMAD.MOV.U32 R8, RZ, RZ, R14 ;  /* 0x000000ffff087224 */ /* 0x000fe400078e000e */
[----:B------:R-:W-:-:S07]  /*1370*/  IMAD.MOV.U32 R9, RZ, RZ, R15 ;  /* 0x000000ffff097224 */ /* 0x000fce00078e000f */
.L_x_585:
[----:B------:R-:W-:Y:S05]  /*1380*/  BSYNC.RECONVERGENT B0 ;  /* 0x0000000000007941 */ /* 0x000fea0003800200 */
.L_x_584:
[----:B------:R-:W-:-:S05]  /*1390*/  IMAD.WIDE R6, R3, 0x8, R6 ;  /* 0x0000000803067825 */ /* 0x000fca00078e0206 */
[----:B------:R-:W-:Y:S01]  /*13a0*/  STG.E.64 desc[UR4][R6.64], R8 ;  /* 0x0000000806007986 */ /* 0x000fe2000c101b04 */
[----:B------:R-:W-:Y:S05]  /*13b0*/  EXIT ;  /* 0x000000000000794d */ /* 0x000fea0003800000 */
.L_x_567:
        /* <DEDUP_REMOVED lines=8> */
.L_x_595:
[----:B------:R-:W-:-:S05]  /*1440*/  IMAD.WIDE R18, R4, 0x8, R8 ;  /* 0x0000000804127825 */ /* 0x000fca00078e0208 */
[----:B------:R-:W2:Y:S01]  /*1450*/  LDG.E.64 R10, desc[UR4][R18.64] ;  /* 0x00000004120a7981 */ /* 0x000ea2000c1e1b00 */
[----:B------:R-:W-:Y:S01]  /*1460*/  IMAD.MOV.U32 R12, RZ, RZ, 0x652b82fe ;  /* 0x652b82feff0c7424 */ /* 0x000fe200078e00ff */
[----:B------:R-:W-:Y:S01]  /*1470*/  UMOV UR6, 0xfefa39ef ;  /* 0xfefa39ef00067882 */ /* 0x000fe20000000000 */
[----:B------:R-:W-:Y:S01]  /*1480*/  IMAD.MOV.U32 R13, RZ, RZ, 0x3ff71547 ;  /* 0x3ff71547ff0d7424 */ /* 0x000fe200078e00ff */
[----:B------:R-:W-:Y:S01]  /*1490*/  UMOV UR7, 0x3fe62e42 ;  /* 0x3fe62e4200077882 */ /* 0x000fe20000000000 */
[----:B------:R-:W-:Y:S04]  /*14a0*/  BSSY.RECONVERGENT B0, `(.L_x_587) ;  /* 0x0000037000007945 */ /* 0x000fe80003800200 */
[----:B--2---:R-:W-:Y:S02]  /*14b0*/  DFMA R12, R10, -R12, 6.75539944105574400000e+15 ;  /* 0x433800000a0c742b */ /* 0x004fe4000000080c */
[----:B0-----:R-:W-:-:S06]  /*14c0*/  DADD R20, -RZ, -R10 ;  /* 0x00000000ff147229 */ /* 0x001fcc000000090a */
        /* <DEDUP_REMOVED lines=49> */
[----:B------:R-:W-:Y:S02]  /*17e0*/  @!P1 LEA R11, R10, 0x3ff00000, 0x14 ;  /* 0x3ff000000a0b9811 */ /* 0x000fe400078ea0ff */
[----:B------:R-:W-:-:S06]  /*17f0*/  @!P1 MOV R10, RZ ;  /* 0x000000ff000a9202 */ /* 0x000fcc0000000f00 */
[----:B------:R-:W-:-:S11]  /*1800*/  @!P1 DMUL R14, R16, R10 ;  /* 0x0000000a100e9228 */ /* 0x000fd60000000000 */
.L_x_588:
[----:B------:R-:W-:Y:S05]  /*1810*/  BSYNC.RECONVERGENT B0 ;  /* 0x0000000000007941 */ /* 0x000fea0003800200 */
.L_x_587:
[----:B------:R-:W-:Y:S01]  /*1820*/  DADD R10, R14, 1 ;  /* 0x3ff000000e0a7429 */ /* 0x000fe20000000000 */
[----:B------:R-:W-:Y:S01]  /*1830*/  VIADD R5, R5, 0x2 ;  /* 0x0000000205057836 */ /* 0x000fe20000000000 */
[----:B------:R-:W-:Y:S04]  /*1840*/  BSSY.RECONVERGENT B0, `(.L_x_589) ;  /* 0x000000f000007945 */ /* 0x000fe80003800200 */
[----:B------:R-:W0:Y:S01]  /*1850*/  MUFU.RCP64H R13, R11 ;  /* 0x0000000b000d7308 */ /* 0x000e220000001800 */
[----:B------:R-:W-:-:S03]  /*1860*/  ISETP.NE.AND P0, PT, R5, RZ, PT ;  /* 0x000000ff0500720c */ /* 0x000fc60003f05270 */
        /* <DEDUP_REMOVED lines=12> */
.L_x_590:
[----:B------:R-:W-:Y:S05]  /*1930*/  BSYNC.RECONVERGENT B0 ;  /* 0x0000000000007941 */ /* 0x000fea0003800200 */
.L_x_589:
[----:B------:R-:W-:-:S05]  /*1940*/  IMAD.WIDE R20, R4, 0x8, R6 ;  /* 0x0000000804147825 */ /* 0x000fca00078e0206 */
[----:B------:R0:W-:Y:S04]  /*1950*/  STG.E.64 desc[UR4][R20.64], R14 ;  /* 0x0000000e14007986 */ /* 0x0001e8000c101b04 */
[----:B------:R-:W2:Y:S01]  /*1960*/  LDG.E.64 R18, desc[UR4][R18.64+0x400] ;  /* 0x0004000412127981 */ /* 0x000ea2000c1e1b00 */
[----:B------:R-:W-:Y:S01]  /*1970*/  IMAD.MOV.U32 R10, RZ, RZ, 0x652b82fe ;  /* 0x652b82feff0a7424 */ /* 0x000fe200078e00ff */
[----:B------:R-:W-:Y:S01]  /*1980*/  UMOV UR6, 0xfefa39ef ;  /* 0xfefa39ef00067882 */ /* 0x000fe20000000000 */
[----:B------:R-:W-:Y:S01]  /*1990*/  IMAD.MOV.U32 R11, RZ, RZ, 0x3ff71547 ;  /* 0x3ff71547ff0b7424 */ /* 0x000fe200078e00ff */
[----:B------:R-:W-:Y:S01]  /*19a0*/  UMOV UR7, 0x3fe62e42 ;  /* 0x3fe62e4200077882 */ /* 0x000fe20000000000 */
[----:B------:R-:W-:Y:S04]  /*19b0*/  BSSY.RECONVERGENT B0, `(.L_x_591) ;  /* 0x0000037000007945 */ /* 0x000fe80003800200 */
[----:B--2---:R-:W-:-:S08]  /*19c0*/  DFMA R10, R18, -R10, 6.75539944105574400000e+15 ;  /* 0x43380000120a742b */ /* 0x004fd0000000080a */
[----:B------:R-:W-:-:S08]  /*19d0*/  DADD R12, R10, -6.75539944105574400000e+15 ;  /* 0xc33800000a0c7429 */ /* 0x000fd00000000000 */
        /* <DEDUP_REMOVED lines=8> */
[----:B0-----:R-:W-:Y:S01]  /*1a60*/  DFMA R14, R12, UR6, R16 ;  /* 0x000000060c0e7c2b */ /* 0x001fe20008000010 */
[----:B------:R-:W-:Y:S01]  /*1a70*/  UMOV UR6, 0x62401315 ;  /* 0x6240131500067882 */ /* 0x000fe20000000000 */
[----:B------:R-:W-:Y:S01]  /*1a80*/  UMOV UR7, 0x3ec71dee ;  /* 0x3ec71dee00077882 */ /* 0x000fe20000000000 */
[----:B------:R-:W-:-:S05]  /*1a90*/  DADD R16, -RZ, -R18 ;  /* 0x00000000ff107229 */ /* 0x000fca0000000912 */
[----:B------:R-:W-:Y:S01]  /*1aa0*/  DFMA R14, R12, R14, UR6 ;  /* 0x000000060c0e7e2b */ /* 0x000fe2000800000e */
[----:B------:R-:W-:Y:S01]  /*1ab0*/  UMOV UR6, 0x7c89eb71 ;  /* 0x7c89eb7100067882 */ /* 0x000fe20000000000 */
[----:B------:R-:W-:-:S03]  /*1ac0*/  UMOV UR7, 0x3efa0199 ;  /* 0x3efa019900077882 */ /* 0x000fc60000000000 */
[----:B------:R-:W-:-:S03]  /*1ad0*/  FSETP.GEU.AND P1, PT, |R17|, 4.1917929649353027344, PT ;  /* 0x4086232b1100780b */ /* 0x000fc60003f2e200 */
        /* <DEDUP_REMOVED lines=36> */
.L_x_592:
[----:B------:R-:W-:Y:S05]  /*1d20*/  BSYNC.RECONVERGENT B0 ;  /* 0x0000000000007941 */ /* 0x000fea0003800200 */
.L_x_591:
        /* <DEDUP_REMOVED lines=15> */
.L_x_594:
[----:B------:R-:W-:Y:S05]  /*1e20*/  BSYNC.RECONVERGENT B0 ;  /* 0x0000000000007941 */ /* 0x000fea0003800200 */
.L_x_593:
[----:B------:R0:W-:Y:S01]  /*1e30*/  STG.E.64 desc[UR4][R20.64+0x400], R14 ;  /* 0x0004000e14007986 */ /* 0x0001e2000c101b04 */
[----:B------:R-:W-:Y:S01]  /*1e40*/  VIADD R4, R4, 0x100 ;  /* 0x0000010004047836 */ /* 0x000fe20000000000 */
[----:B------:R-:W-:Y:S06]  /*1e50*/  @P0 BRA `(.L_x_595) ;  /* 0xfffffff400780947 */ /* 0x000fec000383ffff */
[----:B------:R-:W-:-:S07]  /*1e60*/  LOP3.LUT R5, R3, 0xffffff00, RZ, 0xc0, !PT ;  /* 0xffffff0003057812 */ /* 0x000fce00078ec0ff */
.L_x_586:
[----:B------:R-:W1:Y:S02]  /*1e70*/  LDC R0, c[0x0][0x388] ;  /* 0x0000e200ff007b82 */ /* 0x000e640000000800 */
[----:B-1----:R-:W-:-:S04]  /*1e80*/  LOP3.LUT R0, R0, 0x1, RZ, 0xc0, !PT ;  /* 0x0000000100007812 */ /* 0x002fc800078ec0ff */
[----:B------:R-:W-:-:S13]  /*1e90*/  ISETP.NE.U32.AND P0, PT, R0, 0x1, PT ;  /* 0x000000010000780c */ /* 0x000fda0003f05070 */
[----:B------:R-:W-:Y:S05]  /*1ea0*/  @P0 EXIT ;  /* 0x000000000000094d */ /* 0x000fea0003800000 */
[----:B------:R-:W-:-:S04]  /*1eb0*/  IMAD.IADD R3, R2, 0x1, R5 ;  /* 0x0000000102037824 */ /* 0x000fc800078e0205 */
[----:B------:R-:W-:-:S06]  /*1ec0*/  IMAD.WIDE R4, R3, 0x8, R8 ;  /* 0x0000000803047825 */ /* 0x000fcc00078e0208 */
[----:B------:R-:W2:Y:S01]  /*1ed0*/  LDG.E.64 R4, desc[UR4][R4.64] ;  /* 0x0000000404047981 */ /* 0x000ea2000c1e1b00 */
[----:B------:R-:W-:Y:S01]  /*1ee0*/  IMAD.MOV.U32 R8, RZ, RZ, 0x652b82fe ;  /* 0x652b82feff087424 */ /* 0x000fe200078e00ff */
[----:B------:R-:W-:Y:S01]  /*1ef0*/  MOV R9, 0x3ff71547 ;  /* 0x3ff7154700097802 */ /* 0x000fe20000000f00 */
[----:B------:R-:W-:Y:S01]  /*1f00*/  UMOV UR6, 0xfefa39ef ;  /* 0xfefa39ef00067882 */ /* 0x000fe20000000000 */
[----:B------:R-:W-:Y:S01]  /*1f10*/  UMOV UR7, 0x3fe62e42 ;  /* 0x3fe62e4200077882 */ /* 0x000fe20000000000 */
[----:B------:R-:W-:Y:S03]  /*1f20*/  BSSY.RECONVERGENT B0, `(.L_x_596) ;  /* 0x0000038000007945 */ /* 0x000fe60003800200 */
        /* <DEDUP_REMOVED lines=52> */
[----:B------:R-:W-:Y:S01]  /*2270*/  @!P1 LEA R9, R8, 0x3ff00000, 0x14 ;  /* 0x3ff0000008099811 */ /* 0x000fe200078ea0ff */
[----:B------:R-:W-:-:S06]  /*2280*/  @!P1 IMAD.MOV.U32 R8, RZ, RZ, RZ ;  /* 0x000000ffff089224 */ /* 0x000fcc00078e00ff */
[----:B------:R-:W-:-:S11]  /*2290*/  @!P1 DMUL R10, R4, R8 ;  /* 0x00000008040a9228 */ /* 0x000fd60000000000 */
.L_x_597:
[----:B------:R-:W-:Y:S05]  /*22a0*/  BSYNC.RECONVERGENT B0 ;  /* 0x0000000000007941 */ /* 0x000fea0003800200 */
.L_x_596:
[----:B------:R-:W-:Y:S01]  /*22b0*/  DADD R12, R10, 1 ;  /* 0x3ff000000a0c7429 */ /* 0x000fe20000000000 */
[----:B------:R-:W-:Y:S05]  /*22c0*/  BSSY.RECONVERGENT B0, `(.L_x_598) ;  /* 0x0000012000007945 */ /* 0x000fea0003800200 */
[----:B------:R-:W0:Y:S04]  /*22d0*/  MUFU.RCP64H R5, R13 ;  /* 0x0000000d00057308 */ /* 0x000e280000001800 */
[----:B------:R-:W-:-:S04]  /*22e0*/  IADD3 R4, PT, PT, R13, 0x300402, RZ ;  /* 0x003004020d047810 */ /* 0x000fc80007ffe0ff */
[----:B------:R-:W-:Y:S02]  /*22f0*/  FSETP.GEU.AND P0, PT, |R4|, 5.8789094863358348022e-39, PT ;  /* 0x004004020400780b */ /* 0x000fe40003f0e200 */
        /* <DEDUP_REMOVED lines=14> */
.L_x_599:
[----:B------:R-:W-:Y:S05]  /*23e0*/  BSYNC.RECONVERGENT B0 ;  /* 0x0000000000007941 */ /* 0x000fea0003800200 */
.L_x_598:
[----:B------:R-:W-:-:S05]  /*23f0*/  IMAD.WIDE R6, R3, 0x8, R6 ;  /* 0x0000000803067825 */ /* 0x000fca00078e0206 */
[----:B------:R-:W-:Y:S01]  /*2400*/  STG.E.64 desc[UR4][R6.64], R8 ;  /* 0x0000000806007986 */ /* 0x000fe2000c101b04 */
[----:B------:R-:W-:Y:S05]  /*2410*/  EXIT ;  /* 0x000000000000794d */ /* 0x000fea0003800000 */
        .weak           $__internal_2_$__cuda_sm20_dblrcp_rn_slowpath_v3
        .type           $__internal_2_$__cuda_sm20_dblrcp_rn_slowpath_v3,@function
        .size           $__internal_2_$__cuda_sm20_dblrcp_rn_slowpath_v3,(.L_x_843 - $__internal_2_$__cuda_sm20_dblrcp_rn_slowpath_v3)
$__internal_2_$__cuda_sm20_dblrcp_rn_slowpath_v3:
[----:B------:R-:W-:Y:S01]  /*2420*/  DSETP.GTU.AND P1, PT, |R10|, +INF , PT ;  /* 0x7ff000000a00742a */ /* 0x000fe20003f2c200 */
[----:B------:R-:W-:-:S13]  /*2430*/  BSSY.RECONVERGENT B2, `(.L_x_600) ;  /* 0x0000023000027945 */ /* 0x000fda0003800200 */
[----:B------:R-:W-:Y:S05]  /*2440*/  @P1 BRA `(.L_x_601) ;  /* 0x00000000007c1947 */ /* 0x000fea0003800000 */
[----:B------:R-:W-:-:S05]  /*2450*/  LOP3.LUT R15, R11, 0x7fffffff, RZ, 0xc0, !PT ;  /* 0x7fffffff0b0f7812 */ /* 0x000fca00078ec0ff */
[----:B------:R-:W-:-:S05]  /*2460*/  VIADD R12, R15, 0xffffffff ;  /* 0xffffffff0f0c7836 */ /* 0x000fca0000000000 */
[----:B------:R-:W-:-:S13]  /*2470*/  ISETP.GE.U32.AND P1, PT, R12, 0x7fefffff, PT ;  /* 0x7fefffff0c00780c */ /* 0x000fda0003f26070 */
[----:B------:R-:W-:Y:S01]  /*2480*/  @P1 LOP3.LUT R13, R11, 0x7ff00000, RZ, 0x3c, !PT ;  /* 0x7ff000000b0d1812 */ /* 0x000fe200078e3cff */
[----:B------:R-:W-:Y:S01]  /*2490*/  @P1 IMAD.MOV.U32 R12, RZ, RZ, RZ ;  /* 0x000000ffff0c1224 */ /* 0x000fe200078e00ff */
[----:B------:R-:W-:Y:S06]  /*24a0*/  @P1 BRA `(.L_x_602) ;  /* 0x00000000006c1947 */ /* 0x000fec0003800000 */
[----:B------:R-:W-:-:S13]  /*24b0*/  ISETP.GE.U32.AND P1, PT, R15, 0x1000001, PT ;  /* 0x010000010f00780c */ /* 0x000fda0003f26070 */
[----:B------:R-:W-:Y:S05]  /*24c0*/  @!P1 BRA `(.L_x_603) ;  /* 0x0000000000349947 */ /* 0x000fea0003800000 */
[----:B------:R-:W-:Y:S01]  /*24d0*/  VIADD R13, R11, 0xc0200000 ;  /* 0xc02000000b0d7836 */ /* 0x000fe20000000000 */
[----:B------:R-:W-:-:S03]  /*24e0*/  MOV R12, R10 ;  /* 0x0000000a000c7202 */ /* 0x000fc60000000f00 */
[----:B------:R-:W0:Y:S03]  /*24f0*/  MUFU.RCP64H R15, R13 ;  /* 0x0000000d000f7308 */ /* 0x000e260000001800 */
[----:B0-----:R-:W-:-:S08]  /*2500*/  DFMA R16, -R12, R14, 1 ;  /* 0x3ff000000c10742b */ /* 0x001fd0000000010e */
[----:B------:R-:W-:-:S08]  /*2510*/  DFMA R16, R16, R16, R16 ;  /* 0x000000101010722b */ /* 0x000fd00000000010 */
[----:B------:R-:W-:-:S08]  /*2520*/  DFMA R16, R14, R16, R14 ;  /* 0x000000100e10722b */ /* 0x000fd0000000000e */
[----:B------:R-:W-:-:S08]  /*2530*/  DFMA R14, -R12, R16, 1 ;  /* 0x3ff000000c0e742b */ /* 0x000fd00000000110 */
[----:B------:R-:W-:-:S08]  /*2540*/  DFMA R14, R16, R14, R16 ;  /* 0x0000000e100e722b */ /* 0x000fd00000000010 */
[----:B------:R-:W-:-:S08]  /*2550*/  DMUL R14, R14, 2.2250738585072013831e-308 ;  /* 0x001000000e0e7828 */ /* 0x000fd00000000000 */
[----:B------:R-:W-:-:S08]  /*2560*/  DFMA R10, -R10, R14, 1 ;  /* 0x3ff000000a0a742b */ /* 0x000fd0000000010e */
[----:B------:R-:W-:-:S08]  /*2570*/  DFMA R10, R10, R10, R10 ;  /* 0x0000000a0a0a722b */ /* 0x000fd0000000000a */
[----:B------:R-:W-:Y:S01]  /*2580*/  DFMA R12, R14, R10, R14 ;  /* 0x0000000a0e0c722b */ /* 0x000fe2000000000e */
[----:B------:R-:W-:Y:S10]  /*2590*/  BRA `(.L_x_602) ;  /* 0x0000000000307947 */ /* 0x000ff40003800000 */
.L_x_603:
[----:B------:R-:W-:Y:S01]  /*25a0*/  DMUL R10, R10, 8.11296384146066816958e+31 ;  /* 0x469000000a0a7828 */ /* 0x000fe20000000000 */
[----:B------:R-:W-:-:S05]  /*25b0*/  IMAD.MOV.U32 R12, RZ, RZ, R14 ;  /* 0x000000ffff0c7224 */ /* 0x000fca00078e000e */
[----:B------:R-:W0:Y:S02]  /*25c0*/  MUFU.RCP64H R13, R11 ;  /* 0x0000000b000d7308 */ /* 0x000e240000001800 */
[----:B0-----:R-:W-:-:S08]  /*25d0*/  DFMA R14, -R10, R12, 1 ;  /* 0x3ff000000a0e742b */ /* 0x001fd0000000010c */
[----:B------:R-:W-:-:S08]  /*25e0*/  DFMA R14, R14, R14, R14 ;  /* 0x0000000e0e0e722b */ /* 0x000fd0000000000e */
[----:B------:R-:W-:-:S08]  /*25f0*/  DFMA R14, R12, R14, R12 ;  /* 0x0000000e0c0e722b */ /* 0x000fd0000000000c */
[----:B------:R-:W-:-:S08]  /*2600*/  DFMA R12, -R10, R14, 1 ;  /* 0x3ff000000a0c742b */ /* 0x000fd0000000010e */
[----:B------:R-:W-:-:S08]  /*2610*/  DFMA R12, R14, R12, R14 ;  /* 0x0000000c0e0c722b */ /* 0x000fd0000000000e */
[----:B------:R-:W-:Y:S01]  /*2620*/  DMUL R12, R12, 8.11296384146066816958e+31 ;  /* 0x469000000c0c7828 */ /* 0x000fe20000000000 */
[----:B------:R-:W-:Y:S10]  /*2630*/  BRA `(.L_x_602) ;  /* 0x0000000000087947 */ /* 0x000ff40003800000 */
.L_x_601:
[----:B------:R-:W-:Y:S01]  /*2640*/  LOP3.LUT R13, R11, 0x80000, RZ, 0xfc, !PT ;  /* 0x000800000b0d7812 */ /* 0x000fe200078efcff */
[----:B------:R-:W-:-:S07]  /*2650*/  IMAD.MOV.U32 R12, RZ, RZ, R10 ;  /* 0x000000ffff0c7224 */ /* 0x000fce00078e000a */
.L_x_602:
[----:B------:R-:W-:Y:S05]  /*2660*/  BSYNC.RECONVERGENT B2 ;  /* 0x0000000000027941 */ /* 0x000fea0003800200 */
.L_x_600:
[----:B------:R-:W-:Y:S02]  /*2670*/  IMAD.MOV.U32 R10, RZ, RZ, R0 ;  /* 0x000000ffff0a7224 */ /* 0x000fe400078e0000 */
[----:B------:R-:W-:Y:S02]  /*2680*/  IMAD.MOV.U32 R11, RZ, RZ, 0x0 ;  /* 0x00000000ff0b7424 */ /* 0x000fe400078e00ff */
[----:B------:R-:W-:Y:S02]  /*2690*/  IMAD.MOV.U32 R14, RZ, RZ, R12 ;  /* 0x000000ffff0e7224 */ /* 0x000fe400078e000c */
[----:B------:R-:W-:Y:S01]  /*26a0*/  IMAD.MOV.U32 R15, RZ, RZ, R13 ;  /* 0x000000ffff0f7224 */ /* 0x000fe200078e000d */
[----:B------:R-:W-:Y:S06]  /*26b0*/  RET.REL.NODEC R10 `(_ZN3cub18CUB_300001_SM_10006detail9transform16transform_kernelINS2_10policy_hubILb1EN4cuda3std3__45tupleIJN6thrust24THRUST_300001_SM_1000_NS6detail15normal_iteratorINSA_10device_ptrIdEEEEEEEE10policy1000El7SigmoidSF_JPdEEEvT0_iT1_T2_DpNS2_10kernel_argIT3_EE) ;  /* 0xffffffd80a507950 */ /* 0x000fec0003c3ffff */
.L_x_604:
        /* <DEDUP_REMOVED lines=12> */
.L_x_843:


//--------------------- .text._ZN3cub18CUB_300001_SM_10006detail9transform16transform_kernelINS2_10policy_hubILb1EN4cuda3std3__45tupleIJN6thrust24THRUST_300001_SM_1000_NS6detail15normal_iteratorINSA_10device_ptrIdEEEEEEEE10policy1000Ei7SigmoidSF_JPdEEEvT0_iT1_T2_DpNS2_10kernel_argIT3_EE --------------------------
	.section	.text._ZN3cub18CUB_300001_SM_10006detail9transform16transform_kernelINS2_10policy_hubILb1EN4cuda3std3__45tupleIJN6thrust24THRUST_300001_SM_1000_NS6detail15normal_iteratorINSA_10device_ptrIdEEEEEEEE10policy1000Ei7SigmoidSF_JPdEEEvT0_iT1_T2_DpNS2_10kernel_argIT3_EE,"ax",@progbits
	.align	128
        .global         _ZN3cub18CUB_300001_SM_10006detail9transform16transform_kernelINS2_10policy_hubILb1EN4cuda3std3__45tupleIJN6thrust24THRUST_300001_SM_1000_NS6detail15normal_iteratorINSA_10device_ptrIdEEEEEEEE10policy1000Ei7SigmoidSF_JPdEEEvT0_iT1_T2_DpNS2_10kernel_argIT3_EE
        .type           _ZN3cub18CUB_300001_SM_10006detail9transform16transform_kernelINS2_10policy_hubILb1EN4cuda3std3__45tupleIJN6thrust24THRUST_300001_SM_1000_NS6detail15normal_iteratorINSA_10device_ptrIdEEEEEEEE10policy1000Ei7SigmoidSF_JPdEEEvT0_iT1_T2_DpNS2_10kernel_argIT3_EE,@function
        .size           _ZN3cub18CUB_300001_SM_10006detail9transform16transform_kernelINS2_10policy_hubILb1EN4cuda3std3__45tupleIJN6thrust24THRUST_300001_SM_1000_NS6detail15normal_iteratorINSA_10device_ptrIdEEEEEEEE10policy1000Ei7SigmoidSF_JPdEEEvT0_iT1_T2_DpNS2_10kernel_argIT3_EE,(.L_x_844 - _ZN3cub18CUB_300001_SM_10006detail9transform16transform_kernelINS2_10policy_hubILb1EN4cuda3std3__45tupleIJN6thrust24THRUST_300001_SM_1000_NS6detail15normal_iteratorINSA_10device_ptrIdEEEEEEEE10policy1000Ei7SigmoidSF_JPdEEEvT0_iT1_T2_DpNS2_10kernel_argIT3_EE)
        .other          _ZN3cub18CUB_300001_SM_10006detail9transform16transform_kernelINS2_10policy_hubILb1EN4cuda3std3__45tupleIJN6thrust24THRUST_300001_SM_1000_NS6detail15normal_iteratorINSA_10device_ptrIdEEEEEEEE10policy1000Ei7SigmoidSF_JPdEEEvT0_iT1_T2_DpNS2_10kernel_argIT3_EE,@"STO_CUDA_ENTRY STV_DEFAULT"
_ZN3cub18CUB_300001_SM_10006detail9transform16transform_kernelINS2_10policy_hubILb1EN4cuda3std3__45tupleIJN6thrust24THRUST_300001_SM_1000_NS6detail15normal_iteratorINSA_10device_ptrIdEEEEEEEE10policy1000Ei7SigmoidSF_JPdEEEvT0_iT1_T2_DpNS2_10kernel_argIT3_EE:
.text._ZN3cub18CUB_300001_SM_10006detail9transform16transform_kernelINS2_10policy_hubILb1EN4cuda3std3__45tupleIJN6thrust24THRUST_300001_SM_1000_NS6detail15normal_iteratorINSA_10device_ptrIdEEEEEEEE10policy1000Ei7SigmoidSF_JPdEEEvT0_iT1_T2_DpNS2_10kernel_argIT3_EE:
[----:B------:R-:W-:Y:S08]  /*0000*/  LDC R1, c[0x0][0x37c] ;  /* 0x0000df00ff017b82 */ /* 0x000ff00000000800 */
[----:B------:R-:W0:Y:S01]  /*0010*/  LDC.64 R4, c[0x0][0x380] ;  /* 0x0000e000ff047b82 */ /* 0x000e220000000a00 */
[----:B------:R-:W1:Y:S01]  /*0020*/  S2R R2, SR_TID.X ;  /* 0x0000000000027919 */ /* 0x000e620000002100 */
[----:B------:R-:W-:Y:S06]  /*0030*/  BSSY.RECONVERGENT B0, `(.L_x_605) ;  /* 0x0000017000007945 */ /* 0x000fec0003800200 */
[----:B------:R-:W2:Y:S08]  /*0040*/  S2UR UR4, SR_CTAID.X ;  /* 0x00000000000479c3 */ /* 0x000eb00000002500 */
[----:B------:R-:W3:Y:S01]  /*0050*/  LDC.64 R8, c[0x0][0x398] ;  /* 0x0000e600ff087b82 */ /* 0x000ee20000000a00 */
[----:B0-----:R-:W-:-:S07]  /*0060*/  IMAD.SHL.U32 R3, R5, 0x80, RZ ;  /* 0x0000008005037824 */ /* 0x001fce00078e00ff */
[----:B------:R-:W0:Y:S01]  /*0070*/  LDC.64 R6, c[0x0][0x390] ;  /* 0x0000e400ff067b82 */ /* 0x000e220000000a00 */
[----:B--2---:R-:W-:Y:S01]  /*0080*/  IMAD R13, R3, UR4, RZ ;  /* 0x00000004030d7c24 */ /* 0x004fe2000f8e02ff */
[----:B------:R-:W2:Y:S01]  /*0090*/  LDCU.64 UR4, c[0x0][0x358] ;  /* 0x00006b00ff0477ac */ /* 0x000ea20008000a00 */
[----:B-1----:R-:W-:Y:S02]  /*00a0*/  IMAD.SHL.U32 R15, R2, 0x80, RZ ;  /* 0x00000080020f7824 */ /* 0x002fe400078e00ff */
[----:B------:R-:W-:-:S05]  /*00b0*/  IMAD.IADD R0, R4, 0x1, -R13 ;  /* 0x0000000104007824 */ /* 0x000fca00078e0a0d */
[CC--:B------:R-:W-:Y:S02]  /*00c0*/  VIMNMX R4, PT, PT, R3.reuse, R0.reuse, PT ;  /* 0x0000000003047248 */ /* 0x0c0fe40003fe0100 */
[----:B------:R-:W-:-:S03]  /*00d0*/  ISETP.GT.AND P0, PT, R3, R0, PT ;  /* 0x000000000300720c */ /* 0x000fc60003f04270 */
[----:B------:R-:W-:-:S05]  /*00e0*/  IMAD.SHL.U32 R12, R4, 0x8, RZ ;  /* 0x00000008040c7824 */ /* 0x000fca00078e00ff */
[----:B------:R-:W-:-:S13]  /*00f0*/  ISETP.GE.AND P1, PT, R15, R12, PT ;  /* 0x0000000c0f00720c */ /* 0x000fda0003f26270 */
[----:B--23--:R-:W-:Y:S05]  /*0100*/  @P1 BRA `(.L_x_606) ;  /* 0x0000000000241947 */ /* 0x00cfea0003800000 */
[----:B------:R-:W1:Y:S02]  /*0110*/  LDC.64 R10, c[0x0][0x398] ;  /* 0x0000e600ff0a7b82 */ /* 0x000e640000000a00 */
[----:B-1----:R-:W-:-:S04]  /*0120*/  IMAD.WIDE.U32 R10, R2, 0x80, R10 ;  /* 0x00000080020a7825 */ /* 0x002fc800078e000a */
[----:B------:R-:W-:-:S07]  /*0130*/  IMAD.WIDE R10, R13, 0x8, R10 ;  /* 0x000000080d0a7825 */ /* 0x000fce00078e020a */
.L_x_607:
[----:B------:R-:W-:Y:S01]  /*0140*/  VIADD R15, R15, 0x4000 ;  /* 0x000040000f0f7836 */ /* 0x000fe20000000000 */
[----:B------:R1:W-:Y:S04]  /*0150*/  CCTL.E.PF2 [R10] ;  /* 0x000000000a00798f */ /* 0x0003e80000800100 */
[----:B------:R-:W-:Y:S02]  /*0160*/  ISETP.GE.AND P1, PT, R15, R12, PT ;  /* 0x0000000c0f00720c */ /* 0x000fe40003f26270 */
[----:B-1----:R-:W-:-:S04]  /*0170*/  IADD3 R10, P2, PT, R10, 0x4000, RZ ;  /* 0x000040000a0a7810 */ /* 0x002fc80007f5e0ff */
[----:B------:R-:W-:-:S07]  /*0180*/  IADD3.X R11, PT, PT, RZ, R11, RZ, P2, !PT ;  /* 0x0000000bff0b7210 */ /* 0x000fce00017fe4ff */
[----:B------:R-:W-:Y:S05]  /*0190*/  @!P1 BRA `(.L_x_607) ;  /* 0xfffffffc00e89947 */ /* 0x000fea000383ffff */
.L_x_606:
[----:B------:R-:W-:Y:S05]  /*01a0*/  BSYNC.RECONVERGENT B0 ;  /* 0x0000000000007941 */ /* 0x000fea0003800200 */
.L_x_605:
[----:B------:R-:W-:-:S04]  /*01b0*/  IMAD.WIDE R8, R13, 0x8, R8 ;  /* 0x000000080d087825 */ /* 0x000fc800078e0208 */
[----:B0-----:R-:W-:Y:S01]  /*01c0*/  IMAD.WIDE R6, R13, 0x8, R6 ;  /* 0x000000080d067825 */ /* 0x001fe200078e0206 */
[----:B------:R-:W-:Y:S06]  /*01d0*/  @P0 BRA `(.L_x_608) ;  /* 0x0000001000180947 */ /* 0x000fec0003800000 */
[----:B------:R-:W-:-:S13]  /*01e0*/  ISETP.GE.AND P0, PT, R5, 0x1, PT ;  /* 0x000000010500780c */ /* 0x000fda0003f06270 */
[----:B------:R-:W-:Y:S05]  /*01f0*/  @!P0 EXIT ;  /* 0x000000000000894d */ /* 0x000fea0003800000 */
[----:B------:R-:W-:Y:S01]  /*0200*/  ISETP.NE.AND P0, PT, R5, 0x1, PT ;  /* 0x000000010500780c */ /* 0x000fe20003f05270 */
[----:B------:R-:W-:-:S12]  /*0210*/  IMAD.MOV.U32 R11, RZ, RZ, RZ ;  /* 0x000000ffff0b7224 */ /* 0x000fd800078e00ff */
[----:B------:R-:W-:Y:S05]  /*0220*/  @!P0 BRA `(.L_x_609) ;  /* 0x0000000800988947 */ /* 0x000fea0003800000 */
[----:B------:R-:W-:Y:S01]  /*0230*/  LOP3.LUT R5, R5, 0x7ffffffe, RZ, 0xc0, !PT ;  /* 0x7ffffffe05057812 */ /* 0x000fe200078ec0ff */
[----:B------:R-:W-:-:S04]  /*0240*/  IMAD.MOV.U32 R4, RZ, RZ, R2 ;  /* 0x000000ffff047224 */ /* 0x000fc800078e0002 */
[----:B------:R-:W-:-:S07]  /*0250*/  IMAD.MOV R5, RZ, RZ, -R5 ;  /* 0x000000ffff057224 */ /* 0x000fce00078e0a05 */
.L_x_618:
        /* <DEDUP_REMOVED lines=61> */
.L_x_611:
[----:B------:R-:W-:Y:S05]  /*0630*/  BSYNC.RECONVERGENT B0 ;  /* 0x0000000000007941 */ /* 0x000fea0003800200 */
.L_x_610:
        /* <DEDUP_REMOVED lines=16> */
[----:B------:R-:W-:Y:S05]  /*0740*/  CALL.REL.NOINC `($__internal_3_$__cuda_sm20_dblrcp_rn_slowpath_v3) ;  /* 0x0000001c00087944 */ /* 0x000fea0003c00000 */
.L_x_613:
[----:B------:R-:W-:Y:S05]  /*0750*/  BSYNC.RECONVERGENT B0 ;  /* 0x0000000000007941 */ /* 0x000fea0003800200 */
.L_x_612:
        /* <DEDUP_REMOVED lines=62> */
.L_x_615:
[----:B------:R-:W-:Y:S05]  /*0b40*/  BSYNC.RECONVERGENT B0 ;  /* 0x0000000000007941 */ /* 0x000fea0003800200 */
.L_x_614:
        /* <DEDUP_REMOVED lines=15> */
.L_x_617:
[----:B------:R-:W-:Y:S05]  /*0c40*/  BSYNC.RECONVERGENT B0 ;  /* 0x0000000000007941 */ /* 0x000fea0003800200 */
.L_x_616:
[----:B------:R0:W-:Y:S01]  /*0c50*/  STG.E.64 desc[UR4][R20.64+0x400], R14 ;  /* 0x0004000e14007986 */ /* 0x0001e2000c101b04 */
[----:B------:R-:W-:Y:S01]  /*0c60*/  VIADD R4, R4, 0x100 ;  /* 0x0000010004047836 */ /* 0x000fe20000000000 */
[----:B------:R-:W-:Y:S06]  /*0c70*/  @P0 BRA `(.L_x_618) ;  /* 0xfffffff400780947 */ /* 0x000fec000383ffff */
[----:B------:R-:W-:-:S07]  /*0c80*/  LOP3.LUT R11, R3, 0xffffff00, RZ, 0xc0, !PT ;  /* 0xffffff00030b7812 */ /* 0x000fce00078ec0ff */
.L_x_609:
        /* <DEDUP_REMOVED lines=62> */
[----:B------:R-:W-:Y:S01]  /*1070*/  @!P1 IMAD.IADD R8, R8, 0x1, -R5 ;  /* 0x0000000108089824 */ /* 0x000fe200078e0a05 */
[----:B------:R-:W-:-:S04]  /*1080*/  @!P1 LEA R5, R5, R13, 0x14 ;  /* 0x0000000d05059211 */ /* 0x000fc800078ea0ff */
[----:B------:R-:W-:Y:S01]  /*1090*/  @!P1 LEA R9, R8, 0x3ff00000, 0x14 ;  /* 0x3ff0000008099811 */ /* 0x000fe200078ea0ff */
[----:B------:R-:W-:-:S06]  /*10a0*/  @!P1 IMAD.MOV.U32 R8, RZ, RZ, RZ ;  /* 0x000000ffff089224 */ /* 0x000fcc00078e00ff */
[----:B------:R-:W-:-:S11]  /*10b0*/  @!P1 DMUL R10, R4, R8 ;  /* 0x00000008040a9228 */ /* 0x000fd60000000000 */
.L_x_620:
[----:B------:R-:W-:Y:S05]  /*10c0*/  BSYNC.RECONVERGENT B0 ;  /* 0x0000000000007941 */ /* 0x000fea0003800200 */
.L_x_619:
        /* <DEDUP_REMOVED lines=14> */
[----:B------:R-:W-:Y:S01]  /*11b0*/  IMAD.MOV.U32 R11, RZ, RZ, R13 ;  /* 0x000000ffff0b7224 */ /* 0x000fe200078e000d */
[----:B------:R-:W-:-:S07]  /*11c0*/  IADD3 R14, PT, PT, R14, -0x100000, RZ ;  /* 0xfff000000e0e7810 */ /* 0x000fce0007ffe0ff */
[----:B------:R-:W-:Y:S05]  /*11d0*/  CALL.REL.NOINC `($__internal_3_$__cuda_sm20_dblrcp_rn_slowpath_v3) ;  /* 0x0000001000647944 */ /* 0x000fea0003c00000 */
[----:B------:R-:W-:Y:S02]  /*11e0*/  IMAD.MOV.U32 R8, RZ, RZ, R14 ;  /* 0x000000ffff087224 */ /* 0x000fe400078e000e */
[----:B------:R-:W-:-:S07]  /*11f0*/  IMAD.MOV.U32 R9, RZ, RZ, R15 ;  /* 0x000000ffff097224 */ /* 0x000fce00078e000f */
.L_x_622:
[----:B------:R-:W-:Y:S05]  /*1200*/  BSYNC.RECONVERGENT B0 ;  /* 0x0000000000007941 */ /* 0x000fea0003800200 */
.L_x_621:
[----:B------:R-:W-:-:S05]  /*1210*/  IMAD.WIDE R6, R3, 0x8, R6 ;  /* 0x0000000803067825 */ /* 0x000fca00078e0206 */
[----:B------:R-:W-:Y:S01]  /*1220*/  STG.E.64 desc[UR4][R6.64], R8 ;  /* 0x0000000806007986 */ /* 0x000fe2000c101b04 */
[----:B------:R-:W-:Y:S05]  /*1230*/  EXIT ;  /* 0x000000000000794d */ /* 0x000fea0003800000 */
.L_x_608:
        /* <DEDUP_REMOVED lines=8> */
.L_x_636:
[C---:B------:R-:W-:Y:S01]  /*12c0*/  ISETP.GE.AND P1, PT, R5.reuse, R4, PT ;  /* 0x000000040500720c */ /* 0x040fe20003f26270 */
[----:B------:R-:W-:Y:S01]  /*12d0*/  BSSY.RECONVERGENT B0, `(.L_x_624) ;  /* 0x0000055000007945 */ /* 0x000fe20003800200 */
[----:B------:R-:W-:Y:S01]  /*12e0*/  IADD3 R18, PT, PT, R18, 0x2, RZ ;  /* 0x0000000212127810 */ /* 0x000fe20007ffe0ff */
        /* <DEDUP_REMOVED lines=64> */
.L_x_627:
[----:B------:R-:W-:Y:S05]  /*16f0*/  BSYNC.RECONVERGENT B1 ;  /* 0x0000000000017941 */ /* 0x000fea0003800200 */
.L_x_626:
        /* <DEDUP_REMOVED lines=12> */
[----:B------:R-:W-:Y:S02]  /*17c0*/  MOV R0, 0x17f0 ;  /* 0x000017f000007802 */ /* 0x000fe40000000f00 */
[----:B------:R-:W-:-:S07]  /*17d0*/  IADD3 R14, PT, PT, R14, -0x100000, RZ ;  /* 0xfff000000e0e7810 */ /* 0x000fce0007ffe0ff */
[----:B------:R-:W-:Y:S05]  /*17e0*/  CALL.REL.NOINC `($__internal_3_$__cuda_sm20_dblrcp_rn_slowpath_v3) ;  /* 0x0000000800e07944 */ /* 0x000fea0003c00000 */
.L_x_629:
[----:B------:R-:W-:Y:S05]  /*17f0*/  BSYNC.RECONVERGENT B1 ;  /* 0x0000000000017941 */ /* 0x000fea0003800200 */
.L_x_628:
[----:B------:R-:W-:-:S05]  /*1800*/  IMAD.WIDE R10, R5, 0x8, R6 ;  /* 0x00000008050a7825 */ /* 0x000fca00078e0206 */
[----:B------:R0:W-:Y:S02]  /*1810*/  STG.E.64 desc[UR4][R10.64], R14 ;  /* 0x0000000e0a007986 */ /* 0x0001e4000c101b04 */
.L_x_625:
[----:B------:R-:W-:Y:S05]  /*1820*/  BSYNC.RECONVERGENT B0 ;  /* 0x0000000000007941 */ /* 0x000fea0003800200 */
.L_x_624:
        /* <DEDUP_REMOVED lines=64> */
.L_x_633:
[----:B------:R-:W-:Y:S05]  /*1c30*/  BSYNC.RECONVERGENT B1 ;  /* 0x0000000000017941 */ /* 0x000fea0003800200 */
.L_x_632:
        /* <DEDUP_REMOVED lines=15> */
.L_x_635:
[----:B------:R-:W-:Y:S05]  /*1d30*/  BSYNC.RECONVERGENT B1 ;  /* 0x0000000000017941 */ /* 0x000fea0003800200 */
.L_x_634:
[----:B------:R-:W-:-:S05]  /*1d40*/  IMAD.WIDE R10, R19, 0x8, R6 ;  /* 0x00000008130a7825 */ /* 0x000fca00078e0206 */
[----:B------:R1:W-:Y:S02]  /*1d50*/  STG.E.64 desc[UR4][R10.64], R14 ;  /* 0x0000000e0a007986 */ /* 0x0003e4000c101b04 */
.L_x_631:
[----:B------:R-:W-:Y:S05]  /*1d60*/  BSYNC.RECONVERGENT B0 ;  /* 0x0000000000007941 */ /* 0x000fea0003800200 */
.L_x_630:
[----:B------:R-:W-:Y:S01]  /*1d70*/  VIADD R5, R5, 0x100 ;  /* 0x0000010005057836 */ /* 0x000fe20000000000 */
[----:B------:R-:W-:Y:S06]  /*1d80*/  @P0 BRA `(.L_x_636) ;  /* 0xfffffff4004c0947 */ /* 0x000fec000383ffff */
[----:B01----:R-:W-:-:S07]  /*1d90*/  LOP3.LUT R11, R3, 0xffffff00, RZ, 0xc0, !PT ;  /* 0xffffff00030b7812 */ /* 0x003fce00078ec0ff */
.L_x_623:
[----:B------:R-:W0:Y:S02]  /*1da0*/  LDC R0, c[0x0][0x384] ;  /* 0x0000e100ff007b82 */ /* 0x000e240000000800 */
[----:B0-----:R-:W-:-:S04]  /*1db0*/  LOP3.LUT R0, R0, 0x1, RZ, 0xc0, !PT ;  /* 0x0000000100007812 */ /* 0x001fc800078ec0ff */
[----:B------:R-:W-:-:S13]  /*1dc0*/  ISETP.NE.U32.AND P0, PT, R0, 0x1, PT ;  /* 0x000000010000780c */ /* 0x000fda0003f05070 */
[----:B------:R-:W-:Y:S05]  /*1dd0*/  @P0 EXIT ;  /* 0x000000000000094d */ /* 0x000fea0003800000 */
[----:B------:R-:W-:-:S05]  /*1de0*/  IMAD.IADD R3, R2, 0x1, R11 ;  /* 0x0000000102037824 */ /* 0x000fca00078e020b */
[----:B------:R-:W-:-:S13]  /*1df0*/  ISETP.GE.AND P0, PT, R3, R4, PT ;  /* 0x000000040300720c */ /* 0x000fda0003f06270 */
[----:B------:R-:W-:Y:S05]  /*1e00*/  @P0 EXIT ;  /* 0x000000000000094d */ /* 0x000fea0003800000 */
        /* <DEDUP_REMOVED lines=62> */
.L_x_638:
[----:B------:R-:W-:Y:S05]  /*21f0*/  BSYNC.RECONVERGENT B0 ;  /* 0x0000000000007941 */ /* 0x000fea0003800200 */
.L_x_637:
        /* <DEDUP_REMOVED lines=13> */
[----:B------:R-:W-:Y:S02]  /*22d0*/  MOV R11, R13 ;  /* 0x0000000d000b7202 */ /* 0x000fe40000000f00 */
[----:B------:R-:W-:Y:S01]  /*22e0*/  MOV R0, 0x2310 ;  /* 0x0000231000007802 */ /* 0x000fe20000000f00 */
[----:B------:R-:W-:-:S07]  /*22f0*/  VIADD R14, R14, 0xfff00000 ;  /* 0xfff000000e0e7836 */ /* 0x000fce0000000000 */
[----:B------:R-:W-:Y:S05]  /*2300*/  CALL.REL.NOINC `($__internal_3_$__cuda_sm20_dblrcp_rn_slowpath_v3) ;  /* 0x0000000000187944 */ /* 0x000fea0003c00000 */
[----:B------:R-:W-:Y:S02]  /*2310*/  IMAD.MOV.U32 R8, RZ, RZ, R14 ;  /* 0x000000ffff087224 */ /* 0x000fe400078e000e */
[----:B------:R-:W-:-:S07]  /*2320*/  IMAD.MOV.U32 R9, RZ, RZ, R15 ;  /* 0x000000ffff097224 */ /* 0x000fce00078e000f */
.L_x_640:
[----:B------:R-:W-:Y:S05]  /*2330*/  BSYNC.RECONVERGENT B0 ;  /* 0x0000000000007941 */ /* 0x000fea0003800200 */
.L_x_639:
[----:B------:R-:W-:-:S05]  /*2340*/  IMAD.WIDE R6, R3, 0x8, R6 ;  /* 0x0000000803067825 */ /* 0x000fca00078e0206 */
[----:B------:R-:W-:Y:S01]  /*2350*/  STG.E.64 desc[UR4][R6.64], R8 ;  /* 0x0000000806007986 */ /* 0x000fe2000c101b04 */
[----:B------:R-:W-:Y:S05]  /*2360*/  EXIT ;  /* 0x000000000000794d */ /* 0x000fea0003800000 */
        .weak           $__internal_3_$__cuda_sm20_dblrcp_rn_slowpath_v3
        .type           $__internal_3_$__cuda_sm20_dblrcp_rn_slowpath_v3,@function
        .size           $__internal_3_$__cuda_sm20_dblrcp_rn_slowpath_v3,(.L_x_844 - $__internal_3_$__cuda_sm20_dblrcp_rn_slowpath_v3)
$__internal_3_$__cuda_sm20_dblrcp_rn_slowpath_v3:
[----:B------:R-:W-:Y:S01]  /*2370*/  DSETP.GTU.AND P1, PT, |R10|, +INF , PT ;  /* 0x7ff000000a00742a */ /* 0x000fe20003f2c200 */
[----:B------:R-:W-:-:S13]  /*2380*/  BSSY.RECONVERGENT B2, `(.L_x_641) ;  /* 0x0000023000027945 */ /* 0x000fda0003800200 */
[----:B------:R-:W-:Y:S05]  /*2390*/  @P1 BRA `(.L_x_642) ;  /* 0x00000000007c1947 */ /* 0x000fea0003800000 */
[----:B------:R-:W-:-:S05]  /*23a0*/  LOP3.LUT R15, R11, 0x7fffffff, RZ, 0xc0, !PT ;  /* 0x7fffffff0b0f7812 */ /* 0x000fca00078ec0ff */
[----:B------:R-:W-:-:S05]  /*23b0*/  VIADD R12, R15, 0xffffffff ;  /* 0xffffffff0f0c7836 */ /* 0x000fca0000000000 */
[----:B------:R-:W-:-:S13]  /*23c0*/  ISETP.GE.U32.AND P1, PT, R12, 0x7fefffff, PT ;  /* 0x7fefffff0c00780c */ /* 0x000fda0003f26070 */
[----:B------:R-:W-:Y:S02]  /*23d0*/  @P1 LOP3.LUT R13, R11, 0x7ff00000, RZ, 0x3c, !PT ;  /* 0x7ff000000b0d1812 */ /* 0x000fe400078e3cff */
[----:B------:R-:W-:Y:S01]  /*23e0*/  @P1 MOV R12, RZ ;  /* 0x000000ff000c1202 */ /* 0x000fe20000000f00 */
[----:B------:R-:W-:Y:S06]  /*23f0*/  @P1 BRA `(.L_x_643) ;  /* 0x00000000006c1947 */ /* 0x000fec0003800000 */
[----:B------:R-:W-:-:S13]  /*2400*/  ISETP.GE.U32.AND P1, PT, R15, 0x1000001, PT ;  /* 0x010000010f00780c */ /* 0x000fda0003f26070 */
[----:B------:R-:W-:Y:S05]  /*2410*/  @!P1 BRA `(.L_x_644) ;  /* 0x0000000000349947 */ /* 0x000fea0003800000 */
[----:B------:R-:W-:Y:S02]  /*2420*/  VIADD R13, R11, 0xc0200000 ;  /* 0xc02000000b0d7836 */ /* 0x000fe40000000000 */
[----:B------:R-:W-:Y:S02]  /*2430*/  IMAD.MOV.U32 R12, RZ, RZ, R10 ;  /* 0x000000ffff0c7224 */ /* 0x000fe400078e000a */
[----:B------:R-:W0:Y:S04]  /*2440*/  MUFU.RCP64H R15, R13 ;  /* 0x0000000d000f7308 */ /* 0x000e280000001800 */
        /* <DEDUP_REMOVED lines=10> */
.L_x_644:
        /* <DEDUP_REMOVED lines=10> */
.L_x_642:
[----:B------:R-:W-:Y:S01]  /*2590*/  LOP3.LUT R13, R11, 0x80000, RZ, 0xfc, !PT ;  /* 0x000800000b0d7812 */ /* 0x000fe200078efcff */
[----:B------:R-:W-:-:S07]  /*25a0*/  IMAD.MOV.U32 R12, RZ, RZ, R10 ;  /* 0x000000ffff0c7224 */ /* 0x000fce00078e000a */
.L_x_643:
[----:B------:R-:W-:Y:S05]  /*25b0*/  BSYNC.RECONVERGENT B2 ;  /* 0x0000000000027941 */ /* 0x000fea0003800200 */
.L_x_641:
[----:B------:R-:W-:Y:S01]  /*25c0*/  IMAD.MOV.U32 R10, RZ, RZ, R0 ;  /* 0x000000ffff0a7224 */ /* 0x000fe200078e0000 */
[----:B------:R-:W-:Y:S01]  /*25d0*/  MOV R14, R12 ;  /* 0x0000000c000e7202 */ /* 0x000fe20000000f00 */
[----:B------:R-:W-:Y:S02]  /*25e0*/  IMAD.MOV.U32 R11, RZ, RZ, 0x0 ;  /* 0x00000000ff0b7424 */ /* 0x000fe400078e00ff */
[----:B------:R-:W-:Y:S02]  /*25f0*/  IMAD.MOV.U32 R15, RZ, RZ, R13 ;  /* 0x000000ffff0f7224 */ /* 0x000fe400078e000d */
[----:B------:R-:W-:Y:S05]  /*2600*/  RET.REL.NODEC R10 `(_ZN3cub18CUB_300001_SM_10006detail9transform16transform_kernelINS2_10policy_hubILb1EN4cuda3std3__45tupleIJN6thrust24THRUST_300001_SM_1000_NS6detail15normal_iteratorINSA_10device_ptrIdEEEEEEEE10policy1000Ei7SigmoidSF_JPdEEEvT0_iT1_T2_DpNS2_10kernel_argIT3_EE) ;  /* 0xffffffd80a7c7950 */ /* 0x000fea0003c3ffff */
.L_x_645:
        /* <DEDUP_REMOVED lines=15> */
.L_x_844:


//--------------------- .text._ZN3cub18CUB_300001_SM_10006detail9transform16transform_kernelINS2_10policy_hubILb1EN4cuda3std3__45tupleIJN6thrust24THRUST_300001_SM_1000_NS6detail15normal_iteratorINSA_10device_ptrIdEEEEEEEE10policy1000El4TanHSF_JPdEEEvT0_iT1_T2_DpNS2_10kernel_argIT3_EE --------------------------
	.section	.text._ZN3cub18CUB_300001_SM_10006detail9transform16transform_kernelINS2_10policy_hubILb1EN4cuda3std3__45tupleIJN6thrust24THRUST_300001_SM_1000_NS6detail15normal_iteratorINSA_10device_ptrIdEEEEEEEE10policy1000El4TanHSF_JPdEEEvT0_iT1_T2_DpNS2_10kernel_argIT3_EE,"ax",@progbits
	.align	128
        .global         _ZN3cub18CUB_300001_SM_10006detail9transform16transform_kernelINS2_10policy_hubILb1EN4cuda3std3__45tupleIJN6thrust24THRUST_300001_SM_1000_NS6detail15normal_iteratorINSA_10device_ptrIdEEEEEEEE10policy1000El4TanHSF_JPdEEEvT0_iT1_T2_DpNS2_10kernel_argIT3_EE
        .type           _ZN3cub18CUB_300001_SM_10006detail9transform16transform_kernelINS2_10policy_hubILb1EN4cuda3std3__45tupleIJN6thrust24THRUST_300001_SM_1000_NS6detail15normal_iteratorINSA_10device_ptrIdEEEEEEEE10policy1000El4TanHSF_JPdEEEvT0_iT1_T2_DpNS2_10kernel_argIT3_EE,@function
        .size           _ZN3cub18CUB_300001_SM_10006detail9transform16transform_kernelINS2_10policy_hubILb1EN4cuda3std3__45tupleIJN6thrust24THRUST_300001_SM_1000_NS6detail15normal_iteratorINSA_10device_ptrIdEEEEEEEE10policy1000El4TanHSF_JPdEEEvT0_iT1_T2_DpNS2_10kernel_argIT3_EE,(.L_x_857 - _ZN3cub18CUB_300001_SM_10006detail9transform16transform_kernelINS2_10policy_hubILb1EN4cuda3std3__45tupleIJN6thrust24THRUST_300001_SM_1000_NS6detail15normal_iteratorINSA_10device_ptrIdEEEEEEEE10policy1000El4TanHSF_JPdEEEvT0_iT1_T2_DpNS2_10kernel_argIT3_EE)
        .other          _ZN3cub18CUB_300001_SM_10006detail9transform16transform_kernelINS2_10policy_hubILb1EN4cuda3std3__45tupleIJN6thrust24THRUST_300001_SM_1000_NS6detail15normal_iteratorINSA_10device_ptrIdEEEEEEEE10policy1000El4TanHSF_JPdEEEvT0_iT1_T2_DpNS2_10kernel_argIT3_EE,@"STO_CUDA_ENTRY STV_DEFAULT"
_ZN3cub18CUB_300001_SM_10006detail9transform16transform_kernelINS2_10policy_hubILb1EN4cuda3std3__45tupleIJN6thrust24THRUST_300001_SM_1000_NS6detail15normal_iteratorINSA_10device_ptrIdEEEEEEEE10policy1000El4TanHSF_JPdEEEvT0_iT1_T2_DpNS2_10kernel_argIT3_EE:
.text._ZN3cub18CUB_300001_SM_10006detail9transform16transform_kernelINS2_10policy_hubILb1EN4cuda3std3__45tupleIJN6thrust24THRUST_300001_SM_1000_NS6detail15normal_iteratorINSA_10device_ptrIdEEEEEEEE10policy1000El4TanHSF_JPdEEEvT0_iT1_T2_DpNS2_10kernel_argIT3_EE:
        /* <DEDUP_REMOVED lines=24> */
.L_x_648:
[----:B------:R-:W-:Y:S01]  /*0180*/  VIADD R10, R10, 0x4000 ;  /* 0x000040000a0a7836 */ /* 0x000fe20000000000 */
[----:B------:R0:W-:Y:S04]  /*0190*/  CCTL.E.PF2 [R4] ;  /* 0x000000000400798f */ /* 0x0001e80000800100 */
[----:B------:R-:W-:Y:S02]  /*01a0*/  ISETP.GE.AND P0, PT, R10, R9, PT ;  /* 0x000000090a00720c */ /* 0x000fe40003f06270 */
[----:B0-----:R-:W-:-:S04]  /*01b0*/  IADD3 R4, P1, PT, R4, 0x4000, RZ ;  /* 0x0000400004047810 */ /* 0x001fc80007f3e0ff */
[----:B------:R-:W-:-:S07]  /*01c0*/  IADD3.X R5, PT, PT, RZ, R5, RZ, P1, !PT ;  /* 0x00000005ff057210 */ /* 0x000fce0000ffe4ff */
[----:B------:R-:W-:Y:S05]  /*01d0*/  @!P0 BRA `(.L_x_648) ;  /* 0xfffffffc00e88947 */ /* 0x000fea000383ffff */
.L_x_647:
[----:B------:R-:W-:Y:S05]  /*01e0*/  BSYNC.RECONVERGENT B0 ;  /* 0x0000000000007941 */ /* 0x000fea0003800200 */
.L_x_646:
        /* <DEDUP_REMOVED lines=18> */
.L_x_661:
[C---:B------:R-:W-:Y:S01]  /*0310*/  ISETP.GE.AND P1, PT, R11.reuse, R7, PT ;  /* 0x000000070b00720c */ /* 0x040fe20003f26270 */
[----:B------:R-:W-:Y:S01]  /*0320*/  BSSY.RECONVERGENT B0, `(.L_x_651) ;  /* 0x000006d000007945 */ /* 0x000fe20003800200 */
[----:B------:R-:W-:Y:S01]  /*0330*/  IADD3 R10, PT, PT, R10, 0x2, RZ ;  /* 0x000000020a0a7810 */ /* 0x000fe20007ffe0ff */
[----:B-1----:R-:W-:-:S03]  /*0340*/  VIADD R13, R11, 0x80 ;  /* 0x000000800b0d7836 */ /* 0x002fc60000000000 */
[----:B------:R-:W-:-:S07]  /*0350*/  ISETP.NE.AND P0, PT, R10, RZ, PT ;  /* 0x000000ff0a00720c */ /* 0x000fce0003f05270 */
[----:B0-----:R-:W-:Y:S06]  /*0360*/  @P1 BRA `(.L_x_652) ;  /* 0x0000000400a01947 */ /* 0x001fec0003800000 */
[----:B------:R-:W-:-:S06]  /*0370*/  IMAD.WIDE R8, R11, 0x8, R2 ;  /* 0x000000080b087825 */ /* 0x000fcc00078e0202 */
[----:B------:R-:W2:Y:S01]  /*0380*/  LDG.E.64 R8, desc[UR4][R8.64] ;  /* 0x0000000408087981 */ /* 0x000ea2000c1e1b00 */
[----:B------:R-:W-:Y:S01]  /*0390*/  UMOV UR6, 0x24dd2f1a ;  /* 0x24dd2f1a00067882 */ /* 0x000fe20000000000 */
[----:B------:R-:W-:Y:S01]  /*03a0*/  UMOV UR7, 0x3fe4f922 ;  /* 0x3fe4f92200077882 */ /* 0x000fe20000000000 */
[----:B------:R-:W-:Y:S01]  /*03b0*/  BSSY.RECONVERGENT B1, `(.L_x_653) ;  /* 0x0000061000017945 */ /* 0x000fe20003800200 */
[----:B--2---:R-:W-:Y:S01]  /*03c0*/  LOP3.LUT R15, R9, 0x7fffffff, RZ, 0xc0, !PT ;  /* 0x7fffffff090f7812 */ /* 0x004fe200078ec0ff */
[----:B------:R-:W-:-:S06]  /*03d0*/  IMAD.MOV.U32 R14, RZ, RZ, R8 ;  /* 0x000000ffff0e7224 */ /* 0x000fcc00078e0008 */
[----:B------:R-:W-:-:S14]  /*03e0*/  DSETP.GE.AND P1, PT, R14, UR6, PT ;  /* 0x000000060e007e2a */ /* 0x000fdc000bf26000 */
[----:B------:R-:W-:Y:S05]  /*03f0*/  @!P1 BRA `(.L_x_654) ;  /* 0x0000000000e49947 */ /* 0x000fea0003800000 */
[----:B------:R-:W-:Y:S01]  /*0400*/  DADD R18, R14, R14 ;  /* 0x000000000e127229 */ /* 0x000fe2000000000e */
[----:B------:R-:W-:Y:S01]  /*0410*/  UMOV UR6, 0xfefa39ef ;  /* 0xfefa39ef00067882 */ /* 0x000fe20000000000 */
[----:B------:R-:W-:Y:S01]  /*0420*/  UMOV UR7, 0x3fe62e42 ;  /* 0x3fe62e4200077882 */ /* 0x000fe20000000000 */
[----:B------:R-:W-:Y:S01]  /*0430*/  IMAD.MOV.U32 R20, RZ, RZ, -0x7649667 ;  /* 0xf89b6999ff147424 */ /* 0x000fe200078e00ff */
[----:B------:R-:W-:Y:S01]  /*0440*/  ISETP.GT.U32.AND P1, PT, R15, 0x40330fc1, PT ;  /* 0x40330fc10f00780c */ /* 0x000fe20003f24070 */
[----:B------:R-:W-:Y:S01]  /*0450*/  IMAD.MOV.U32 R21, RZ, RZ, 0x3e928a27 ;  /* 0x3e928a27ff157424 */ /* 0x000fe200078e00ff */
[----:B------:R-:W0:Y:S02]  /*0460*/  F2F.F32.F64 R8, R18 ;  /* 0x0000001200087310 */ /* 0x000e240000301000 */
[----:B0-----:R-:W-:-:S06]  /*0470*/  FMUL R8, R8, 1.4426950216293334961 ;  /* 0x3fb8aa3b08087820 */ /* 0x001fcc0000400000 */
[----:B------:R-:W0:Y:S08]  /*0480*/  FRND R8, R8 ;  /* 0x0000000800087307 */ /* 0x000e300000201000 */
[----:B0-----:R0:W1:Y:S08]  /*0490*/  F2F.F64.F32 R16, R8 ;  /* 0x0000000800107310 */ /* 0x0010700000201800 */
[----:B0-----:R-:W0:Y:S01]  /*04a0*/  MUFU.EX2 R8, R8 ;  /* 0x0000000800087308 */ /* 0x001e220000000800 */
[----:B-1----:R-:W-:Y:S01]  /*04b0*/  DFMA R16, R16, -UR6, R18 ;  /* 0x8000000610107c2b */ /* 0x002fe20008000012 */
[----:B------:R-:W-:Y:S01]  /*04c0*/  UMOV UR6, 0xa4741b81 ;  /* 0xa4741b8100067882 */ /* 0x000fe20000000000 */
[----:B------:R-:W-:-:S06]  /*04d0*/  UMOV UR7, 0x3e5ae904 ;  /* 0x3e5ae90400077882 */ /* 0x000fcc0000000000 */
[C---:B------:R-:W-:Y:S01]  /*04e0*/  DFMA R20, R16.reuse, UR6, R20 ;  /* 0x0000000610147c2b */ /* 0x040fe20008000014 */
[----:B------:R-:W-:Y:S01]  /*04f0*/  UMOV UR6, 0x15ff7e07 ;  /* 0x15ff7e0700067882 */ /* 0x000fe20000000000 */
[----:B------:R-:W-:Y:S01]  /*0500*/  UMOV UR7, 0x3ec71de7 ;  /* 0x3ec71de700077882 */ /* 0x000fe20000000000 */
[----:B0-----:R-:W0:Y:S05]  /*0510*/  F2F.F64.F32 R18, R8 ;  /* 0x0000000800127310 */ /* 0x001e2a0000201800 */
        /* <DEDUP_REMOVED lines=22> */
[----:B------:R-:W-:Y:S02]  /*0680*/  DMUL R22, R16, R20 ;  /* 0x0000001410167228 */ /* 0x000fe40000000000 */
[----:B0-----:R-:W-:-:S06]  /*0690*/  DADD R20, -R18, 1 ;  /* 0x3ff0000012147429 */ /* 0x001fcc0000000100 */
[----:B------:R-:W-:Y:S01]  /*06a0*/  DFMA R22, R16, R22, R16 ;  /* 0x000000161016722b */ /* 0x000fe20000000010 */
[----:B------:R-:W-:-:S07]  /*06b0*/  MOV R16, RZ ;  /* 0x000000ff00107202 */ /* 0x000fce0000000f00 */
[----:B------:R-:W-:-:S08]  /*06c0*/  DFMA R20, -R22, R18, R20 ;  /* 0x000000121614722b */ /* 0x000fd00000000114 */
[----:B------:R-:W-:-:S06]  /*06d0*/  DADD R20, -R20, 2 ;  /* 0x4000000014147429 */ /* 0x000fcc0000000100 */
[----:B------:R-:W0:Y:S02]  /*06e0*/  MUFU.RCP64H R17, R21 ;  /* 0x0000001500117308 */ /* 0x000e240000001800 */
[----:B0-----:R-:W-:-:S08]  /*06f0*/  DFMA R18, -R20, R16, 1 ;  /* 0x3ff000001412742b */ /* 0x001fd00000000110 */
[----:B------:R-:W-:-:S08]  /*0700*/  DFMA R18, R18, R18, R18 ;  /* 0x000000121212722b */ /* 0x000fd00000000012 */
[----:B------:R-:W-:Y:S01]  /*0710*/  DFMA R18, R16, R18, R16 ;  /* 0x000000121012722b */ /* 0x000fe20000000010 */
[----:B------:R-:W-:Y:S02]  /*0720*/  IMAD.MOV.U32 R16, RZ, RZ, 0x0 ;  /* 0x00000000ff107424 */ /* 0x000fe400078e00ff */
[----:B------:R-:W-:-:S06]  /*0730*/  IMAD.MOV.U32 R17, RZ, RZ, 0x40000000 ;  /* 0x40000000ff117424 */ /* 0x000fcc00078e00ff */
[----:B------:R-:W-:-:S10]  /*0740*/  DFMA R18, R18, -R16, 1 ;  /* 0x3ff000001212742b */ /* 0x000fd40000000810 */
[----:B------:R-:W-:Y:S02]  /*0750*/  FSEL R15, R19, 1.875, !P1 ;  /* 0x3ff00000130f7808 */ /* 0x000fe40004800000 */
[----:B------:R-:W-:Y:S02]  /*0760*/  FSEL R8, R18, RZ, !P1 ;  /* 0x000000ff12087208 */ /* 0x000fe40004800000 */
[----:B------:R-:W-:Y:S01]  /*0770*/  LOP3.LUT R9, R15, 0x80000000, R9, 0xb8, !PT ;  /* 0x800000000f097812 */ /* 0x000fe200078eb809 */
[----:B------:R-:W-:Y:S06]  /*0780*/  BRA `(.L_x_655) ;  /* 0x00000000008c7947 */ /* 0x000fec0003800000 */
.L_x_654:
[----:B------:R-:W-:Y:S01]  /*0790*/  DMUL R14, R8, R8 ;  /* 0x00000008080e7228 */ /* 0x000fe20000000000 */
[----:B------:R-:W-:Y:S01]  /*07a0*/  IMAD.MOV.U32 R16, RZ, RZ, 0x420afc3d ;  /* 0x420afc3dff107424 */ /* 0x000fe200078e00ff */
[----:B------:R-:W-:Y:S01]  /*07b0*/  UMOV UR6, 0xe2f5e964 ;  /* 0xe2f5e96400067882 */ /* 0x000fe20000000000 */
[----:B------:R-:W-:Y:S01]  /*07c0*/  IMAD.MOV.U32 R17, RZ, RZ, 0x3f14359f ;  /* 0x3f14359fff117424 */ /* 0x000fe200078e00ff */
[----:B------:R-:W-:-:S05]  /*07d0*/  UMOV UR7, 0x3ef0bc46 ;  /* 0x3ef0bc4600077882 */ /* 0x000fca0000000000 */
[----:B------:R-:W-:Y:S01]  /*07e0*/  DFMA R16, R14, -UR6, R16 ;  /* 0x800000060e107c2b */ /* 0x000fe20008000010 */
[----:B------:R-:W-:Y:S01]  /*07f0*/  UMOV UR6, 0x728c5d84 ;  /* 0x728c5d8400067882 */ /* 0x000fe20000000000 */
[----:B------:R-:W-:-:S06]  /*0800*/  UMOV UR7, 0x3f2df9f0 ;  /* 0x3f2df9f000077882 */ /* 0x000fcc0000000000 */
[----:B------:R-:W-:Y:S01]  /*0810*/  DFMA R16, R14, R16, -UR6 ;  /* 0x800000060e107e2b */ /* 0x000fe20008000010 */
[----:B------:R-:W-:Y:S01]  /*0820*/  UMOV UR6, 0xcec4f033 ;  /* 0xcec4f03300067882 */ /* 0x000fe20000000000 */
[----:B------:R-:W-:-:S06]  /*0830*/  UMOV UR7, 0x3f4337d1 ;  /* 0x3f4337d100077882 */ /* 0x000fcc0000000000 */
[----:B------:R-:W-:Y:S01]  /*0840*/  DFMA R16, R14, R16, UR6 ;  /* 0x000000060e107e2b */ /* 0x000fe20008000010 */
        /* <DEDUP_REMOVED lines=20> */
[----:B------:R-:W-:-:S08]  /*0990*/  DFMA R16, R14, R16, -UR6 ;  /* 0x800000060e107e2b */ /* 0x000fd00008000010 */
[----:B------:R-:W-:-:S08]  /*09a0*/  DFMA R16, R14, R16, RZ ;  /* 0x000000100e10722b */ /* 0x000fd000000000ff */
[----:B------:R-:W-:-:S11]  /*09b0*/  DFMA R8, R8, R16, R8 ;  /* 0x000000100808722b */ /* 0x000fd60000000008 */
.L_x_655:
[----:B------:R-:W-:Y:S05]  /*09c0*/  BSYNC.RECONVERGENT B1 ;  /* 0x0000000000017941 */ /* 0x000fea0003800200 */
.L_x_653:
[----:B------:R-:W-:-:S05]  /*09d0*/  IMAD.WIDE R14, R11, 0x8, R4 ;  /* 0x000000080b0e7825 */ /* 0x000fca00078e0204 */
[----:B------:R0:W-:Y:S02]  /*09e0*/  STG.E.64 desc[UR4][R14.64], R8 ;  /* 0x000000080e007986 */ /* 0x0001e4000c101b04 */
.L_x_652:
[----:B------:R-:W-:Y:S05]  /*09f0*/  BSYNC.RECONVERGENT B0 ;  /* 0x0000000000007941 */ /* 0x000fea0003800200 */
.L_x_651:
[----:B------:R-:W-:Y:S01]  /*0a00*/  ISETP.GE.AND P1, PT, R13, R7, PT ;  /* 0x000000070d00720c */ /* 0x000fe20003f26270 */
[----:B------:R-:W-:-:S12]  /*0a10*/  BSSY.RECONVERGENT B0, `(.L_x_656) ;  /* 0x000006a000007945 */ /* 0x000fd80003800200 */
[----:B------:R-:W-:Y:S05]  /*0a20*/  @P1 BRA `(.L_x_657) ;  /* 0x0000000400a01947 */ /* 0x000fea0003800000 */
[----:B0-----:R-:W-:-:S06]  /*0a30*/  IMAD.WIDE R8, R13, 0x8, R2 ;  /* 0x000000080d087825 */ /* 0x001fcc00078e0202 */
[----:B------:R-:W2:Y:S01]  /*0a40*/  LDG.E.64 R8, desc[UR4][R8.64] ;  /* 0x0000000408087981 */ /* 0x000ea2000c1e1b00 */
[----:B------:R-:W-:Y:S01]  /*0a50*/  UMOV UR6, 0x24dd2f1a ;  /* 0x24dd2f1a00067882 */ /* 0x000fe20000000000 */
[----:B------:R-:W-:Y:S01]  /*0a60*/  UMOV UR7, 0x3fe4f922 ;  /* 0x3fe4f92200077882 */ /* 0x000fe20000000000 */
[----:B------:R-:W-:Y:S01]  /*0a70*/  BSSY.RECONVERGENT B1, `(.L_x_658) ;  /* 0x0000061000017945 */ /* 0x000fe20003800200 */
[----:B--2---:R-:W-:Y:S02]  /*0a80*/  LOP3.LUT R15, R9, 0x7fffffff, RZ, 0xc0, !PT ;  /* 0x7fffffff090f7812 */ /* 0x004fe400078ec0ff */
[----:B------:R-:W-:-:S06]  /*0a90*/  MOV R14, R8 ;  /* 0x00000008000e7202 */ /* 0x000fcc0000000f00 */
        /* <DEDUP_REMOVED lines=45> */
[----:B------:R-:W-:-:S07]  /*0d70*/  IMAD.MOV.U32 R16, RZ, RZ, RZ ;  /* 0x000000ffff107224 */ /* 0x000fce00078e00ff */
[----:B------:R-:W-:-:S08]  /*0d80*/  DFMA R20, -R22, R18, R20 ;  /* 0x000000121614722b */ /* 0x000fd00000000114 */
[----:B------:R-:W-:-:S06]  /*0d90*/  DADD R20, -R20, 2 ;  /* 0x4000000014147429 */ /* 0x000fcc0000000100 */
[----:B------:R-:W0:Y:S02]  /*0da0*/  MUFU.RCP64H R17, R21 ;  /* 0x0000001500117308 */ /* 0x000e240000001800 */
[----:B0-----:R-:W-:-:S08]  /*0db0*/  DFMA R18, -R20, R16, 1 ;  /* 0x3ff000001412742b */ /* 0x001fd00000000110 */
[----:B------:R-:W-:-:S08]  /*0dc0*/  DFMA R18, R18, R18, R18 ;  /* 0x000000121212722b */ /* 0x000fd00000000012 */
[----:B------:R-:W-:Y:S01]  /*0dd0*/  DFMA R18, R16, R18, R16 ;  /* 0x000000121012722b */ /* 0x000fe20000000010 */
[----:B------:R-:W-:Y:S01]  /*0de0*/  IMAD.MOV.U32 R16, RZ, RZ, 0x0 ;  /* 0x00000000ff107424 */ /* 0x000fe200078e00ff */
[----:B------:R-:W-:-:S06]  /*0df0*/  MOV R17, 0x40000000 ;  /* 0x4000000000117802 */ /* 0x000fcc0000000f00 */
[----:B------:R-:W-:-:S10]  /*0e00*/  DFMA R18, R18, -R16, 1 ;  /* 0x3ff000001212742b */ /* 0x000fd40000000810 */
[----:B------:R-:W-:Y:S02]  /*0e10*/  FSEL R15, R19, 1.875, !P1 ;  /* 0x3ff00000130f7808 */ /* 0x000fe40004800000 */
[----:B------:R-:W-:Y:S02]  /*0e20*/  FSEL R8, R18, RZ, !P1 ;  /* 0x000000ff12087208 */ /* 0x000fe40004800000 */
[----:B------:R-:W-:Y:S01]  /*0e30*/  LOP3.LUT R9, R15, 0x80000000, R9, 0xb8, !PT ;  /* 0x800000000f097812 */ /* 0x000fe200078eb809 */
[----:B------:R-:W-:Y:S06]  /*0e40*/  BRA `(.L_x_660) ;  /* 0x00000000008c7947 */ /* 0x000fec0003800000 */
.L_x_659:
        /* <DEDUP_REMOVED lines=35> */
.L_x_660:
[----:B------:R-:W-:Y:S05]  /*1080*/  BSYNC.RECONVERGENT B1 ;  /* 0x0000000000017941 */ /* 0x000fea0003800200 */
.L_x_658:
[----:B------:R-:W-:-:S05]  /*1090*/  IMAD.WIDE R12, R13, 0x8, R4 ;  /* 0x000000080d0c7825 */ /* 0x000fca00078e0204 */
[----:B------:R1:W-:Y:S02]  /*10a0*/  STG.E.64 desc[UR4][R12.64], R8 ;  /* 0x000000080c007986 */ /* 0x0003e4000c101b04 */
.L_x_657:
[----:B------:R-:W-:Y:S05]  /*10b0*/  BSYNC.RECONVERGENT B0 ;  /* 0x0000000000007941 */ /* 0x000fea0003800200 */
.L_x_656:
[----:B------:R-:W-:Y:S01]  /*10c0*/  VIADD R11, R11, 0x100 ;  /* 0x000001000b0b7836 */ /* 0x000fe20000000000 */
[----:B------:R-:W-:Y:S06]  /*10d0*/  @P0 BRA `(.L_x_661) ;  /* 0xfffffff0008c0947 */ /* 0x000fec000383ffff */
[----:B01----:R-:W-:-:S07]  /*10e0*/  LOP3.LUT R9, R0, 0xffffff00, RZ, 0xc0, !PT ;  /* 0xffffff0000097812 */ /* 0x003fce00078ec0ff */
.L_x_650:
        /* <DEDUP_REMOVED lines=39> */
[----:B------:R-:W-:Y:S01]  /*1360*/  UMOV UR7, 0x3f2a01a0 ;  /* 0x3f2a01a000077882 */ /* 0x000fe20000000000 */
[----:B0-----:R-:W-:-:S05]  /*1370*/  DADD R16, -R12, 1 ;  /* 0x3ff000000c107429 */ /* 0x001fca0000000100 */
        /* <DEDUP_REMOVED lines=16> */
[----:B------:R-:W-:-:S08]  /*1480*/  DMUL R14, R10, R14 ;  /* 0x0000000e0a0e7228 */ /* 0x000fd00000000000 */
        /* <DEDUP_REMOVED lines=15> */
.L_x_663:
        /* <DEDUP_REMOVED lines=35> */
.L_x_664:
[----:B------:R-:W-:Y:S05]  /*17b0*/  BSYNC.RECONVERGENT B0 ;  /* 0x0000000000007941 */ /* 0x000fea0003800200 */
.L_x_662:
[----:B------:R-:W-:-:S05]  /*17c0*/  IMAD.WIDE R4, R9, 0x8, R4 ;  /* 0x0000000809047825 */ /* 0x000fca00078e0204 */
[----:B------:R-:W-:Y:S01]  /*17d0*/  STG.E.64 desc[UR4][R4.64], R2 ;  /* 0x0000000204007986 */ /* 0x000fe2000c101b04 */
[----:B------:R-:W-:Y:S05]  /*17e0*/  EXIT ;  /* 0x000000000000794d */ /* 0x000fea0003800000 */
.L_x_649:
        /* <DEDUP_REMOVED lines=8> */
.L_x_672:
[----:B0-----:R-:W-:-:S05]  /*1870*/  IMAD.WIDE R10, R7, 0x8, R2 ;  /* 0x00000008070a7825 */ /* 0x001fca00078e0202 */
[----:B------:R-:W2:Y:S01]  /*1880*/  LDG.E.64 R12, desc[UR4][R10.64] ;  /* 0x000000040a0c7981 */ /* 0x000ea2000c1e1b00 */
[----:B------:R-:W-:Y:S01]  /*1890*/  UMOV UR6, 0x24dd2f1a ;  /* 0x24dd2f1a00067882 */ /* 0x000fe20000000000 */
[----:B------:R-:W-:Y:S01]  /*18a0*/  UMOV UR7, 0x3fe4f922 ;  /* 0x3fe4f92200077882 */ /* 0x000fe20000000000 */
[----:B------:R-:W-:Y:S01]  /*18b0*/  VIADD R8, R8, 0x2 ;  /* 0x0000000208087836 */ /* 0x000fe20000000000 */
[----:B------:R-:W-:Y:S04]  /*18c0*/  BSSY.RECONVERGENT B0, `(.L_x_666) ;  /* 0x0000062000007945 */ /* 0x000fe80003800200 */
[----:B------:R-:W-:Y:S02]  /*18d0*/  ISETP.NE.AND P0, PT, R8, RZ, PT ;  /* 0x000000ff0800720c */ /* 0x000fe40003f05270 */
        /* <DEDUP_REMOVED lines=61> */
.L_x_667:
        /* <DEDUP_REMOVED lines=35> */
.L_x_668:
[----:B------:R-:W-:Y:S05]  /*1ee0*/  BSYNC.RECONVERGENT B0 ;  /* 0x0000000000007941 */ /* 0x000fea0003800200 */
.L_x_666:
[----:B------:R-:W-:-:S05]  /*1ef0*/  IMAD.WIDE R12, R7, 0x8, R4 ;  /* 0x00000008070c7825 */ /* 0x000fca00078e0204 */
[----:B------:R0:W-:Y:S04]  /*1f00*/  STG.E.64 desc[UR4][R12.64], R18 ;  /* 0x000000120c007986 */ /* 0x0001e8000c101b04 */
[----:B------:R-:W2:Y:S01]  /*1f10*/  LDG.E.64 R10, desc[UR4][R10.64+0x400] ;  /* 0x000400040a0a7981 */ /* 0x000ea2000c1e1b00 */
[----:B------:R-:W-:Y:S01]  /*1f20*/  BSSY.RECONVERGENT B0, `(.L_x_669) ;  /* 0x0000061000007945 */ /* 0x000fe20003800200 */
[----:B--2---:R-:W-:Y:S02]  /*1f30*/  LOP3.LUT R15, R11, 0x7fffffff, RZ, 0xc0, !PT ;  /* 0x7fffffff0b0f7812 */ /* 0x004fe400078ec0ff */
[----:B------:R-:W-:-:S06]  /*1f40*/  MOV R14, R10 ;  /* 0x0000000a000e7202 */ /* 0x000fcc0000000f00 */
[----:B------:R-:W-:-:S14]  /*1f50*/  DSETP.GE.AND P1, PT, R14, UR6, PT ;  /* 0x000000060e007e2a */ /* 0x000fdc000bf26000 */
[----:B0-----:R-:W-:Y:S05]  /*1f60*/  @!P1 BRA `(.L_x_670) ;  /* 0x0000000000e49947 */ /* 0x001fea0003800000 */
        /* <DEDUP_REMOVED lines=57> */
.L_x_670:
        /* <DEDUP_REMOVED lines=35> */
.L_x_671:
[----:B------:R-:W-:Y:S05]  /*2530*/  BSYNC.RECONVERGENT B0 ;  /* 0x0000000000007941 */ /* 0x000fea0003800200 */
.L_x_669:
[----:B------:R0:W-:Y:S01]  /*2540*/  STG.E.64 desc[UR4][R12.64+0x400], R10 ;  /* 0x0004000a0c007986 */ /* 0x0001e2000c101b04 */
[----:B------:R-:W-:Y:S01]  /*2550*/  VIADD R7, R7, 0x100 ;  /* 0x0000010007077836 */ /* 0x000fe20000000000 */
[----:B------:R-:W-:Y:S06]  /*2560*/  @P0 BRA `(.L_x_672) ;  /* 0xfffffff000c00947 */ /* 0x000fec000383ffff */
[----:B------:R-:W-:-:S07]  /*2570*/  LOP3.LUT R7, R0, 0xffffff00, RZ, 0xc0, !PT ;  /* 0xffffff0000077812 */ /* 0x000fce00078ec0ff */
.L_x_665:
[----:B------:R-:W1:Y:S02]  /*2580*/  LDC R0, c[0x0][0x388] ;  /* 0x0000e200ff007b82 */ /* 0x000e640000000800 */
[----:B-1----:R-:W-:-:S04]  /*2590*/  LOP3.LUT R0, R0, 0x1, RZ, 0xc0, !PT ;  /* 0x0000000100007812 */ /* 0x002fc800078ec0ff */
[----:B------:R-:W-:-:S13]  /*25a0*/  ISETP.NE.U32.AND P0, PT, R0, 0x1, PT ;  /* 0x000000010000780c */ /* 0x000fda0003f05070 */
[----:B------:R-:W-:Y:S05]  /*25b0*/  @P0 EXIT ;  /* 0x000000000000094d */ /* 0x000fea0003800000 */
[----:B------:R-:W-:-:S04]  /*25c0*/  IMAD.IADD R7, R6, 0x1, R7 ;  /* 0x0000000106077824 */ /* 0x000fc800078e0207 */
        /* <DEDUP_REMOVED lines=9> */
[----:B0-----:R-:W-:Y:S01]  /*2660*/  DADD R12, R8, R8 ;  /* 0x00000000080c7229 */ /* 0x001fe20000000008 */
        /* <DEDUP_REMOVED lines=56> */
.L_x_674:
[----:B------:R-:W-:Y:S01]  /*29f0*/  DMUL R8, R2, R2 ;  /* 0x0000000202087228 */ /* 0x000fe20000000000 */
[----:B0-----:R-:W-:Y:S01]  /*2a00*/  IMAD.MOV.U32 R10, RZ, RZ, 0x420afc3d ;  /* 0x420afc3dff0a7424 */ /* 0x001fe200078e00ff */
        /* <DEDUP_REMOVED lines=33> */
.L_x_675:
[----:B------:R-:W-:Y:S05]  /*2c20*/  BSYNC.RECONVERGENT B0 ;  /* 0x0000000000007941 */ /* 0x000fea0003800200 */
.L_x_673:
[----:B------:R-:W-:-:S05]  /*2c30*/  IMAD.WIDE R4, R7, 0x8, R4 ;  /* 0x0000000807047825 */ /* 0x000fca00078e0204 */
[----:B------:R-:W-:Y:S01]  /*2c40*/  STG.E.64 desc[UR4][R4.64], R2 ;  /* 0x0000000204007986 */ /* 0x000fe2000c101b04 */
[----:B------:R-:W-:Y:S05]  /*2c50*/  EXIT ;  /* 0x000000000000794d */ /* 0x000fea0003800000 */
.L_x_676:
        /* <DEDUP_REMOVED lines=10> */
.L_x_857:


//--------------------- .text._ZN3cub18CUB_300001_SM_10006detail9transform16transform_kernelINS2_10policy_hubILb1EN4cuda3std3__45tupleIJN6thrust24THRUST_300001_SM_1000_NS6detail15normal_iteratorINSA_10device_ptrIdEEEEEEEE10policy1000Ei4TanHSF_JPdEEEvT0_iT1_T2_DpNS2_10kernel_argIT3_EE --------------------------
	.section	.text._ZN3cub18CUB_300001_SM_10006detail9transform16transform_kernelINS2_10policy_hubILb1EN4cuda3std3__45tupleIJN6thrust24THRUST_300001_SM_1000_NS6detail15normal_iteratorINSA_10device_ptrIdEEEEEEEE10policy1000Ei4TanHSF_JPdEEEvT0_iT1_T2_DpNS2_10kernel_argIT3_EE,"ax",@progbits
	.align	128
        .global         _ZN3cub18CUB_300001_SM_10006detail9transform16transform_kernelINS2_10policy_hubILb1EN4cuda3std3__45tupleIJN6thrust24THRUST_300001_SM_1000_NS6detail15normal_iteratorINSA_10device_ptrIdEEEEEEEE10policy1000Ei4TanHSF_JPdEEEvT0_iT1_T2_DpNS2_10kernel_argIT3_EE
        .type           _ZN3cub18CUB_300001_SM_10006detail9transform16transform_kernelINS2_10policy_hubILb1EN4cuda3std3__45tupleIJN6thrust24THRUST_300001_SM_1000_NS6detail15normal_iteratorINSA_10device_ptrIdEEEEEEEE10policy1000Ei4TanHSF_JPdEEEvT0_iT1_T2_DpNS2_10kernel_argIT3_EE,@function
        .size           _ZN3cub18CUB_300001_SM_10006detail9transform16transform_kernelINS2_10policy_hubILb1EN4cuda3std3__45tupleIJN6thrust24THRUST_300001_SM_1000_NS6detail15normal_iteratorINSA_10device_ptrIdEEEEEEEE10policy1000Ei4TanHSF_JPdEEEvT0_iT1_T2_DpNS2_10kernel_argIT3_EE,(.L_x_858 - _ZN3cub18CUB_300001_SM_10006detail9transform16transform_kernelINS2_10policy_hubILb1EN4cuda3std3__45tupleIJN6thrust24THRUST_300001_SM_1000_NS6detail15normal_iteratorINSA_10device_ptrIdEEEEEEEE10policy1000Ei4TanHSF_JPdEEEvT0_iT1_T2_DpNS2_10kernel_argIT3_EE)
        .other          _ZN3cub18CUB_300001_SM_10006detail9transform16transform_kernelINS2_10policy_hubILb1EN4cuda3std3__45tupleIJN6thrust24THRUST_300001_SM_1000_NS6detail15normal_iteratorINSA_10device_ptrIdEEEEEEEE10policy1000Ei4TanHSF_JPdEEEvT0_iT1_T2_DpNS2_10kernel_argIT3_EE,@"STO_CUDA_ENTRY STV_DEFAULT"
_ZN3cub18CUB_300001_SM_10006detail9transform16transform_kernelINS2_10policy_hubILb1EN4cuda3std3__45tupleIJN6thrust24THRUST_300001_SM_1000_NS6detail15normal_iteratorINSA_10device_ptrIdEEEEEEEE10policy1000Ei4TanHSF_JPdEEEvT0_iT1_T2_DpNS2_10kernel_argIT3_EE:
.text._ZN3cub18CUB_300001_SM_10006detail9transform16transform_kernelINS2_10policy_hubILb1EN4cuda3std3__45tupleIJN6thrust24THRUST_300001_SM_1000_NS6detail15normal_iteratorINSA_10device_ptrIdEEEEEEEE10policy1000Ei4TanHSF_JPdEEEvT0_iT1_T2_DpNS2_10kernel_argIT3_EE:
        /* <DEDUP_REMOVED lines=13> */
[----:B------:R-:W-:Y:S02]  /*00d0*/  ISETP.GT.AND P0, PT, R6, R11, PT ;  /* 0x0000000b0600720c */ /* 0x000fe40003f04270 */
[----:B------:R-:W-:-:S04]  /*00e0*/  SHF.L.U32 R8, R7, 0x3, RZ ;  /* 0x0000000307087819 */ /* 0x000fc800000006ff */
[----:B------:R-:W-:-:S13]  /*00f0*/  ISETP.GE.AND P1, PT, R15, R8, PT ;  /* 0x000000080f00720c */ /* 0x000fda0003f26270 */
[----:B--23--:R-:W-:Y:S05]  /*0100*/  @P1 BRA `(.L_x_678) ;  /* 0x0000000000241947 */ /* 0x00cfea0003800000 */
[----:B------:R-:W1:Y:S02]  /*0110*/  LDC.64 R10, c[0x0][0x398] ;  /* 0x0000e600ff0a7b82 */ /* 0x000e640000000a00 */
[----:B-1----:R-:W-:-:S04]  /*0120*/  IMAD.WIDE.U32 R10, R0, 0x80, R10 ;  /* 0x00000080000a7825 */ /* 0x002fc800078e000a */
[----:B------:R-:W-:-:S07]  /*0130*/  IMAD.WIDE R10, R13, 0x8, R10 ;  /* 0x000000080d0a7825 */ /* 0x000fce00078e020a */
.L_x_679:
[----:B------:R-:W-:Y:S01]  /*0140*/  VIADD R15, R15, 0x4000 ;  /* 0x000040000f0f7836 */ /* 0x000fe20000000000 */
[----:B------:R1:W-:Y:S04]  /*0150*/  CCTL.E.PF2 [R10] ;  /* 0x000000000a00798f */ /* 0x0003e80000800100 */
[----:B------:R-:W-:Y:S02]  /*0160*/  ISETP.GE.AND P1, PT, R15, R8, PT ;  /* 0x000000080f00720c */ /* 0x000fe40003f26270 */
[----:B-1----:R-:W-:-:S05]  /*0170*/  IADD3 R10, P2, PT, R10, 0x4000, RZ ;  /* 0x000040000a0a7810 */ /* 0x002fca0007f5e0ff */
[----:B------:R-:W-:-:S06]  /*0180*/  IMAD.X R11, RZ, RZ, R11, P2 ;  /* 0x000000ffff0b7224 */ /* 0x000fcc00010e060b */
[----:B------:R-:W-:Y:S05]  /*0190*/  @!P1 BRA `(.L_x_679) ;  /* 0xfffffffc00e89947 */ /* 0x000fea000383ffff */
.L_x_678:
[----:B------:R-:W-:Y:S05]  /*01a0*/  BSYNC.RECONVERGENT B0 ;  /* 0x0000000000007941 */ /* 0x000fea0003800200 */
.L_x_677:
        /* <DEDUP_REMOVED lines=8> */
[----:B------:R-:W-:Y:S02]  /*0230*/  LOP3.LUT R8, R9, 0x7ffffffe, RZ, 0xc0, !PT ;  /* 0x7ffffffe09087812 */ /* 0x000fe400078ec0ff */
[----:B------:R-:W-:-:S03]  /*0240*/  MOV R7, R0 ;  /* 0x0000000000077202 */ /* 0x000fc60000000f00 */
[----:B------:R-:W-:-:S07]  /*0250*/  IMAD.MOV R8, RZ, RZ, -R8 ;  /* 0x000000ffff087224 */ /* 0x000fce00078e0a08 */
.L_x_688:
        /* <DEDUP_REMOVED lines=14> */
[----:B------:R-:W-:Y:S01]  /*0340*/  MOV R20, 0xf89b6999 ;  /* 0xf89b699900147802 */ /* 0x000fe20000000f00 */
[----:B------:R-:W-:Y:S01]  /*0350*/  IMAD.MOV.U32 R21, RZ, RZ, 0x3e928a27 ;  /* 0x3e928a27ff157424 */ /* 0x000fe200078e00ff */
[----:B------:R-:W-:Y:S01]  /*0360*/  ISETP.GT.U32.AND P1, PT, R15, 0x40330fc1, PT ;  /* 0x40330fc10f00780c */ /* 0x000fe20003f24070 */
        /* <DEDUP_REMOVED lines=51> */
.L_x_683:
        /* <DEDUP_REMOVED lines=35> */
.L_x_684:
[----:B------:R-:W-:Y:S05]  /*08d0*/  BSYNC.RECONVERGENT B0 ;  /* 0x0000000000007941 */ /* 0x000fea0003800200 */
.L_x_682:
[----:B------:R-:W-:-:S05]  /*08e0*/  IMAD.WIDE R12, R7, 0x8, R2 ;  /* 0x00000008070c7825 */ /* 0x000fca00078e0202 */
[----:B------:R0:W-:Y:S04]  /*08f0*/  STG.E.64 desc[UR4][R12.64], R18 ;  /* 0x000000120c007986 */ /* 0x0001e8000c101b04 */
[----:B------:R-:W2:Y:S01]  /*0900*/  LDG.E.64 R10, desc[UR4][R10.64+0x400] ;  /* 0x000400040a0a7981 */ /* 0x000ea2000c1e1b00 */
[----:B------:R-:W-:Y:S01]  /*0910*/  BSSY.RECONVERGENT B0, `(.L_x_685) ;  /* 0x0000061000007945 */ /* 0x000fe20003800200 */
[----:B--2---:R-:W-:Y:S01]  /*0920*/  LOP3.LUT R15, R11, 0x7fffffff, RZ, 0xc0, !PT ;  /* 0x7fffffff0b0f7812 */ /* 0x004fe200078ec0ff */
[----:B------:R-:W-:-:S06]  /*0930*/  IMAD.MOV.U32 R14, RZ, RZ, R10 ;  /* 0x000000ffff0e7224 */ /* 0x000fcc00078e000a */
[----:B------:R-:W-:-:S14]  /*0940*/  DSETP.GE.AND P1, PT, R14, UR6, PT ;  /* 0x000000060e007e2a */ /* 0x000fdc000bf26000 */
[----:B0-----:R-:W-:Y:S05]  /*0950*/  @!P1 BRA `(.L_x_686) ;  /* 0x0000000000e49947 */ /* 0x001fea0003800000 */
        /* <DEDUP_REMOVED lines=57> */
.L_x_686:
        /* <DEDUP_REMOVED lines=35> */
.L_x_687:
[----:B------:R-:W-:Y:S05]  /*0f20*/  BSYNC.RECONVERGENT B0 ;  /* 0x0000000000007941 */ /* 0x000fea0003800200 */
.L_x_685:
[----:B------:R0:W-:Y:S01]  /*0f30*/  STG.E.64 desc[UR4][R12.64+0x400], R10 ;  /* 0x0004000a0c007986 */ /* 0x0001e2000c101b04 */
[----:B------:R-:W-:Y:S01]  /*0f40*/  VIADD R7, R7, 0x100 ;  /* 0x0000010007077836 */ /* 0x000fe20000000000 */
[----:B------:R-:W-:Y:S06]  /*0f50*/  @P0 BRA `(.L_x_688) ;  /* 0xfffffff000c00947 */ /* 0x000fec000383ffff */
[----:B------:R-:W-:-:S07]  /*0f60*/  LOP3.LUT R7, R6, 0xffffff00, RZ, 0xc0, !PT ;  /* 0xffffff0006077812 */ /* 0x000fce00078ec0ff */
.L_x_681:
[----:B------:R-:W1:Y:S02]  /*0f70*/  LDC R6, c[0x0][0x384] ;  /* 0x0000e100ff067b82 */ /* 0x000e640000000800 */
[----:B-1----:R-:W-:-:S04]  /*0f80*/  LOP3.LUT R6, R6, 0x1, RZ, 0xc0, !PT ;  /* 0x0000000106067812 */ /* 0x002fc800078ec0ff */
[----:B------:R-:W-:-:S13]  /*0f90*/  ISETP.NE.U32.AND P0, PT, R6, 0x1, PT ;  /* 0x000000010600780c */ /* 0x000fda0003f05070 */
[----:B------:R-:W-:Y:S05]  /*0fa0*/  @P0 EXIT ;  /* 0x000000000000094d */ /* 0x000fea0003800000 */
[----:B------:R-:W-:-:S05]  /*0fb0*/  IADD3 R7, PT, PT, R0, R7, RZ ;  /* 0x0000000700077210 */ /* 0x000fca0007ffe0ff */
        /* <DEDUP_REMOVED lines=66> */
.L_x_690:
[----:B------:R-:W-:Y:S01]  /*13e0*/  DMUL R8, R4, R4 ;  /* 0x0000000404087228 */ /* 0x000fe20000000000 */
[----:B0-----:R-:W-:Y:S01]  /*13f0*/  IMAD.MOV.U32 R10, RZ, RZ, 0x420afc3d ;  /* 0x420afc3dff0a7424 */ /* 0x001fe200078e00ff */
[----:B------:R-:W-:Y:S01]  /*1400*/  MOV R11, 0x3f14359f ;  /* 0x3f14359f000b7802 */ /* 0x000fe20000000f00 */
[----:B------:R-:W-:Y:S01]  /*1410*/  UMOV UR6, 0xe2f5e964 ;  /* 0xe2f5e96400067882 */ /* 0x000fe20000000000 */
[----:B------:R-:W-:-:S04]  /*1420*/  UMOV UR7, 0x3ef0bc46 ;  /* 0x3ef0bc4600077882 */ /* 0x000fc80000000000 */
        /* <DEDUP_REMOVED lines=30> */
.L_x_691:
[----:B------:R-:W-:Y:S05]  /*1610*/  BSYNC.RECONVERGENT B0 ;  /* 0x0000000000007941 */ /* 0x000fea0003800200 */
.L_x_689:
[----:B------:R-:W-:-:S05]  /*1620*/  IMAD.WIDE R2, R7, 0x8, R2 ;  /* 0x0000000807027825 */ /* 0x000fca00078e0202 */
[----:B------:R-:W-:Y:S01]  /*1630*/  STG.E.64 desc[UR4][R2.64], R4 ;  /* 0x0000000402007986 */ /* 0x000fe2000c101b04 */
[----:B------:R-:W-:Y:S05]  /*1640*/  EXIT ;  /* 0x000000000000794d */ /* 0x000fea0003800000 */
.L_x_680:
        /* <DEDUP_REMOVED lines=8> */
.L_x_703:
[C---:B------:R-:W-:Y:S01]  /*16d0*/  ISETP.GE.AND P1, PT, R11.reuse, R7, PT ;  /* 0x000000070b00720c */ /* 0x040fe20003f26270 */
[----:B------:R-:W-:Y:S01]  /*16e0*/  VIADD R10, R10, 0x2 ;  /* 0x000000020a0a7836 */ /* 0x000fe20000000000 */
[----:B------:R-:W-:Y:S01]  /*16f0*/  BSSY.RECONVERGENT B0, `(.L_x_693) ;  /* 0x000006c000007945 */ /* 0x000fe20003800200 */
        /* <DEDUP_REMOVED lines=69> */
.L_x_696:
[----:B------:R-:W-:Y:S01]  /*1b50*/  DMUL R14, R8, R8 ;  /* 0x00000008080e7228 */ /* 0x000fe20000000000 */
[----:B------:R-:W-:Y:S01]  /*1b60*/  MOV R16, 0x420afc3d ;  /* 0x420afc3d00107802 */ /* 0x000fe20000000f00 */
[----:B------:R-:W-:Y:S01]  /*1b70*/  IMAD.MOV.U32 R17, RZ, RZ, 0x3f14359f ;  /* 0x3f14359fff117424 */ /* 0x000fe200078e00ff */
        /* <DEDUP_REMOVED lines=32> */
.L_x_697:
[----:B------:R-:W-:Y:S05]  /*1d80*/  BSYNC.RECONVERGENT B1 ;  /* 0x0000000000017941 */ /* 0x000fea0003800200 */
.L_x_695:
[----:B------:R-:W-:-:S05]  /*1d90*/  IMAD.WIDE R14, R11, 0x8, R2 ;  /* 0x000000080b0e7825 */ /* 0x000fca00078e0202 */
[----:B------:R0:W-:Y:S02]  /*1da0*/  STG.E.64 desc[UR4][R14.64], R8 ;  /* 0x000000080e007986 */ /* 0x0001e4000c101b04 */
.L_x_694:
[----:B------:R-:W-:Y:S05]  /*1db0*/  BSYNC.RECONVERGENT B0 ;  /* 0x0000000000007941 */ /* 0x000fea0003800200 */
.L_x_693:
        /* <DEDUP_REMOVED lines=62> */
[----:B------:R-:W-:Y:S01]  /*21a0*/  MOV R16, 0x0 ;  /* 0x0000000000107802 */ /* 0x000fe20000000f00 */
[----:B------:R-:W-:-:S06]  /*21b0*/  IMAD.MOV.U32 R17, RZ, RZ, 0x40000000 ;  /* 0x40000000ff117424 */ /* 0x000fcc00078e00ff */
[----:B------:R-:W-:-:S10]  /*21c0*/  DFMA R18, R18, -R16, 1 ;  /* 0x3ff000001212742b */ /* 0x000fd40000000810 */
[----:B------:R-:W-:Y:S02]  /*21d0*/  FSEL R15, R19, 1.875, !P1 ;  /* 0x3ff00000130f7808 */ /* 0x000fe40004800000 */
[----:B------:R-:W-:Y:S02]  /*21e0*/  FSEL R8, R18, RZ, !P1 ;  /* 0x000000ff12087208 */ /* 0x000fe40004800000 */
[----:B------:R-:W-:Y:S01]  /*21f0*/  LOP3.LUT R9, R15, 0x80000000, R9, 0xb8, !PT ;  /* 0x800000000f097812 */ /* 0x000fe200078eb809 */
[----:B------:R-:W-:Y:S06]  /*2200*/  BRA `(.L_x_702) ;  /* 0x00000000008c7947 */ /* 0x000fec0003800000 */
.L_x_701:
[----:B------:R-:W-:Y:S01]  /*2210*/  DMUL R14, R8, R8 ;  /* 0x00000008080e7228 */ /* 0x000fe20000000000 */
[----:B------:R-:W-:Y:S01]  /*2220*/  IMAD.MOV.U32 R16, RZ, RZ, 0x420afc3d ;  /* 0x420afc3dff107424 */ /* 0x000fe200078e00ff */
        /* <DEDUP_REMOVED lines=33> */
.L_x_702:
[----:B------:R-:W-:Y:S05]  /*2440*/  BSYNC.RECONVERGENT B1 ;  /* 0x0000000000017941 */ /* 0x000fea0003800200 */
.L_x_700:
[----:B------:R-:W-:-:S05]  /*2450*/  IMAD.WIDE R12, R13, 0x8, R2 ;  /* 0x000000080d0c7825 */ /* 0x000fca00078e0202 */
[----:B------:R1:W-:Y:S02]  /*2460*/  STG.E.64 desc[UR4][R12.64], R8 ;  /* 0x000000080c007986 */ /* 0x0003e4000c101b04 */
.L_x_699:
[----:B------:R-:W-:Y:S05]  /*2470*/  BSYNC.RECONVERGENT B0 ;  /* 0x0000000000007941 */ /* 0x000fea0003800200 */
.L_x_698:
[----:B------:R-:W-:Y:S01]  /*2480*/  VIADD R11, R11, 0x100 ;  /* 0x000001000b0b7836 */ /* 0x000fe20000000000 */
[----:B------:R-:W-:Y:S06]  /*2490*/  @P0 BRA `(.L_x_703) ;  /* 0xfffffff0008c0947 */ /* 0x000fec000383ffff */
[----:B------:R-:W-:-:S07]  /*24a0*/  LOP3.LUT R11, R6, 0xffffff00, RZ, 0xc0, !PT ;  /* 0xffffff00060b7812 */ /* 0x000fce00078ec0ff */
.L_x_692:
[----:B------:R-:W2:Y:S02]  /*24b0*/  LDC R6, c[0x0][0x384] ;  /* 0x0000e100ff067b82 */ /* 0x000ea40000000800 */
[----:B--2---:R-:W-:-:S04]  /*24c0*/  LOP3.LUT R6, R6, 0x1, RZ, 0xc0, !PT ;  /* 0x0000000106067812 */ /* 0x004fc800078ec0ff */
[----:B------:R-:W-:-:S13]  /*24d0*/  ISETP.NE.U32.AND P0, PT, R6, 0x1, PT ;  /* 0x000000010600780c */ /* 0x000fda0003f05070 */
[----:B------:R-:W-:Y:S05]  /*24e0*/  @P0 EXIT ;  /* 0x000000000000094d */ /* 0x000fea0003800000 */
[----:B01----:R-:W-:-:S05]  /*24f0*/  IMAD.IADD R9, R0, 0x1, R11 ;  /* 0x0000000100097824 */ /* 0x003fca00078e020b */
        /* <DEDUP_REMOVED lines=68> */
.L_x_705:
        /* <DEDUP_REMOVED lines=35> */
.L_x_706:
[----:B------:R-:W-:Y:S05]  /*2b70*/  BSYNC.RECONVERGENT B0 ;  /* 0x0000000000007941 */ /* 0x000fea0003800200 */
.L_x_704:
[----:B------:R-:W-:-:S05]  /*2b80*/  IMAD.WIDE R2, R9, 0x8, R2 ;  /* 0x0000000809027825 */ /* 0x000fca00078e0202 */
[----:B------:R-:W-:Y:S01]  /*2b90*/  STG.E.64 desc[UR4][R2.64], R4 ;  /* 0x0000000402007986 */ /* 0x000fe2000c101b04 */
[----:B------:R-:W-:Y:S05]  /*2ba0*/  EXIT ;  /* 0x000000000000794d */ /* 0x000fea0003800000 */
.L_x_707:
        /* <DEDUP_REMOVED lines=13> */
.L_x_858:


//--------------------- .text._ZN3cub18CUB_300001_SM_10006detail9transform16transform_kernelINS2_10policy_hubILb1EN4cuda3std3__45tupleIJN6thrust24THRUST_300001_SM_1000_NS6detail15normal_iteratorINSA_10device_ptrIdEEEEEEEE10policy1000El4ReLUSF_JPdEEEvT0_iT1_T2_DpNS2_10kernel_argIT3_EE --------------------------
	.section	.text._ZN3cub18CUB_300001_SM_10006detail9transform16transform_kernelINS2_10policy_hubILb1EN4cuda3std3__45tupleIJN6thrust24THRUST_300001_SM_1000_NS6detail15normal_iteratorINSA_10device_ptrIdEEEEEEEE10policy1000El4ReLUSF_JPdEEEvT0_iT1_T2_DpNS2_10kernel_argIT3_EE,"ax",@progbits
	.align	128
        .global         _ZN3cub18CUB_300001_SM_10006detail9transform16transform_kernelINS2_10policy_hubILb1EN4cuda3std3__45tupleIJN6thrust24THRUST_300001_SM_1000_NS6detail15normal_iteratorINSA_10device_ptrIdEEEEEEEE10policy1000El4ReLUSF_JPdEEEvT0_iT1_T2_DpNS2_10kernel_argIT3_EE
        .type           _ZN3cub18CUB_300001_SM_10006detail9transform16transform_kernelINS2_10policy_hubILb1EN4cuda3std3__45tupleIJN6thrust24THRUST_300001_SM_1000_NS6detail15normal_iteratorINSA_10device_ptrIdEEEEEEEE10policy1000El4ReLUSF_JPdEEEvT0_iT1_T2_DpNS2_10kernel_argIT3_EE,@function
        .size           _ZN3cub18CUB_300001_SM_10006detail9transform16transform_kernelINS2_10policy_hubILb1EN4cuda3std3__45tupleIJN6thrust24THRUST_300001_SM_1000_NS6detail15normal_iteratorINSA_10device_ptrIdEEEEEEEE10policy1000El4ReLUSF_JPdEEEvT0_iT1_T2_DpNS2_10kernel_argIT3_EE,(.L_x_859 - _ZN3cub18CUB_300001_SM_10006detail9transform16transform_kernelINS2_10policy_hubILb1EN4cuda3std3__45tupleIJN6thrust24THRUST_300001_SM_1000_NS6detail15normal_iteratorINSA_10device_ptrIdEEEEEEEE10policy1000El4ReLUSF_JPdEEEvT0_iT1_T2_DpNS2_10kernel_argIT3_EE)
        .other          _ZN3cub18CUB_300001_SM_10006detail9transform16transform_kernelINS2_10policy_hubILb1EN4cuda3std3__45tupleIJN6thrust24THRUST_300001_SM_1000_NS6detail15normal_iteratorINSA_10device_ptrIdEEEEEEEE10policy1000El4ReLUSF_JPdEEEvT0_iT1_T2_DpNS2_10kernel_argIT3_EE,@"STO_CUDA_ENTRY STV_DEFAULT"
_ZN3cub18CUB_300001_SM_10006detail9transform16transform_kernelINS2_10policy_hubILb1EN4cuda3std3__45tupleIJN6thrust24THRUST_300001_SM_1000_NS6detail15normal_iteratorINSA_10device_ptrIdEEEEEEEE10policy1000El4ReLUSF_JPdEEEvT0_iT1_T2_DpNS2_10kernel_argIT3_EE:
.text._ZN3cub18CUB_300001_SM_10006detail9transform16transform_kernelINS2_10policy_hubILb1EN4cuda3std3__45tupleIJN6thrust24THRUST_300001_SM_1000_NS6detail15normal_iteratorINSA_10device_ptrIdEEEEEEEE10policy1000El4ReLUSF_JPdEEEvT0_iT1_T2_DpNS2_10kernel_argIT3_EE:
        /* <DEDUP_REMOVED lines=24> */
.L_x_710:
[----:B------:R-:W-:Y:S01]  /*0180*/  VIADD R11, R11, 0x4000 ;  /* 0x000040000b0b7836 */ /* 0x000fe20000000000 */
[----:B------:R0:W-:Y:S04]  /*0190*/  CCTL.E.PF2 [R8] ;  /* 0x000000000800798f */ /* 0x0001e80000800100 */
[----:B------:R-:W-:Y:S02]  /*01a0*/  ISETP.GE.AND P0, PT, R11, R4, PT ;  /* 0x000000040b00720c */ /* 0x000fe40003f06270 */
[----:B0-----:R-:W-:-:S05]  /*01b0*/  IADD3 R8, P1, PT, R8, 0x4000, RZ ;  /* 0x0000400008087810 */ /* 0x001fca0007f3e0ff */
[----:B------:R-:W-:-:S06]  /*01c0*/  IMAD.X R9, RZ, RZ, R9, P1 ;  /* 0x000000ffff097224 */ /* 0x000fcc00008e0609 */
[----:B------:R-:W-:Y:S05]  /*01d0*/  @!P0 BRA `(.L_x_710) ;  /* 0xfffffffc00e88947 */ /* 0x000fea000383ffff */
.L_x_709:
[----:B------:R-:W-:Y:S05]  /*01e0*/  BSYNC.RECONVERGENT B0 ;  /* 0x0000000000007941 */ /* 0x000fea0003800200 */
.L_x_708:
        /* <DEDUP_REMOVED lines=12> */
[C---:B------:R-:W-:Y:S01]  /*02b0*/  ISETP.GE.U32.AND P0, PT, R0.reuse, 0x8, PT ;  /* 0x000000080000780c */ /* 0x040fe20003f06070 */
[----:B------:R-:W-:Y:S01]  /*02c0*/  IMAD.MOV.U32 R8, RZ, RZ, RZ ;  /* 0x000000ffff087224 */ /* 0x000fe200078e00ff */
[----:B------:R-:W-:-:S11]  /*02d0*/  LOP3.LUT R16, R0, 0x7, RZ, 0xc0, !PT ;  /* 0x0000000700107812 */ /* 0x000fd600078ec0ff */
[----:B------:R-:W-:Y:S05]  /*02e0*/  @!P0 BRA `(.L_x_712) ;  /* 0x0000000c00a08947 */ /* 0x000fea0003800000 */
[----:B------:R-:W-:-:S13]  /*02f0*/  ISETP.GE.AND P0, PT, R7, R6, PT ;  /* 0x000000060700720c */ /* 0x000fda0003f06270 */
[----:B------:R-:W-:-:S06]  /*0300*/  @!P0 IMAD.WIDE.U32 R8, R7, 0x8, R4 ;  /* 0x0000000807088825 */ /* 0x000fcc00078e0004 */
[----:B------:R-:W2:Y:S01]  /*0310*/  @!P0 LDG.E.64 R8, desc[UR4][R8.64] ;  /* 0x0000000408088981 */ /* 0x000ea2000c1e1b00 */
[----:B------:R-:W-:Y:S02]  /*0320*/  VIADD R13, R7, 0x80 ;  /* 0x00000080070d7836 */ /* 0x000fe40000000000 */
[----:B------:R-:W-:Y:S02]  /*0330*/  @!P0 IMAD.MOV.U32 R10, RZ, RZ, RZ ;  /* 0x000000ffff0a8224 */ /* 0x000fe400078e00ff */
[----:B------:R-:W-:Y:S01]  /*0340*/  @!P0 IMAD.MOV.U32 R14, RZ, RZ, RZ ;  /* 0x000000ffff0e8224 */ /* 0x000fe200078e00ff */
[----:B------:R-:W-:Y:S01]  /*0350*/  ISETP.GE.AND P4, PT, R13, R6, PT ;  /* 0x000000060d00720c */ /* 0x000fe20003f86270 */
[----:B--2---:R-:W-:Y:S01]  /*0360*/  @!P0 DSETP.MAX.AND P1, P2, RZ, R8, PT ;  /* 0x00000008ff00822a */ /* 0x004fe20003a2f000 */
[----:B------:R-:W-:Y:S01]  /*0370*/  @!P0 IMAD.MOV.U32 R11, RZ, RZ, R9 ;  /* 0x000000ffff0b8224 */ /* 0x000fe200078e0009 */
[----:B------:R-:W-:Y:S01]  /*0380*/  @!P0 MOV R15, R8 ;  /* 0x00000008000f8202 */ /* 0x000fe20000000f00 */
[----:B------:R-:W-:-:S03]  /*0390*/  @!P0 IMAD.WIDE.U32 R8, R7, 0x8, R2 ;  /* 0x0000000807088825 */ /* 0x000fc600078e0002 */
[----:B------:R-:W-:Y:S02]  /*03a0*/  @!P0 FSEL R10, R10, R11, P1 ;  /* 0x0000000b0a0a8208 */ /* 0x000fe40000800000 */
[----:B------:R-:W-:Y:S02]  /*03b0*/  @!P0 LOP3.LUT R11, R11, 0x80000, RZ, 0xfc, !PT ;  /* 0x000800000b0b8812 */ /* 0x000fe400078efcff */
[----:B------:R-:W-:Y:S02]  /*03c0*/  @!P0 SEL R14, R14, R15, P1 ;  /* 0x0000000f0e0e8207 */ /* 0x000fe40000800000 */
[----:B------:R-:W-:Y:S01]  /*03d0*/  @!P0 SEL R15, R11, R10, P2 ;  /* 0x0000000a0b0f8207 */ /* 0x000fe20001000000 */
[----:B------:R-:W-:-:S04]  /*03e0*/  IMAD.WIDE R10, R13, 0x8, R4 ;  /* 0x000000080d0a7825 */ /* 0x000fc800078e0204 */
[----:B------:R0:W-:Y:S04]  /*03f0*/  @!P0 STG.E.64 desc[UR4][R8.64], R14 ;  /* 0x0000000e08008986 */ /* 0x0001e8000c101b04 */
[----:B------:R-:W2:Y:S01]  /*0400*/  @!P4 LDG.E.64 R18, desc[UR4][R10.64] ;  /* 0x000000040a12c981 */ /* 0x000ea2000c1e1b00 */
[----:B------:R-:W-:Y:S01]  /*0410*/  VIADD R17, R7, 0x100 ;  /* 0x0000010007117836 */ /* 0x000fe20000000000 */
[----:B------:R-:W-:Y:S01]  /*0420*/  BSSY.RECONVERGENT B0, `(.L_x_713) ;  /* 0x0000022000007945 */ /* 0x000fe20003800200 */
[----:B------:R-:W-:-:S03]  /*0430*/  IMAD.WIDE R12, R13, 0x8, R2 ;  /* 0x000000080d0c7825 */ /* 0x000fc600078e0202 */
[-C--:B------:R-:W-:Y:S01]  /*0440*/  ISETP.GE.AND P5, PT, R17, R6.reuse, PT ;  /* 0x000000061100720c */ /* 0x080fe20003fa6270 */
[C---:B------:R-:W-:Y:S02]  /*0450*/  VIADD R21, R7.reuse, 0x180 ;  /* 0x0000018007157836 */ /* 0x040fe40000000000 */
[----:B------:R-:W-:Y:S02]  /*0460*/  VIADD R23, R7, 0x200 ;  /* 0x0000020007177836 */ /* 0x000fe40000000000 */
[----:B0-----:R-:W-:Y:S01]  /*0470*/  @!P4 IMAD.MOV.U32 R8, RZ, RZ, RZ ;  /* 0x000000ffff08c224 */ /* 0x001fe200078e00ff */
[-C--:B------:R-:W-:Y:S01]  /*0480*/  ISETP.GE.AND P3, PT, R21, R6.reuse, PT ;  /* 0x000000061500720c */ /* 0x080fe20003f66270 */
[----:B------:R-:W-:Y:S01]  /*0490*/  @!P4 IMAD.MOV.U32 R14, RZ, RZ, RZ ;  /* 0x000000ffff0ec224 */ /* 0x000fe200078e00ff */
[----:B------:R-:W-:Y:S01]  /*04a0*/  ISETP.GE.AND P2, PT, R23, R6, PT ;  /* 0x000000061700720c */ /* 0x000fe20003f46270 */
[C---:B------:R-:W-:Y:S02]  /*04b0*/  VIADD R15, R7.reuse, 0x300 ;  /* 0x00000300070f7836 */ /* 0x040fe40000000000 */
[----:B------:R-:W-:-:S05]  /*04c0*/  VIADD R9, R7, 0x280 ;  /* 0x0000028007097836 */ /* 0x000fca0000000000 */
[----:B------:R-:W-:Y:S01]  /*04d0*/  ISETP.GE.AND P1, PT, R9, R6, PT ;  /* 0x000000060900720c */ /* 0x000fe20003f26270 */
[----:B--2---:R-:W-:Y:S01]  /*04e0*/  @!P4 DSETP.MAX.AND P0, P6, RZ, R18, PT ;  /* 0x00000012ff00c22a */ /* 0x004fe20003e0f000 */
[----:B------:R-:W-:-:S05]  /*04f0*/  @!P4 IMAD.MOV.U32 R17, RZ, RZ, R18 ;  /* 0x000000ffff11c224 */ /* 0x000fca00078e0012 */
[----:B------:R-:W-:Y:S02]  /*0500*/  @!P4 FSEL R8, R8, R19, P0 ;  /* 0x000000130808c208 */ /* 0x000fe40000000000 */
[----:B------:R-:W-:Y:S02]  /*0510*/  @!P4 LOP3.LUT R19, R19, 0x80000, RZ, 0xfc, !PT ;  /* 0x000800001313c812 */ /* 0x000fe400078efcff */
[----:B------:R-:W-:Y:S01]  /*0520*/  @!P4 SEL R14, R14, R17, P0 ;  /* 0x000000110e0ec207 */ /* 0x000fe20000000000 */
[----:B------:R-:W-:Y:S01]  /*0530*/  VIADD R17, R7, 0x380 ;  /* 0x0000038007117836 */ /* 0x000fe20000000000 */
[----:B------:R-:W-:Y:S02]  /*0540*/  ISETP.GE.AND P0, PT, R15, R6, PT ;  /* 0x000000060f00720c */ /* 0x000fe40003f06270 */
[----:B------:R-:W-:Y:S02]  /*0550*/  @!P4 SEL R15, R19, R8, P6 ;  /* 0x00000008130fc207 */ /* 0x000fe40003000000 */
[----:B------:R-:W-:-:S02]  /*0560*/  ISETP.GE.AND P6, PT, R17, R6, PT ;  /* 0x000000061100720c */ /* 0x000fc40003fc6270 */
[----:B------:R-:W-:Y:S01]  /*0570*/  LOP3.LUT R8, R0, 0x7ffffff8, RZ, 0xc0, !PT ;  /* 0x7ffffff800087812 */ /* 0x000fe200078ec0ff */
[----:B------:R0:W-:Y:S01]  /*0580*/  @!P4 STG.E.64 desc[UR4][R12.64], R14 ;  /* 0x0000000e0c00c986 */ /* 0x0001e2000c101b04 */
[----:B------:R-:W-:Y:S09]  /*0590*/  @P5 BRA `(.L_x_714) ;  /* 0x0000000000285947 */ /* 0x000ff20003800000 */
[----:B0-----:R-:W2:Y:S01]  /*05a0*/  LDG.E.64 R14, desc[UR4][R10.64+0x400] ;  /* 0x000400040a0e7981 */ /* 0x001ea2000c1e1b00 */
[----:B------:R-:W-:Y:S01]  /*05b0*/  IMAD.MOV.U32 R0, RZ, RZ, RZ ;  /* 0x000000ffff007224 */ /* 0x000fe200078e00ff */
[----:B--2---:R-:W-:Y:S01]  /*05c0*/  DSETP.MAX.AND P4, P5, RZ, R14, PT ;  /* 0x0000000eff00722a */ /* 0x004fe20003d8f000 */
[----:B------:R-:W-:Y:S01]  /*05d0*/  MOV R9, R14 ;  /* 0x0000000e00097202 */ /* 0x000fe20000000f00 */
[----:B------:R-:W-:-:S05]  /*05e0*/  IMAD.MOV.U32 R14, RZ, RZ, RZ ;  /* 0x000000ffff0e7224 */ /* 0x000fca00078e00ff */
[----:B------:R-:W-:Y:S02]  /*05f0*/  SEL R14, R14, R9, P4 ;  /* 0x000000090e0e7207 */ /* 0x000fe40002000000 */
[----:B------:R-:W-:-:S05]  /*0600*/  FSEL R9, R0, R15, P4 ;  /* 0x0000000f00097208 */ /* 0x000fca0002000000 */
[----:B------:R-:W-:-:S05]  /*0610*/  @P5 LOP3.LUT R9, R15, 0x80000, RZ, 0xfc, !PT ;  /* 0x000800000f095812 */ /* 0x000fca00078efcff */
[----:B------:R-:W-:-:S05]  /*0620*/  IMAD.MOV.U32 R15, RZ, RZ, R9 ;  /* 0x000000ffff0f7224 */ /* 0x000fca00078e0009 */
[----:B------:R1:W-:Y:S02]  /*0630*/  STG.E.64 desc[UR4][R12.64+0x400], R14 ;  /* 0x0004000e0c007986 */ /* 0x0003e4000c101b04 */
.L_x_714:
[----:B------:R-:W-:Y:S05]  /*0640*/  BSYNC.RECONVERGENT B0 ;  /* 0x0000000000007941 */ /* 0x000fea0003800200 */
.L_x_713:
[----:B------:R-:W-:Y:S01]  /*0650*/  BSSY.RECONVERGENT B0, `(.L_x_715) ;  /* 0x000000d000007945 */ /* 0x000fe20003800200 */
[----:B------:R-:W-:-:S03]  /*0660*/  ISETP.NE.AND P4, PT, R8, 0x8, PT ;  /* 0x000000080800780c */ /* 0x000fc60003f85270 */
[----:B------:R-:W-:Y:S10]  /*0670*/  @P3 BRA `(.L_x_716) ;  /* 0x0000000000283947 */ /* 0x000ff40003800000 */
[----:B01----:R-:W2:Y:S01]  /*0680*/  LDG.E.64 R14, desc[UR4][R10.64+0x800] ;  /* 0x000800040a0e7981 */ /* 0x003ea2000c1e1b00 */
[----:B------:R-:W-:Y:S01]  /*0690*/  IMAD.MOV.U32 R0, RZ, RZ, RZ ;  /* 0x000000ffff007224 */ /* 0x000fe200078e00ff */
[----:B--2---:R-:W-:Y:S01]  /*06a0*/  DSETP.MAX.AND P3, P5, RZ, R14, PT ;  /* 0x0000000eff00722a */ /* 0x004fe20003d6f000 */
[----:B------:R-:W-:Y:S02]  /*06b0*/  IMAD.MOV.U32 R9, RZ, RZ, R14 ;  /* 0x000000ffff097224 */ /* 0x000fe400078e000e */
[----:B------:R-:W-:-:S05]  /*06c0*/  IMAD.MOV.U32 R14, RZ, RZ, RZ ;  /* 0x000000ffff0e7224 */ /* 0x000fca00078e00ff */
[----:B------:R-:W-:Y:S02]  /*06d0*/  SEL R14, R14, R9, P3 ;  /* 0x000000090e0e7207 */ /* 0x000fe40001800000 */
[----:B------:R-:W-:-:S04]  /*06e0*/  FSEL R9, R0, R15, P3 ;  /* 0x0000000f00097208 */ /* 0x000fc80001800000 */
[----:B------:R-:W-:-:S05]  /*06f0*/  @P5 LOP3.LUT R9, R15, 0x80000, RZ, 0xfc, !PT ;  /* 0x000800000f095812 */ /* 0x000fca00078efcff */
[----:B------:R-:W-:-:S05]  /*0700*/  IMAD.MOV.U32 R15, RZ, RZ, R9 ;  /* 0x000000ffff0f7224 */ /* 0x000fca00078e0009 */
[----:B------:R2:W-:Y:S02]  /*0710*/  STG.E.64 desc[UR4][R12.64+0x800], R14 ;  /* 0x0008000e0c007986 */ /* 0x0005e4000c101b04 */
.L_x_716:
[----:B------:R-:W-:Y:S05]  /*0720*/  BSYNC.RECONVERGENT B0 ;  /* 0x0000000000007941 */ /* 0x000fea0003800200 */
.L_x_715:
[----:B------:R-:W-:Y:S04]  /*0730*/  BSSY.RECONVERGENT B0, `(.L_x_717) ;  /* 0x000000b000007945 */ /* 0x000fe80003800200 */
[----:B------:R-:W-:Y:S05]  /*0740*/  @P2 BRA `(.L_x_718) ;  /* 0x0000000000242947 */ /* 0x000fea0003800000 */
[----:B012---:R-:W2:Y:S01]  /*0750*/  LDG.E.64 R14, desc[UR4][R10.64+0xc00] ;  /* 0x000c00040a0e7981 */ /* 0x007ea2000c1e1b00 */
[----:B------:R-:W-:Y:S01]  /*0760*/  IMAD.MOV.U32 R0, RZ, RZ, RZ ;  /* 0x000000ffff007224 */ /* 0x000fe200078e00ff */
[----:B--2---:R-:W-:Y:S01]  /*0770*/  DSETP.MAX.AND P2, P3, RZ, R14, PT ;  /* 0x0000000eff00722a */ /* 0x004fe20003b4f000 */
[----:B------:R-:W-:-:S05]  /*0780*/  IMAD.MOV.U32 R9, RZ, RZ, R15 ;  /* 0x000000ffff097224 */ /* 0x000fca00078e000f */
[C---:B------:R-:W-:Y:S02]  /*0790*/  FSEL R17, R0.reuse, R9, P2 ;  /* 0x0000000900117208 */ /* 0x040fe40001000000 */
[----:B------:R-:W-:-:S06]  /*07a0*/  SEL R14, R0, R14, P2 ;  /* 0x0000000e000e7207 */ /* 0x000fcc0001000000 */
[----:B------:R-:W-:-:S05]  /*07b0*/  @P3 LOP3.LUT R17, R9, 0x80000, RZ, 0xfc, !PT ;  /* 0x0008000009113812 */ /* 0x000fca00078efcff */
[----:B------:R-:W-:-:S05]  /*07c0*/  IMAD.MOV.U32 R15, RZ, RZ, R17 ;  /* 0x000000ffff0f7224 */ /* 0x000fca00078e0011 */
[----:B------:R3:W-:Y:S02]  /*07d0*/  STG.E.64 desc[UR4][R12.64+0xc00], R14 ;  /* 0x000c000e0c007986 */ /* 0x0007e4000c101b04 */
.L_x_718:
[----:B------:R-:W-:Y:S05]  /*07e0*/  BSYNC.RECONVERGENT B0 ;  /* 0x0000000000007941 */ /* 0x000fea0003800200 */
.L_x_717:
[----:B------:R-:W-:Y:S04]  /*07f0*/  BSSY.RECONVERGENT B0, `(.L_x_719) ;  /* 0x000000b000007945 */ /* 0x000fe80003800200 */
[----:B------:R-:W-:Y:S05]  /*0800*/  @P1 BRA `(.L_x_720) ;  /* 0x0000000000241947 */ /* 0x000fea0003800000 */
[----:B0123--:R-:W2:Y:S01]  /*0810*/  LDG.E.64 R14, desc[UR4][R10.64+0x1000] ;  /* 0x001000040a0e7981 */ /* 0x00fea2000c1e1b00 */
[----:B------:R-:W-:Y:S01]  /*0820*/  MOV R0, RZ ;  /* 0x000000ff00007202 */ /* 0x000fe20000000f00 */
[----:B--2---:R-:W-:Y:S01]  /*0830*/  DSETP.MAX.AND P1, P2, RZ, R14, PT ;  /* 0x0000000eff00722a */ /* 0x004fe20003a2f000 */
[----:B------:R-:W-:-:S05]  /*0840*/  IMAD.MOV.U32 R9, RZ, RZ, R15 ;  /* 0x000000ffff097224 */ /* 0x000fca00078e000f */
[C---:B------:R-:W-:Y:S02]  /*0850*/  FSEL R17, R0.reuse, R9, P1 ;  /* 0x0000000900117208 */ /* 0x040fe40000800000 */
[----:B------:R-:W-:-:S06]  /*0860*/  SEL R14, R0, R14, P1 ;  /* 0x0000000e000e7207 */ /* 0x000fcc0000800000 */
[----:B------:R-:W-:-:S05]  /*0870*/  @P2 LOP3.LUT R17, R9, 0x80000, RZ, 0xfc, !PT ;  /* 0x0008000009112812 */ /* 0x000fca00078efcff */
[----:B------:R-:W-:-:S05]  /*0880*/  IMAD.MOV.U32 R15, RZ, RZ, R17 ;  /* 0x000000ffff0f7224 */ /* 0x000fca00078e0011 */
[----:B------:R4:W-:Y:S02]  /*0890*/  STG.E.64 desc[UR4][R12.64+0x1000], R14 ;  /* 0x0010000e0c007986 */ /* 0x0009e4000c101b04 */
.L_x_720:
[----:B------:R-:W-:Y:S05]  /*08a0*/  BSYNC.RECONVERGENT B0 ;  /* 0x0000000000007941 */ /* 0x000fea0003800200 */
.L_x_719:
[----:B------:R-:W-:Y:S04]  /*08b0*/  BSSY.RECONVERGENT B0, `(.L_x_721) ;  /* 0x000000b000007945 */ /* 0x000fe80003800200 */
[----:B------:R-:W-:Y:S05]  /*08c0*/  @P0 BRA `(.L_x_722) ;  /* 0x0000000000240947 */ /* 0x000fea0003800000 */
[----:B01234-:R-:W2:Y:S01]  /*08d0*/  LDG.E.64 R14, desc[UR4][R10.64+0x1400] ;  /* 0x001400040a0e7981 */ /* 0x01fea2000c1e1b00 */
        /* <DEDUP_REMOVED lines=8> */
.L_x_722:
[----:B------:R-:W-:Y:S05]  /*0960*/  BSYNC.RECONVERGENT B0 ;  /* 0x0000000000007941 */ /* 0x000fea0003800200 */
.L_x_721:
[----:B------:R-:W-:Y:S04]  /*0970*/  BSSY.RECONVERGENT B0, `(.L_x_723) ;  /* 0x000000d000007945 */ /* 0x000fe80003800200 */
[----:B------:R-:W-:Y:S05]  /*0980*/  @P6 BRA `(.L_x_724) ;  /* 0x00000000002c6947 */ /* 0x000fea0003800000 */
[----:B------:R-:W5:Y:S01]  /*0990*/  LDG.E.64 R10, desc[UR4][R10.64+0x1800] ;  /* 0x001800040a0a7981 */ /* 0x000f62000c1e1b00 */
[----:B------:R-:W-:Y:S02]  /*09a0*/  IMAD.MOV.U32 R0, RZ, RZ, RZ ;  /* 0x000000ffff007224 */ /* 0x000fe400078e00ff */
[----:B01234-:R-:W-:Y:S01]  /*09b0*/  IMAD.MOV.U32 R14, RZ, RZ, RZ ;  /* 0x000000ffff0e7224 */ /* 0x01ffe200078e00ff */
[----:B-----5:R-:W-:Y:S01]  /*09c0*/  DSETP.MAX.AND P0, P1, RZ, R10, PT ;  /* 0x0000000aff00722a */ /* 0x020fe2000390f000 */
[----:B------:R-:W-:Y:S02]  /*09d0*/  IMAD.MOV.U32 R9, RZ, RZ, R11 ;  /* 0x000000ffff097224 */ /* 0x000fe400078e000b */
[----:B------:R-:W-:-:S03]  /*09e0*/  IMAD.MOV.U32 R15, RZ, RZ, R10 ;  /* 0x000000ffff0f7224 */ /* 0x000fc600078e000a */
[----:B------:R-:W-:Y:S02]  /*09f0*/  FSEL R17, R0, R9, P0 ;  /* 0x0000000900117208 */ /* 0x000fe40000000000 */
[----:B------:R-:W-:-:S06]  /*0a00*/  SEL R14, R14, R15, P0 ;  /* 0x0000000f0e0e7207 */ /* 0x000fcc0000000000 */
[----:B------:R-:W-:-:S05]  /*0a10*/  @P1 LOP3.LUT R17, R9, 0x80000, RZ, 0xfc, !PT ;  /* 0x0008000009111812 */ /* 0x000fca00078efcff */
[----:B------:R-:W-:-:S05]  /*0a20*/  IMAD.MOV.U32 R15, RZ, RZ, R17 ;  /* 0x000000ffff0f7224 */ /* 0x000fca00078e0011 */
[----:B------:R0:W-:Y:S02]  /*0a30*/  STG.E.64 desc[UR4][R12.64+0x1800], R14 ;  /* 0x0018000e0c007986 */ /* 0x0001e4000c101b04 */
.L_x_724:
[----:B------:R-:W-:Y:S05]  /*0a40*/  BSYNC.RECONVERGENT B0 ;  /* 0x0000000000007941 */ /* 0x000fea0003800200 */
.L_x_723:
[----:B------:R-:W-:Y:S05]  /*0a50*/  @!P4 BRA `(.L_x_712) ;  /* 0x0000000400c4c947 */ /* 0x000fea0003800000 */
[----:B------:R-:W-:-:S07]  /*0a60*/  MOV R0, 0x8 ;  /* 0x0000000800007802 */ /* 0x000fce0000000f00 */
.L_x_727:
[----:B------:R-:W-:-:S05]  /*0a70*/  IMAD R9, R0, 0x80, R7 ;  /* 0x0000008000097824 */ /* 0x000fca00078e0207 */
[----:B------:R-:W-:-:S13]  /*0a80*/  ISETP.GE.AND P0, PT, R9, R6, PT ;  /* 0x000000060900720c */ /* 0x000fda0003f06270 */
[----:B------:R-:W-:-:S06]  /*0a90*/  @!P0 IMAD.WIDE.U32 R10, R9, 0x8, R4 ;  /* 0x00000008090a8825 */ /* 0x000fcc00078e0004 */
[----:B------:R-:W5:Y:S01]  /*0aa0*/  @!P0 LDG.E.64 R10, desc[UR4][R10.64] ;  /* 0x000000040a0a8981 */ /* 0x000f62000c1e1b00 */
[----:B01234-:R-:W-:Y:S02]  /*0ab0*/  VIADD R13, R9, 0x80 ;  /* 0x00000080090d7836 */ /* 0x01ffe40000000000 */
[----:B------:R-:W-:Y:S02]  /*0ac0*/  @!P0 IMAD.MOV.U32 R12, RZ, RZ, RZ ;  /* 0x000000ffff0c8224 */ /* 0x000fe400078e00ff */
[----:B------:R-:W-:Y:S01]  /*0ad0*/  @!P0 IMAD.MOV.U32 R18, RZ, RZ, RZ ;  /* 0x000000ffff128224 */ /* 0x000fe200078e00ff */
[----:B------:R-:W-:Y:S01]  /*0ae0*/  ISETP.GE.AND P1, PT, R13, R6, PT ;  /* 0x000000060d00720c */ /* 0x000fe20003f26270 */
[----:B------:R-:W-:Y:S01]  /*0af0*/  @!P0 IMAD.WIDE.U32 R20, R9, 0x8, R2 ;  /* 0x0000000809148825 */ /* 0x000fe200078e0002 */
[----:B-----5:R-:W-:-:S03]  /*0b00*/  @!P0 DSETP.MAX.AND P2, P3, RZ, R10, PT ;  /* 0x0000000aff00822a */ /* 0x020fc60003b4f000 */
[----:B------:R-:W-:Y:S02]  /*0b10*/  @!P0 IMAD.MOV.U32 R15, RZ, RZ, R11 ;  /* 0x000000ffff0f8224 */ /* 0x000fe400078e000b */
[----:B------:R-:W-:Y:S02]  /*0b20*/  @!P0 IMAD.MOV.U32 R19, RZ, RZ, R10 ;  /* 0x000000ffff138224 */ /* 0x000fe400078e000a */
[----:B------:R-:W-:Y:S01]  /*0b30*/  IMAD.WIDE R10, R13, 0x8, R4 ;  /* 0x000000080d0a7825 */ /* 0x000fe200078e0204 */
[----:B------:R-:W-:Y:S02]  /*0b40*/  @!P0 FSEL R12, R12, R15, P2 ;  /* 0x0000000f0c0c8208 */ /* 0x000fe40001000000 */
[----:B------:R-:W-:Y:S02]  /*0b50*/  @!P0 LOP3.LUT R15, R15, 0x80000, RZ, 0xfc, !PT ;  /* 0x000800000f0f8812 */ /* 0x000fe400078efcff */
[----:B------:R-:W-:Y:S02]  /*0b60*/  @!P0 SEL R18, R18, R19, P2 ;  /* 0x0000001312128207 */ /* 0x000fe40001000000 */
[----:B------:R-:W-:-:S05]  /*0b70*/  @!P0 SEL R19, R15, R12, P3 ;  /* 0x0000000c0f138207 */ /* 0x000fca0001800000 */
[----:B------:R0:W-:Y:S04]  /*0b80*/  @!P0 STG.E.64 desc[UR4][R20.64], R18 ;  /* 0x0000001214008986 */ /* 0x0001e8000c101b04 */
[----:B------:R-:W2:Y:S01]  /*0b90*/  @!P1 LDG.E.64 R14, desc[UR4][R10.64] ;  /* 0x000000040a0e9981 */ /* 0x000ea2000c1e1b00 */
[----:B------:R-:W-:Y:S02]  /*0ba0*/  VIADD R17, R9, 0x100 ;  /* 0x0000010009117836 */ /* 0x000fe40000000000 */
[----:B------:R-:W-:-:S03]  /*0bb0*/  @!P1 IMAD.MOV.U32 R12, RZ, RZ, RZ ;  /* 0x000000ffff0c9224 */ /* 0x000fc600078e00ff */
[----:B------:R-:W-:Y:S01]  /*0bc0*/  ISETP.GE.AND P0, PT, R17, R6, PT ;  /* 0x000000061100720c */ /* 0x000fe20003f06270 */
[----:B--2---:R-:W-:Y:S01]  /*0bd0*/  @!P1 DSETP.MAX.AND P2, P3, RZ, R14, PT ;  /* 0x0000000eff00922a */ /* 0x004fe20003b4f000 */
[----:B------:R-:W-:-:S05]  /*0be0*/  @!P1 IMAD.MOV.U32 R17, RZ, RZ, R15 ;  /* 0x000000ffff119224 */ /* 0x000fca00078e000f */
[C---:B------:R-:W-:Y:S02]  /*0bf0*/  @!P1 FSEL R22, R12.reuse, R17, P2 ;  /* 0x000000110c169208 */ /* 0x040fe40001000000 */
[----:B------:R-:W-:Y:S02]  /*0c00*/  @!P1 LOP3.LUT R17, R17, 0x80000, RZ, 0xfc, !PT ;  /* 0x0008000011119812 */ /* 0x000fe400078efcff */
[----:B0-----:R-:W-:Y:S01]  /*0c10*/  @!P1 SEL R18, R12, R14, P2 ;  /* 0x0000000e0c129207 */ /* 0x001fe20001000000 */
[----:B------:R-:W-:Y:S01]  /*0c20*/  IMAD.WIDE R12, R13, 0x8, R2 ;  /* 0x000000080d0c7825 */ /* 0x000fe200078e0202 */
[----:B------:R-:W-:-:S05]  /*0c30*/  @!P1 SEL R19, R17, R22, P3 ;  /* 0x0000001611139207 */ /* 0x000fca0001800000 */
[----:B------:R0:W-:Y:S04]  /*0c40*/  @!P1 STG.E.64 desc[UR4][R12.64], R18 ;  /* 0x000000120c009986 */ /* 0x0001e8000c101b04 */
[----:B------:R-:W2:Y:S01]  /*0c50*/  @!P0 LDG.E.64 R14, desc[UR4][R10.64+0x400] ;  /* 0x000400040a0e8981 */ /* 0x000ea2000c1e1b00 */
[----:B------:R-:W-:-:S05]  /*0c60*/  VIADD R17, R9, 0x180 ;  /* 0x0000018009117836 */ /* 0x000fca0000000000 */
[----:B------:R-:W-:Y:S02]  /*0c70*/  ISETP.GE.AND P1, PT, R17, R6, PT ;  /* 0x000000061100720c */ /* 0x000fe40003f26270 */
[----:B------:R-:W-:Y:S01]  /*0c80*/  @!P0 MOV R17, RZ ;  /* 0x000000ff00118202 */ /* 0x000fe20000000f00 */
[----:B--2---:R-:W-:Y:S01]  /*0c90*/  @!P0 DSETP.MAX.AND P2, P3, RZ, R14, PT ;  /* 0x0000000eff00822a */ /* 0x004fe20003b4f000 */
[----:B------:R-:W-:-:S05]  /*0ca0*/  @!P0 IMAD.MOV.U32 R20, RZ, RZ, R15 ;  /* 0x000000ffff148224 */ /* 0x000fca00078e000f */
[----:B------:R-:W-:Y:S01]  /*0cb0*/  @!P0 FSEL R21, R17, R20, P2 ;  /* 0x0000001411158208 */ /* 0x000fe20001000000 */
[----:B------:R-:W-:Y:S01]  /*0cc0*/  @!P0 IMAD.MOV.U32 R17, RZ, RZ, R14 ;  /* 0x000000ffff118224 */ /* 0x000fe200078e000e */
[----:B------:R-:W-:Y:S01]  /*0cd0*/  @!P0 LOP3.LUT R20, R20, 0x80000, RZ, 0xfc, !PT ;  /* 0x0008000014148812 */ /* 0x000fe200078efcff */
[----:B------:R-:W-:-:S03]  /*0ce0*/  @!P0 IMAD.MOV.U32 R14, RZ, RZ, RZ ;  /* 0x000000ffff0e8224 */ /* 0x000fc600078e00ff */
[----:B0-----:R-:W-:Y:S02]  /*0cf0*/  @!P0 SEL R19, R20, R21, P3 ;  /* 0x0000001514138207 */ /* 0x001fe40001800000 */
[----:B------:R-:W-:-:S05]  /*0d00*/  @!P0 SEL R18, R14, R17, P2 ;  /* 0x000000110e128207 */ /* 0x000fca0001000000 */
[----:B------:R0:W-:Y:S04]  /*0d10*/  @!P0 STG.E.64 desc[UR4][R12.64+0x400], R18 ;  /* 0x000400120c008986 */ /* 0x0001e8000c101b04 */
[----:B------:R-:W2:Y:S01]  /*0d20*/  @!P1 LDG.E.64 R14, desc[UR4][R10.64+0x800] ;  /* 0x000800040a0e9981 */ /* 0x000ea2000c1e1b00 */
[----:B------:R-:W-:-:S05]  /*0d30*/  VIADD R17, R9, 0x200 ;  /* 0x0000020009117836 */ /* 0x000fca0000000000 */
[----:B------:R-:W-:Y:S01]  /*0d40*/  ISETP.GE.AND P0, PT, R17, R6, PT ;  /* 0x000000061100720c */ /* 0x000fe20003f06270 */
[----:B------:R-:W-:Y:S01]  /*0d50*/  @!P1 IMAD.MOV.U32 R17, RZ, RZ, RZ ;  /* 0x000000ffff119224 */ /* 0x000fe200078e00ff */
        /* <DEDUP_REMOVED lines=14> */
[----:B------:R-:W-:-:S05]  /*0e40*/  @!P0 MOV R20, R15 ;  /* 0x0000000f00148202 */ /* 0x000fca0000000f00 */
        /* <DEDUP_REMOVED lines=21> */
[----:B------:R-:W-:Y:S01]  /*0fa0*/  @!P0 IMAD.MOV.U32 R17, RZ, RZ, RZ ;  /* 0x000000ffff118224 */ /* 0x000fe200078e00ff */
[----:B------:R-:W-:Y:S01]  /*0fb0*/  BSSY.RECONVERGENT B0, `(.L_x_725) ;  /* 0x000001a000007945 */ /* 0x000fe20003800200 */
[----:B------:R-:W-:Y:S02]  /*0fc0*/  VIADD R9, R9, 0x380 ;  /* 0x0000038009097836 */ /* 0x000fe40000000000 */
[----:B------:R-:W-:Y:S01]  /*0fd0*/  VIADD R0, R0, 0x8 ;  /* 0x0000000800007836 */ /* 0x000fe20000000000 */
[----:B--2---:R-:W-:Y:S01]  /*0fe0*/  @!P0 DSETP.MAX.AND P1, P2, RZ, R14, PT ;  /* 0x0000000eff00822a */ /* 0x004fe20003a2f000 */
[----:B------:R-:W-:-:S05]  /*0ff0*/  @!P0 IMAD.MOV.U32 R20, RZ, RZ, R15 ;  /* 0x000000ffff148224 */ /* 0x000fca00078e000f */
[----:B------:R-:W-:Y:S01]  /*1000*/  @!P0 FSEL R21, R17, R20, P1 ;  /* 0x0000001411158208 */ /* 0x000fe20000800000 */
[----:B------:R-:W-:Y:S01]  /*1010*/  @!P0 IMAD.MOV.U32 R17, RZ, RZ, R14 ;  /* 0x000000ffff118224 */ /* 0x000fe200078e000e */
[----:B------:R-:W-:Y:S02]  /*1020*/  @!P0 LOP3.LUT R20, R20, 0x80000, RZ, 0xfc, !PT ;  /* 0x0008000014148812 */ /* 0x000fe400078efcff */
[----:B------:R-:W-:Y:S02]  /*1030*/  @!P0 MOV R14, RZ ;  /* 0x000000ff000e8202 */ /* 0x000fe40000000f00 */
[----:B------:R-:W-:Y:S02]  /*1040*/  @!P0 SEL R15, R20, R21, P2 ;  /* 0x00000015140f8207 */ /* 0x000fe40001000000 */
[----:B------:R-:W-:Y:S02]  /*1050*/  @!P0 SEL R14, R14, R17, P1 ;  /* 0x000000110e0e8207 */ /* 0x000fe40000800000 */
[----:B------:R-:W-:-:S03]  /*1060*/  ISETP.NE.AND P1, PT, R0, R8, PT ;  /* 0x000000080000720c */ /* 0x000fc60003f25270 */
[----:B------:R0:W-:Y:S01]  /*1070*/  @!P0 STG.E.64 desc[UR4][R12.64+0x1400], R14 ;  /* 0x0014000e0c008986 */ /* 0x0001e2000c101b04 */
[----:B------:R-:W-:-:S13]  /*1080*/  ISETP.GE.AND P0, PT, R9, R6, PT ;  /* 0x000000060900720c */ /* 0x000fda0003f06270 */
[----:B0-----:R-:W-:Y:S05]  /*1090*/  @P0 BRA `(.L_x_726) ;  /* 0x00000000002c0947 */ /* 0x001fea0003800000 */
[----:B------:R-:W2:Y:S01]  /*10a0*/  LDG.E.64 R10, desc[UR4][R10.64+0x1800] ;  /* 0x001800040a0a7981 */ /* 0x000ea2000c1e1b00 */
[----:B------:R-:W-:Y:S02]  /*10b0*/  IMAD.MOV.U32 R9, RZ, RZ, RZ ;  /* 0x000000ffff097224 */ /* 0x000fe400078e00ff */
[----:B------:R-:W-:Y:S01]  /*10c0*/  IMAD.MOV.U32 R14, RZ, RZ, RZ ;  /* 0x000000ffff0e7224 */ /* 0x000fe200078e00ff */
[----:B--2---:R-:W-:Y:S01]  /*10d0*/  DSETP.MAX.AND P0, P2, RZ, R10, PT ;  /* 0x0000000aff00722a */ /* 0x004fe20003a0f000 */
[----:B------:R-:W-:Y:S02]  /*10e0*/  IMAD.MOV.U32 R18, RZ, RZ, R11 ;  /* 0x000000ffff127224 */ /* 0x000fe400078e000b */
[----:B------:R-:W-:-:S03]  /*10f0*/  IMAD.MOV.U32 R15, RZ, RZ, R10 ;  /* 0x000000ffff0f7224 */ /* 0x000fc600078e000a */
[----:B------:R-:W-:Y:S02]  /*1100*/  FSEL R9, R9, R18, P0 ;  /* 0x0000001209097208 */ /* 0x000fe40000000000 */
[----:B------:R-:W-:-:S06]  /*1110*/  SEL R14, R14, R15, P0 ;  /* 0x0000000f0e0e7207 */ /* 0x000fcc0000000000 */
[----:B------:R-:W-:-:S05]  /*1120*/  @P2 LOP3.LUT R9, R18, 0x80000, RZ, 0xfc, !PT ;  /* 0x0008000012092812 */ /* 0x000fca00078efcff */
[----:B------:R-:W-:-:S05]  /*1130*/  IMAD.MOV.U32 R15, RZ, RZ, R9 ;  /* 0x000000ffff0f7224 */ /* 0x000fca00078e0009 */
[----:B------:R0:W-:Y:S02]  /*1140*/  STG.E.64 desc[UR4][R12.64+0x1800], R14 ;  /* 0x0018000e0c007986 */ /* 0x0001e4000c101b04 */
.L_x_726:
[----:B------:R-:W-:Y:S05]  /*1150*/  BSYNC.RECONVERGENT B0 ;  /* 0x0000000000007941 */ /* 0x000fea0003800200 */
.L_x_725:
[----:B------:R-:W-:Y:S05]  /*1160*/  @P1 BRA `(.L_x_727) ;  /* 0xfffffff800401947 */ /* 0x000fea000383ffff */
.L_x_712:
[----:B------:R-:W-:-:S13]  /*1170*/  ISETP.NE.AND P0, PT, R16, RZ, PT ;  /* 0x000000ff1000720c */ /* 0x000fda0003f05270 */
[----:B------:R-:W-:Y:S05]  /*1180*/  @!P0 EXIT ;  /* 0x000000000000894d */ /* 0x000fea0003800000 */
[----:B------:R-:W5:Y:S01]  /*1190*/  LDC R0, c[0x0][0x388] ;  /* 0x0000e200ff007b82 */ /* 0x000f620000000800 */
[----:B------:R-:W-:Y:S02]  /*11a0*/  ISETP.GE.U32.AND P1, PT, R16, 0x4, PT ;  /* 0x000000041000780c */ /* 0x000fe40003f26070 */
[----:B-----5:R-:W-:-:S04]  /*11b0*/  LOP3.LUT R20, R0, 0x3, RZ, 0xc0, !PT ;  /* 0x0000000300147812 */ /* 0x020fc800078ec0ff */
[----:B------:R-:W-:-:S07]  /*11c0*/  ISETP.NE.AND P0, PT, R20, RZ, PT ;  /* 0x000000ff1400720c */ /* 0x000fce0003f05270 */
[----:B------:R-:W-:Y:S06]  /*11d0*/  @!P1 BRA `(.L_x_728) ;  /* 0x0000000000ec9947 */ /* 0x000fec0003800000 */
[----:B------:R-:W-:-:S05]  /*11e0*/  IMAD R9, R8, 0x80, R7 ;  /* 0x0000008008097824 */ /* 0x000fca00078e0207 */
[----:B------:R-:W-:-:S13]  /*11f0*/  ISETP.GE.AND P2, PT, R9, R6, PT ;  /* 0x000000060900720c */ /* 0x000fda0003f46270 */
[----:B01234-:R-:W-:-:S06]  /*1200*/  @!P2 IMAD.WIDE R12, R9, 0x8, R4 ;  /* 0x00000008090ca825 */ /* 0x01ffcc00078e0204 */
[----:B------:R-:W2:Y:S01]  /*1210*/  @!P2 LDG.E.64 R12, desc[UR4][R12.64] ;  /* 0x000000040c0ca981 */ /* 0x000ea2000c1e1b00 */
[----:B------:R-:W-:Y:S02]  /*1220*/  VIADD R11, R9, 0x80 ;  /* 0x00000080090b7836 */ /* 0x000fe40000000000 */
[----:B------:R-:W-:Y:S02]  /*1230*/  @!P2 IMAD.MOV.U32 R10, RZ, RZ, RZ ;  /* 0x000000ffff0aa224 */ /* 0x000fe400078e00ff */
[----:B------:R-:W-:Y:S01]  /*1240*/  @!P2 IMAD.MOV.U32 R16, RZ, RZ, RZ ;  /* 0x000000ffff10a224 */ /* 0x000fe200078e00ff */
[----:B------:R-:W-:Y:S01]  /*1250*/  ISETP.GE.AND P1, PT, R11, R6, PT ;  /* 0x000000060b00720c */ /* 0x000fe20003f26270 */
[----:B------:R-:W-:-:S12]  /*1260*/  @!P2 IMAD.WIDE R18, R9, 0x8, R2 ;  /* 0x000000080912a825 */ /* 0x000fd800078e0202 */
[----:B------:R-:W-:Y:S01]  /*1270*/  @!P1 IMAD.WIDE R22, R11, 0x8, R4 ;  /* 0x000000080b169825 */ /* 0x000fe200078e0204 */
[----:B--2---:R-:W-:Y:S01]  /*1280*/  @!P2 DSETP.MAX.AND P3, P4, RZ, R12, PT ;  /* 0x0000000cff00a22a */ /* 0x004fe20003c6f000 */
[----:B------:R-:W-:Y:S02]  /*1290*/  @!P2 MOV R15, R13 ;  /* 0x0000000d000fa202 */ /* 0x000fe40000000f00 */
[----:B------:R-:W-:-:S03]  /*12a0*/  @!P2 IMAD.MOV.U32 R17, RZ, RZ, R12 ;  /* 0x000000ffff11a224 */ /* 0x000fc600078e000c */
        /* <DEDUP_REMOVED lines=9> */
[----:B0-----:R-:W-:Y:S01]  /*1340*/  @!P1 IMAD.WIDE R16, R11, 0x8, R2 ;  /* 0x000000080b109825 */ /* 0x001fe200078e0202 */
[----:B--2---:R-:W-:-:S03]  /*1350*/  @!P1 DSETP.MAX.AND P3, P4, RZ, R14, PT ;  /* 0x0000000eff00922a */ /* 0x004fc60003c6f000 */
[----:B------:R-:W-:-:S05]  /*1360*/  @!P1 IMAD.MOV.U32 R21, RZ, RZ, R15 ;  /* 0x000000ffff159224 */ /* 0x000fca00078e000f */
[----:B------:R-:W-:Y:S02]  /*1370*/  @!P1 FSEL R10, R10, R21, P3 ;  /* 0x000000150a0a9208 */ /* 0x000fe40001800000 */
[----:B------:R-:W-:Y:S01]  /*1380*/  @!P1 LOP3.LUT R25, R21, 0x80000, RZ, 0xfc, !PT ;  /* 0x0008000015199812 */ /* 0x000fe200078efcff */
[----:B------:R-:W-:Y:S02]  /*1390*/  @!P1 IMAD.MOV.U32 R21, RZ, RZ, R14 ;  /* 0x000000ffff159224 */ /* 0x000fe400078e000e */
[----:B------:R-:W-:Y:S01]  /*13a0*/  @!P1 IMAD.MOV.U32 R14, RZ, RZ, RZ ;  /* 0x000000ffff0e9224 */ /* 0x000fe200078e00ff */
[----:B------:R-:W-:Y:S01]  /*13b0*/  @!P1 SEL R15, R25, R10, P4 ;  /* 0x0000000a190f9207 */ /* 0x000fe20002000000 */
[----:B------:R-:W-:-:S03]  /*13c0*/  @!P2 IMAD.WIDE R10, R13, 0x8, R4 ;  /* 0x000000080d0aa825 */ /* 0x000fc600078e0204 */
        /* <DEDUP_REMOVED lines=10> */
[----:B------:R-:W-:Y:S01]  /*1470*/  @!P2 MOV R19, R10 ;  /* 0x0000000a0013a202 */ /* 0x000fe20000000f00 */
[----:B------:R-:W-:Y:S01]  /*1480*/  @!P2 IMAD.WIDE R10, R13, 0x8, R2 ;  /* 0x000000080d0aa825 */ /* 0x000fe200078e0202 */
[----:B0-----:R-:W-:Y:S02]  /*1490*/  @!P2 SEL R15, R21, R18, P4 ;  /* 0x00000012150fa207 */ /* 0x001fe40002000000 */
[----:B------:R-:W-:Y:S01]  /*14a0*/  @!P2 SEL R14, R12, R19, P3 ;  /* 0x000000130c0ea207 */ /* 0x000fe20001800000 */
[----:B------:R-:W-:-:S04]  /*14b0*/  @!P1 IMAD.WIDE R12, R9, 0x8, R4 ;  /* 0x00000008090c9825 */ /* 0x000fc800078e0204 */
[----:B------:R0:W-:Y:S04]  /*14c0*/  @!P2 STG.E.64 desc[UR4][R10.64], R14 ;  /* 0x0000000e0a00a986 */ /* 0x0001e8000c101b04 */
[----:B------:R-:W2:Y:S01]  /*14d0*/  @!P1 LDG.E.64 R12, desc[UR4][R12.64] ;  /* 0x000000040c0c9981 */ /* 0x000ea2000c1e1b00 */
[----:B------:R-:W-:Y:S02]  /*14e0*/  @!P1 IMAD.MOV.U32 R16, RZ, RZ, RZ ;  /* 0x000000ffff109224 */ /* 0x000fe400078e00ff */
[----:B------:R-:W-:Y:S02]  /*14f0*/  VIADD R8, R8, 0x4 ;  /* 0x0000000408087836 */ /* 0x000fe40000000000 */
[----:B0-----:R-:W-:Y:S01]  /*1500*/  @!P1 IMAD.WIDE R10, R9, 0x8, R2 ;  /* 0x00000008090a9825 */ /* 0x001fe200078e0202 */
[----:B--2---:R-:W-:-:S03]  /*1510*/  @!P1 DSETP.MAX.AND P2, P3, RZ, R12, PT ;  /* 0x0000000cff00922a */ /* 0x004fc60003b4f000 */
[----:B------:R-:W-:-:S05]  /*1520*/  @!P1 IMAD.MOV.U32 R17, RZ, RZ, R13 ;  /* 0x000000ffff119224 */ /* 0x000fca00078e000d */
[----:B------:R-:W-:Y:S02]  /*1530*/  @!P1 FSEL R18, R16, R17, P2 ;  /* 0x0000001110129208 */ /* 0x000fe40001000000 */
[----:B------:R-:W-:Y:S01]  /*1540*/  @!P1 LOP3.LUT R19, R17, 0x80000, RZ, 0xfc, !PT ;  /* 0x0008000011139812 */ /* 0x000fe200078efcff */
[----:B------:R-:W-:-:S05]  /*1550*/  @!P1 IMAD.MOV.U32 R17, RZ, RZ, R12 ;  /* 0x000000ffff119224 */ /* 0x000fca00078e000c */
[----:B------:R-:W-:Y:S02]  /*1560*/  @!P1 SEL R16, R16, R17, P2 ;  /* 0x0000001110109207 */ /* 0x000fe40001000000 */
[----:B------:R-:W-:-:S05]  /*1570*/  @!P1 SEL R17, R19, R18, P3 ;  /* 0x0000001213119207 */ /* 0x000fca0001800000 */
[----:B------:R0:W-:Y:S02]  /*1580*/  @!P1 STG.E.64 desc[UR4][R10.64], R16 ;  /* 0x000000100a009986 */ /* 0x0001e4000c101b04 */
.L_x_728:
[----:B------:R-:W-:Y:S05]  /*1590*/  @!P0 EXIT ;  /* 0x000000000000894d */ /* 0x000fea0003800000 */
[----:B------:R-:W-:Y:S02]  /*15a0*/  ISETP.NE.AND P1, PT, R20, 0x1, PT ;  /* 0x000000011400780c */ /* 0x000fe40003f25270 */
[----:B------:R-:W-:-:S04]  /*15b0*/  LOP3.LUT R0, R0, 0x1, RZ, 0xc0, !PT ;  /* 0x0000000100007812 */ /* 0x000fc800078ec0ff */
[----:B------:R-:W-:-:S07]  /*15c0*/  ISETP.NE.U32.AND P0, PT, R0, 0x1, PT ;  /* 0x000000010000780c */ /* 0x000fce0003f05070 */
[----:B------:R-:W-:Y:S06]  /*15d0*/  @!P1 BRA `(.L_x_729) ;  /* 0x00000000007c9947 */ /* 0x000fec0003800000 */
[----:B01234-:R-:W-:-:S05]  /*15e0*/  IMAD R15, R8, 0x80, R7 ;  /* 0x00000080080f7824 */ /* 0x01ffca00078e0207 */
[----:B------:R-:W-:-:S13]  /*15f0*/  ISETP.GE.AND P1, PT, R15, R6, PT ;  /* 0x000000060f00720c */ /* 0x000fda0003f26270 */
[----:B------:R-:W-:-:S06]  /*1600*/  @!P1 IMAD.WIDE R10, R15, 0x8, R4 ;  /* 0x000000080f0a9825 */ /* 0x000fcc00078e0204 */
[----:B------:R-:W2:Y:S01]  /*1610*/  @!P1 LDG.E.64 R10, desc[UR4][R10.64] ;  /* 0x000000040a0a9981 */ /* 0x000ea2000c1e1b00 */
[----:B------:R-:W-:Y:S02]  /*1620*/  VIADD R9, R15, 0x80 ;  /* 0x000000800f097836 */ /* 0x000fe40000000000 */
[----:B------:R-:W-:Y:S02]  /*1630*/  @!P1 IMAD.MOV.U32 R0, RZ, RZ, RZ ;  /* 0x000000ffff009224 */ /* 0x000fe400078e00ff */
[----:B------:R-:W-:Y:S01]  /*1640*/  @!P1 IMAD.MOV.U32 R12, RZ, RZ, RZ ;  /* 0x000000ffff0c9224 */ /* 0x000fe200078e00ff */
[----:B------:R-:W-:Y:S01]  /*1650*/  ISETP.GE.AND P2, PT, R9, R6, PT ;  /* 0x000000060900720c */ /* 0x000fe20003f46270 */
[----:B--2---:R-:W-:Y:S01]  /*1660*/  @!P1 DSETP.MAX.AND P3, P4, RZ, R10, PT ;  /* 0x0000000aff00922a */ /* 0x004fe20003c6f000 */
[----:B------:R-:W-:-:S05]  /*1670*/  @!P1 IMAD.MOV.U32 R13, RZ, RZ, R11 ;  /* 0x000000ffff0d9224 */ /* 0x000fca00078e000b */
[----:B------:R-:W-:Y:S02]  /*1680*/  @!P1 FSEL R0, R0, R13, P3 ;  /* 0x0000000d00009208 */ /* 0x000fe40001800000 */
[----:B------:R-:W-:Y:S01]  /*1690*/  @!P1 LOP3.LUT R17, R13, 0x80000, RZ, 0xfc, !PT ;  /* 0x000800000d119812 */ /* 0x000fe200078efcff */
[----:B------:R-:W-:Y:S02]  /*16a0*/  @!P1 IMAD.MOV.U32 R13, RZ, RZ, R10 ;  /* 0x000000ffff0d9224 */ /* 0x000fe400078e000a */
[----:B------:R-:W-:-:S03]  /*16b0*/  @!P1 IMAD.WIDE R10, R15, 0x8, R2 ;  /* 0x000000080f0a9825 */ /* 0x000fc600078e0202 */
[----:B------:R-:W-:Y:S01]  /*16c0*/  @!P1 SEL R12, R12, R13, P3 ;  /* 0x0000000d0c0c9207 */ /* 0x000fe20001800000 */
[----:B------:R-:W-:Y:S01]  /*16d0*/  @!P2 IMAD.WIDE R14, R9, 0x8, R4 ;  /* 0x00000008090ea825 */ /* 0x000fe200078e0204 */
[----:B------:R-:W-:-:S05]  /*16e0*/  @!P1 SEL R13, R17, R0, P4 ;  /* 0x00000000110d9207 */ /* 0x000fca0002000000 */
[----:B------:R0:W-:Y:S04]  /*16f0*/  @!P1 STG.E.64 desc[UR4][R10.64], R12 ;  /* 0x0000000c0a009986 */ /* 0x0001e8000c101b04 */
[----:B------:R-:W2:Y:S01]  /*1700*/  @!P2 LDG.E.64 R14, desc[UR4][R14.64] ;  /* 0x000000040e0ea981 */ /* 0x000ea2000c1e1b00 */
[----:B------:R-:W-:Y:S01]  /*1710*/  @!P2 MOV R0, RZ ;  /* 0x000000ff0000a202 */ /* 0x000fe20000000f00 */
        /* <DEDUP_REMOVED lines=11> */
.L_x_729:
[----:B------:R-:W-:Y:S05]  /*17d0*/  @P0 EXIT ;  /* 0x000000000000094d */ /* 0x000fea0003800000 */
[----:B------:R-:W-:-:S05]  /*17e0*/  IMAD R7, R8, 0x80, R7 ;  /* 0x0000008008077824 */ /* 0x000fca00078e0207 */
[----:B------:R-:W-:-:S13]  /*17f0*/  ISETP.GE.AND P0, PT, R7, R6, PT ;  /* 0x000000060700720c */ /* 0x000fda0003f06270 */
[----:B------:R-:W-:Y:S05]  /*1800*/  @P0 EXIT ;  /* 0x000000000000094d */ /* 0x000fea0003800000 */
[----:B------:R-:W-:-:S06]  /*1810*/  IMAD.WIDE R4, R7, 0x8, R4 ;  /* 0x0000000807047825 */ /* 0x000fcc00078e0204 */
[----:B------:R-:W5:Y:S01]  /*1820*/  LDG.E.64 R4, desc[UR4][R4.64] ;  /* 0x0000000404047981 */ /* 0x000f62000c1e1b00 */
[----:B------:R-:W-:Y:S02]  /*1830*/  IMAD.MOV.U32 R0, RZ, RZ, RZ ;  /* 0x000000ffff007224 */ /* 0x000fe400078e00ff */
[----:B------:R-:W-:Y:S02]  /*1840*/  IMAD.MOV.U32 R6, RZ, RZ, RZ ;  /* 0x000000ffff067224 */ /* 0x000fe400078e00ff */
[----:B------:R-:W-:Y:S01]  /*1850*/  IMAD.WIDE R2, R7, 0x8, R2 ;  /* 0x0000000807027825 */ /* 0x000fe200078e0202 */
[----:B-----5:R-:W-:-:S03]  /*1860*/  DSETP.MAX.AND P0, P1, RZ, R4, PT ;  /* 0x00000004ff00722a */ /* 0x020fc6000390f000 */
[----:B0-----:R-:W-:Y:S02]  /*1870*/  IMAD.MOV.U32 R11, RZ, RZ, R5 ;  /* 0x000000ffff0b7224 */ /* 0x001fe400078e0005 */
[----:B------:R-:W-:-:S03]  /*1880*/  IMAD.MOV.U32 R9, RZ, RZ, R4 ;  /* 0x000000ffff097224 */ /* 0x000fc600078e0004 */
[----:B-1234-:R-:W-:Y:S02]  /*1890*/  FSEL R13, R0, R11, P0 ;  /* 0x0000000b000d7208 */ /* 0x01efe40000000000 */
[----:B------:R-:W-:-:S04]  /*18a0*/  SEL R6, R6, R9, P0 ;  /* 0x0000000906067207 */ /* 0x000fc80000000000 */
[----:B------:R-:W-:-:S05]  /*18b0*/  @P1 LOP3.LUT R13, R11, 0x80000, RZ, 0xfc, !PT ;  /* 0x000800000b0d1812 */ /* 0x000fca00078efcff */
[----:B------:R-:W-:-:S05]  /*18c0*/  IMAD.MOV.U32 R7, RZ, RZ, R13 ;  /* 0x000000ffff077224 */ /* 0x000fca00078e000d */
[----:B------:R-:W-:Y:S01]  /*18d0*/  STG.E.64 desc[UR4][R2.64], R6 ;  /* 0x0000000602007986 */ /* 0x000fe2000c101b04 */
[----:B------:R-:W-:Y:S05]  /*18e0*/  EXIT ;  /* 0x000000000000794d */ /* 0x000fea0003800000 */
.L_x_711:
[----:B------:R-:W-:-:S13]  /*18f0*/  ISETP.GE.AND P0, PT, R0, 0x1, PT ;  /* 0x000000010000780c */ /* 0x000fda0003f06270 */
[----:B------:R-:W-:Y:S05]  /*1900*/  @!P0 EXIT ;  /* 0x000000000000894d */ /* 0x000fea0003800000 */
[C---:B------:R-:W-:Y:S02]  /*1910*/  ISETP.GE.U32.AND P1, PT, R0.reuse, 0x10, PT ;  /* 0x000000100000780c */ /* 0x040fe40003f26070 */
[----:B------:R-:W-:Y:S02]  /*1920*/  LOP3.LUT R20, R0, 0xf, RZ, 0xc0, !PT ;  /* 0x0000000f00147812 */ /* 0x000fe400078ec0ff */
[----:B------:R-:W-:Y:S02]  /*1930*/  MOV R6, RZ ;  /* 0x000000ff00067202 */ /* 0x000fe40000000f00 */
[----:B------:R-:W-:-:S07]  /*1940*/  ISETP.NE.AND P0, PT, R20, RZ, PT ;  /* 0x000000ff1400720c */ /* 0x000fce0003f05270 */
[----:B------:R-:W-:Y:S06]  /*1950*/  @!P1 BRA `(.L_x_730) ;  /* 0x0000000c00049947 */ /* 0x000fec0003800000 */
[----:B------:R-:W-:Y:S01]  /*1960*/  IMAD.WIDE.U32 R14, R7, 0x8, RZ ;  /* 0x00000008070e7825 */ /* 0x000fe200078e00ff */
[----:B------:R-:W-:-:S03]  /*1970*/  LOP3.LUT R6, R0, 0x7ffffff0, RZ, 0xc0, !PT ;  /* 0x7ffffff000067812 */ /* 0x000fc600078ec0ff */
[----:B------:R-:W-:Y:S01]  /*1980*/  VIADD R12, R7, 0x480 ;  /* 0x00000480070c7836 */ /* 0x000fe20000000000 */
[----:B------:R-:W-:Y:S01]  /*1990*/  LOP3.LUT R13, R14, 0x2000, RZ, 0xfc, !PT ;  /* 0x000020000e0d7812 */ /* 0x000fe200078efcff */
[----:B------:R-:W-:-:S07]  /*19a0*/  IMAD.MOV R14, RZ, RZ, -R6 ;  /* 0x000000ffff0e7224 */ /* 0x000fce00078e0a06 */
.L_x_731:
[----:B0-----:R-:W-:-:S05]  /*19b0*/  IADD3 R10, P1, PT, R13, R4, RZ ;  /* 0x000000040d0a7210 */ /* 0x001fca0007f3e0ff */
[----:B------:R-:W-:-:S05]  /*19c0*/  IMAD.X R11, R15, 0x1, R5, P1 ;  /* 0x000000010f0b7824 */ /* 0x000fca00008e0605 */
[----:B------:R-:W2:Y:S01]  /*19d0*/  LDG.E.64 R8, desc[UR4][R10.64+-0x2000] ;  /* 0xffe000040a087981 */ /* 0x000ea2000c1e1b00 */
[----:B------:R-:W-:Y:S01]  /*19e0*/  IMAD.MOV.U32 R16, RZ, RZ, RZ ;  /* 0x000000ffff107224 */ /* 0x000fe200078e00ff */
[----:B--2---:R-:W-:Y:S01]  /*19f0*/  DSETP.MAX.AND P2, P3, RZ, R8, PT ;  /* 0x00000008ff00722a */ /* 0x004fe20003b4f000 */
[----:B------:R-:W-:Y:S02]  /*1a00*/  IMAD.MOV.U32 R18, RZ, RZ, R9 ;  /* 0x000000ffff127224 */ /* 0x000fe400078e0009 */
[----:B------:R-:W-:Y:S02]  /*1a10*/  IMAD.MOV.U32 R9, RZ, RZ, RZ ;  /* 0x000000ffff097224 */ /* 0x000fe400078e00ff */
[----:B------:R-:W-:Y:S01]  /*1a20*/  IMAD.MOV.U32 R17, RZ, RZ, R8 ;  /* 0x000000ffff117224 */ /* 0x000fe200078e0008 */
[----:B------:R-:W-:Y:S02]  /*1a30*/  IADD3 R8, P1, PT, R13, R2, RZ ;  /* 0x000000020d087210 */ /* 0x000fe40007f3e0ff */
[----:B------:R-:W-:-:S02]  /*1a40*/  FSEL R19, R9, R18, P2 ;  /* 0x0000001209137208 */ /* 0x000fc40001000000 */
[----:B------:R-:W-:Y:S01]  /*1a50*/  SEL R16, R16, R17, P2 ;  /* 0x0000001110107207 */ /* 0x000fe20001000000 */
[----:B------:R-:W-:-:S03]  /*1a60*/  IMAD.X R9, R15, 0x1, R3, P1 ;  /* 0x000000010f097824 */ /* 0x000fc600008e0603 */
[----:B------:R-:W-:-:S05]  /*1a70*/  @P3 LOP3.LUT R19, R18, 0x80000, RZ, 0xfc, !PT ;  /* 0x0008000012133812 */ /* 0x000fca00078efcff */
[----:B------:R-:W-:-:S05]  /*1a80*/  IMAD.MOV.U32 R17, RZ, RZ, R19 ;  /* 0x000000ffff117224 */ /* 0x000fca00078e0013 */
[----:B------:R0:W-:Y:S04]  /*1a90*/  STG.E.64 desc[UR4][R8.64+-0x2000], R16 ;  /* 0xffe0001008007986 */ /* 0x0001e8000c101b04 */
[----:B------:R-:W2:Y:S01]  /*1aa0*/  LDG.E.64 R18, desc[UR4][R10.64+-0x1c00] ;  /* 0xffe400040a127981 */ /* 0x000ea2000c1e1b00 */
[----:B------:R-:W-:Y:S01]  /*1ab0*/  IMAD.MOV.U32 R21, RZ, RZ, RZ ;  /* 0x000000ffff157224 */ /* 0x000fe200078e00ff */
[----:B--2---:R-:W-:Y:S01]  /*1ac0*/  DSETP.MAX.AND P1, P2, RZ, R18, PT ;  /* 0x00000012ff00722a */ /* 0x004fe20003a2f000 */
[----:B------:R-:W-:-:S05]  /*1ad0*/  MOV R22, R19 ;  /* 0x0000001300167202 */ /* 0x000fca0000000f00 */
[----:B------:R-:W-:Y:S01]  /*1ae0*/  FSEL R23, R21, R22, P1 ;  /* 0x0000001615177208 */ /* 0x000fe20000800000 */
[----:B------:R-:W-:Y:S02]  /*1af0*/  IMAD.MOV.U32 R21, RZ, RZ, R18 ;  /* 0x000000ffff157224 */ /* 0x000fe400078e0012 */
[----:B------:R-:W-:-:S05]  /*1b00*/  IMAD.MOV.U32 R18, RZ, RZ, RZ ;  /* 0x000000ffff127224 */ /* 0x000fca00078e00ff */
[----:B------:R-:W-:Y:S02]  /*1b10*/  @P2 LOP3.LUT R23, R22, 0x80000, RZ, 0xfc, !PT ;  /* 0x0008000016172812 */ /* 0x000fe400078efcff */
[----:B------:R-:W-:-:S03]  /*1b20*/  SEL R18, R18, R21, P1 ;  /* 0x0000001512127207 */ /* 0x000fc60000800000 */
[----:B------:R-:W-:-:S05]  /*1b30*/  IMAD.MOV.U32 R19, RZ, RZ, R23 ;  /* 0x000000ffff137224 */ /* 0x000fca00078e0017 */
[----:B------:R1:W-:Y:S04]  /*1b40*/  STG.E.64 desc[UR4][R8.64+-0x1c00], R18 ;  /* 0xffe4001208007986 */ /* 0x0003e8000c101b04 */
[----:B0-----:R-:W2:Y:S01]  /*1b50*/  LDG.E.64 R16, desc[UR4][R10.64+-0x1800] ;  /* 0xffe800040a107981 */ /* 0x001ea2000c1e1b00 */
[----:B------:R-:W-:Y:S01]  /*1b60*/  IMAD.MOV.U32 R21, RZ, RZ, RZ ;  /* 0x000000ffff157224 */ /* 0x000fe200078e00ff */
[----:B--2---:R-:W-:Y:S01]  /*1b70*/  DSETP.MAX.AND P1, P2, RZ, R16, PT ;  /* 0x00000010ff00722a */ /* 0x004fe20003a2f000 */
[----:B------:R-:W-:-:S05]  /*1b80*/  IMAD.MOV.U32 R22, RZ, RZ, R17 ;  /* 0x000000ffff167224 */ /* 0x000fca00078e0011 */
[----:B------:R-:W-:Y:S01]  /*1b90*/  FSEL R23, R21, R22, P1 ;  /* 0x0000001615177208 */ /* 0x000fe20000800000 */
[----:B------:R-:W-:Y:S02]  /*1ba0*/  IMAD.MOV.U32 R21, RZ, RZ, R16 ;  /* 0x000000ffff157224 */ /* 0x000fe400078e0010 */
[----:B------:R-:W-:-:S05]  /*1bb0*/  IMAD.MOV.U32 R16, RZ, RZ, RZ ;  /* 0x000000ffff107224 */ /* 0x000fca00078e00ff */
[----:B------:R-:W-:Y:S02]  /*1bc0*/  @P2 LOP3.LUT R23, R22, 0x80000, RZ, 0xfc, !PT ;  /* 0x0008000016172812 */ /* 0x000fe400078efcff */
[----:B------:R-:W-:-:S03]  /*1bd0*/  SEL R16, R16, R21, P1 ;  /* 0x0000001510107207 */ /* 0x000fc60000800000 */
[----:B------:R-:W-:-:S05]  /*1be0*/  IMAD.MOV.U32 R17, RZ, RZ, R23 ;  /* 0x000000ffff117224 */ /* 0x000fca00078e0017 */
[----:B------:R0:W-:Y:S04]  /*1bf0*/  STG.E.64 desc[UR4][R8.64+-0x1800], R16 ;  /* 0xffe8001008007986 */ /* 0x0001e8000c101b04 */
[----:B-1----:R-:W2:Y:S01]  /*1c00*/  LDG.E.64 R18, desc[UR4][R10.64+-0x1400] ;  /* 0xffec00040a127981 */ /* 0x002ea2000c1e1b00 */
[----:B------:R-:W-:Y:S01]  /*1c10*/  IMAD.MOV.U32 R21, RZ, RZ, RZ ;  /* 0x000000ffff157224 */ /* 0x000fe200078e00ff */
[----:B--2---:R-:W-:Y:S01]  /*1c20*/  DSETP.MAX.AND P1, P2, RZ, R18, PT ;  /* 0x00000012ff00722a */ /* 0x004fe20003a2f000 */
[----:B------:R-:W-:-:S05]  /*1c30*/  IMAD.MOV.U32 R22, RZ, RZ, R19 ;  /* 0x000000ffff167224 */ /* 0x000fca00078e0013 */
[----:B------:R-:W-:Y:S02]  /*1c40*/  FSEL R23, R21, R22, P1 ;  /* 0x0000001615177208 */ /* 0x000fe40000800000 */
[----:B------:R-:W-:Y:S01]  /*1c50*/  MOV R21, R18 ;  /* 0x0000001200157202 */ /* 0x000fe20000000f00 */
        /* <DEDUP_REMOVED lines=20> */
[----:B------:R-:W-:Y:S01]  /*1da0*/  FSEL R23, R21, R22, P1 ;  /* 0x0000001615177208 */ /* 0x000fe20000800000 */
[----:B------:R-:W-:Y:S01]  /*1db0*/  IMAD.MOV.U32 R21, RZ, RZ, R18 ;  /* 0x000000ffff157224 */ /* 0x000fe200078e0012 */
[----:B------:R-:W-:-:S04]  /*1dc0*/  MOV R18, RZ ;  /* 0x000000ff00127202 */ /* 0x000fc80000000f00 */
[----:B------:R-:W-:Y:S02]  /*1dd0*/  SEL R18, R18, R21, P1 ;  /* 0x0000001512127207 */ /* 0x000fe40000800000 */
[----:B------:R-:W-:-:S05]  /*1de0*/  @P2 LOP3.LUT R23, R22, 0x80000, RZ, 0xfc, !PT ;  /* 0x0008000016172812 */ /* 0x000fca00078efcff */
        /* <DEDUP_REMOVED lines=14> */
[----:B------:R-:W-:Y:S02]  /*1ed0*/  IMAD.MOV.U32 R21, RZ, RZ, RZ ;  /* 0x000000ffff157224 */ /* 0x000fe400078e00ff */
[----:B------:R-:W-:Y:S01]  /*1ee0*/  IMAD.MOV.U32 R22, RZ, RZ, RZ ;  /* 0x000000ffff167224 */ /* 0x000fe200078e00ff */
[----:B--2---:R-:W-:Y:S01]  /*1ef0*/  DSETP.MAX.AND P1, P2, RZ, R18, PT ;  /* 0x00000012ff00722a */ /* 0x004fe20003a2f000 */
[----:B------:R-:W-:-:S05]  /*1f00*/  IMAD.MOV.U32 R24, RZ, RZ, R19 ;  /* 0x000000ffff187224 */ /* 0x000fca00078e0013 */
[----:B------:R-:W-:Y:S02]  /*1f10*/  FSEL R23, R21, R24, P1 ;  /* 0x0000001815177208 */ /* 0x000fe40000800000 */
[----:B------:R-:W-:-:S06]  /*1f20*/  SEL R22, R22, R18, P1 ;  /* 0x0000001216167207 */ /* 0x000fcc0000800000 */
[----:B------:R-:W-:-:S05]  /*1f30*/  @P2 LOP3.LUT R23, R24, 0x80000, RZ, 0xfc, !PT ;  /* 0x0008000018172812 */ /* 0x000fca00078efcff */
[----:B------:R1:W-:Y:S04]  /*1f40*/  STG.E.64 desc[UR4][R8.64+-0x400], R22 ;  /* 0xfffc001608007986 */ /* 0x0003e8000c101b04 */
[----:B------:R-:W2:Y:S01]  /*1f50*/  LDG.E.64 R10, desc[UR4][R10.64] ;  /* 0x000000040a0a7981 */ /* 0x000ea2000c1e1b00 */
[----:B0-----:R-:W-:Y:S01]  /*1f60*/  MOV R16, 0xc00 ;  /* 0x00000c0000107802 */ /* 0x001fe20000000f00 */
[----:B------:R-:W-:Y:S02]  /*1f70*/  IMAD.MOV.U32 R17, RZ, RZ, 0x0 ;  /* 0x00000000ff117424 */ /* 0x000fe400078e00ff */
[----:B------:R-:W-:Y:S02]  /*1f80*/  IMAD.MOV.U32 R18, RZ, RZ, RZ ;  /* 0x000000ffff127224 */ /* 0x000fe400078e00ff */
[----:B------:R-:W-:-:S04]  /*1f90*/  IMAD.WIDE R16, R12, 0x8, R16 ;  /* 0x000000080c107825 */ /* 0x000fc800078e0210 */
[----:B-1----:R-:W-:Y:S01]  /*1fa0*/  IMAD.MOV.U32 R22, RZ, RZ, RZ ;  /* 0x000000ffff167224 */ /* 0x002fe200078e00ff */
[----:B--2---:R-:W-:Y:S01]  /*1fb0*/  DSETP.MAX.AND P2, P3, RZ, R10, PT ;  /* 0x0000000aff00722a */ /* 0x004fe20003b4f000 */
[----:B------:R-:W-:Y:S02]  /*1fc0*/  IMAD.MOV.U32 R19, RZ, RZ, R11 ;  /* 0x000000ffff137224 */ /* 0x000fe400078e000b */
[----:B------:R-:W-:-:S03]  /*1fd0*/  IMAD.MOV.U32 R21, RZ, RZ, R10 ;  /* 0x000000ffff157224 */ /* 0x000fc600078e000a */
[----:B------:R-:W-:Y:S02]  /*1fe0*/  FSEL R25, R18, R19, P2 ;  /* 0x0000001312197208 */ /* 0x000fe40001000000 */
[----:B------:R-:W-:Y:S02]  /*1ff0*/  IADD3 R18, P1, PT, R16, R4, RZ ;  /* 0x0000000410127210 */ /* 0x000fe40007f3e0ff */
[----:B------:R-:W-:-:S04]  /*2000*/  SEL R22, R22, R21, P2 ;  /* 0x0000001516167207 */ /* 0x000fc80001000000 */
[----:B------:R-:W-:Y:S01]  /*2010*/  @P3 LOP3.LUT R25, R19, 0x80000, RZ, 0xfc, !PT ;  /* 0x0008000013193812 */ /* 0x000fe200078efcff */
[----:B------:R-:W-:-:S04]  /*2020*/  IMAD.X R19, R17, 0x1, R5, P1 ;  /* 0x0000000111137824 */ /* 0x000fc800008e0605 */
[----:B------:R-:W-:-:S05]  /*2030*/  IMAD.MOV.U32 R23, RZ, RZ, R25 ;  /* 0x000000ffff177224 */ /* 0x000fca00078e0019 */
[----:B------:R0:W-:Y:S04]  /*2040*/  STG.E.64 desc[UR4][R8.64], R22 ;  /* 0x0000001608007986 */ /* 0x0001e8000c101b04 */
[----:B------:R-:W2:Y:S01]  /*2050*/  LDG.E.64 R24, desc[UR4][R18.64+-0xc00] ;  /* 0xfff4000412187981 */ /* 0x000ea2000c1e1b00 */
[----:B------:R-:W-:Y:S01]  /*2060*/  IADD3 R10, P1, PT, R16, R2, RZ ;  /* 0x00000002100a7210 */ /* 0x000fe20007f3e0ff */
[----:B------:R-:W-:-:S04]  /*2070*/  IMAD.MOV.U32 R16, RZ, RZ, RZ ;  /* 0x000000ffff107224 */ /* 0x000fc800078e00ff */
[----:B------:R-:W-:Y:S01]  /*2080*/  IMAD.X R11, R17, 0x1, R3, P1 ;  /* 0x00000001110b7824 */ /* 0x000fe200008e0603 */
[----:B--2---:R-:W-:Y:S01]  /*2090*/  DSETP.MAX.AND P2, P3, RZ, R24, PT ;  /* 0x00000018ff00722a */ /* 0x004fe20003b4f000 */
[----:B------:R-:W-:-:S05]  /*20a0*/  MOV R17, R25 ;  /* 0x0000001900117202 */ /* 0x000fca0000000f00 */
[C---:B------:R-:W-:Y:S02]  /*20b0*/  FSEL R21, R16.reuse, R17, P2 ;  /* 0x0000001110157208 */ /* 0x040fe40001000000 */
[----:B------:R-:W-:-:S06]  /*20c0*/  SEL R16, R16, R24, P2 ;  /* 0x0000001810107207 */ /* 0x000fcc0001000000 */
        /* <DEDUP_REMOVED lines=58> */
[----:B------:R-:W2:Y:S01]  /*2470*/  LDG.E.64 R18, desc[UR4][R18.64+0xc00] ;  /* 0x000c000412127981 */ /* 0x000ea2000c1e1b00 */
[----:B-1----:R-:W-:Y:S02]  /*2480*/  IMAD.MOV.U32 R16, RZ, RZ, RZ ;  /* 0x000000ffff107224 */ /* 0x002fe400078e00ff */
[----:B------:R-:W-:Y:S02]  /*2490*/  VIADD R14, R14, 0x10 ;  /* 0x000000100e0e7836 */ /* 0x000fe40000000000 */
[----:B------:R-:W-:Y:S01]  /*24a0*/  VIADD R12, R12, 0x800 ;  /* 0x000008000c0c7836 */ /* 0x000fe20000000000 */
[----:B--2---:R-:W-:Y:S01]  /*24b0*/  DSETP.MAX.AND P1, P2, RZ, R18, PT ;  /* 0x00000012ff00722a */ /* 0x004fe20003a2f000 */
[----:B------:R-:W-:-:S02]  /*24c0*/  IMAD.MOV.U32 R21, RZ, RZ, R19 ;  /* 0x000000ffff157224 */ /* 0x000fc400078e0013 */
[----:B------:R-:W-:-:S03]  /*24d0*/  IMAD.MOV.U32 R17, RZ, RZ, R18 ;  /* 0x000000ffff117224 */ /* 0x000fc600078e0012 */
[C---:B------:R-:W-:Y:S02]  /*24e0*/  FSEL R23, R16.reuse, R21, P1 ;  /* 0x0000001510177208 */ /* 0x040fe40000800000 */
[----:B------:R-:W-:Y:S02]  /*24f0*/  SEL R16, R16, R17, P1 ;  /* 0x0000001110107207 */ /* 0x000fe40000800000 */
[----:B------:R-:W-:-:S04]  /*2500*/  ISETP.NE.AND P1, PT, R14, RZ, PT ;  /* 0x000000ff0e00720c */ /* 0x000fc80003f25270 */
[----:B------:R-:W-:Y:S02]  /*2510*/  @P2 LOP3.LUT R23, R21, 0x80000, RZ, 0xfc, !PT ;  /* 0x0008000015172812 */ /* 0x000fe400078efcff */
[----:B------:R-:W-:Y:S02]  /*2520*/  IADD3 R13, P2, PT, R13, 0x4000, RZ ;  /* 0x000040000d0d7810 */ /* 0x000fe40007f5e0ff */
[----:B------:R-:W-:-:S03]  /*2530*/  MOV R17, R23 ;  /* 0x0000001700117202 */ /* 0x000fc60000000f00 */
[----:B------:R-:W-:Y:S02]  /*2540*/  IMAD.X R15, RZ, RZ, R15, P2 ;  /* 0x000000ffff0f7224 */ /* 0x000fe400010e060f */
[----:B------:R0:W-:Y:S01]  /*2550*/  STG.E.64 desc[UR4][R10.64+0xc00], R16 ;  /* 0x000c00100a007986 */ /* 0x0001e2000c101b04 */
[----:B------:R-:W-:Y:S05]  /*2560*/  @P1 BRA `(.L_x_731) ;  /* 0xfffffff400101947 */ /* 0x000fea000383ffff */
.L_x_730:
[----:B------:R-:W-:Y:S05]  /*2570*/  @!P0 EXIT ;  /* 0x000000000000894d */ /* 0x000fea0003800000 */
[----:B------:R-:W-:Y:S02]  /*2580*/  ISETP.GE.U32.AND P1, PT, R20, 0x8, PT ;  /* 0x000000081400780c */ /* 0x000fe40003f26070 */
[----:B0-----:R-:W-:-:S04]  /*2590*/  LOP3.LUT R16, R0, 0x7, RZ, 0xc0, !PT ;  /* 0x0000000700107812 */ /* 0x001fc800078ec0ff */
[----:B------:R-:W-:-:S07]  /*25a0*/  ISETP.NE.AND P0, PT, R16, RZ, PT ;  /* 0x000000ff1000720c */ /* 0x000fce0003f05270 */
[----:B------:R-:W-:Y:S06]  /*25b0*/  @!P1 BRA `(.L_x_732) ;  /* 0x0000000400209947 */ /* 0x000fec0003800000 */
[----:B------:R-:W-:-:S04]  /*25c0*/  IMAD R13, R6, 0x80, R7 ;  /* 0x00000080060d7824 */ /* 0x000fc800078e0207 */
[----:B------:R-:W-:-:S05]  /*25d0*/  IMAD.WIDE R8, R13, 0x8, R4 ;  /* 0x000000080d087825 */ /* 0x000fca00078e0204 */
[----:B------:R-:W2:Y:S01]  /*25e0*/  LDG.E.64 R10, desc[UR4][R8.64] ;  /* 0x00000004080a7981 */ /* 0x000ea2000c1e1b00 */
[----:B------:R-:W-:Y:S01]  /*25f0*/  IMAD.MOV.U32 R12, RZ, RZ, RZ ;  /* 0x000000ffff0c7224 */ /* 0x000fe200078e00ff */
[----:B--2---:R-:W-:Y:S01]  /*2600*/  DSETP.MAX.AND P1, P2, RZ, R10, PT ;  /* 0x0000000aff00722a */ /* 0x004fe20003a2f000 */
[----:B------:R-:W-:-:S05]  /*2610*/  IMAD.MOV.U32 R15, RZ, RZ, R11 ;  /* 0x000000ffff0f7224 */ /* 0x000fca00078e000b */
[C---:B------:R-:W-:Y:S02]  /*2620*/  FSEL R17, R12.reuse, R15, P1 ;  /* 0x0000000f0c117208 */ /* 0x040fe40000800000 */
[----:B------:R-:W-:Y:S01]  /*2630*/  SEL R12, R12, R10, P1 ;  /* 0x0000000a0c0c7207 */ /* 0x000fe20000800000 */
[----:B------:R-:W-:-:S05]  /*2640*/  IMAD.WIDE R10, R13, 0x8, R2 ;  /* 0x000000080d0a7825 */ /* 0x000fca00078e0202 */
[----:B------:R-:W-:-:S05]  /*2650*/  @P2 LOP3.LUT R17, R15, 0x80000, RZ, 0xfc, !PT ;  /* 0x000800000f112812 */ /* 0x000fca00078efcff */
[----:B------:R-:W-:-:S05]  /*2660*/  IMAD.MOV.U32 R13, RZ, RZ, R17 ;  /* 0x000000ffff0d7224 */ /* 0x000fca00078e0011 */
[----:B------:R0:W-:Y:S04]  /*2670*/  STG.E.64 desc[UR4][R10.64], R12 ;  /* 0x0000000c0a007986 */ /* 0x0001e8000c101b04 */
[----:B------:R-:W2:Y:S01]  /*2680*/  LDG.E.64 R14, desc[UR4][R8.64+0x400] ;  /* 0x00040004080e7981 */ /* 0x000ea2000c1e1b00 */
[----:B------:R-:W-:Y:S01]  /*2690*/  IMAD.MOV.U32 R17, RZ, RZ, RZ ;  /* 0x000000ffff117224 */ /* 0x000fe200078e00ff */
[----:B--2---:R-:W-:Y:S01]  /*26a0*/  DSETP.MAX.AND P1, P2, RZ, R14, PT ;  /* 0x0000000eff00722a */ /* 0x004fe20003a2f000 */
[----:B------:R-:W-:-:S05]  /*26b0*/  IMAD.MOV.U32 R18, RZ, RZ, R15 ;  /* 0x000000ffff127224 */ /* 0x000fca00078e000f */
[C---:B------:R-:W-:Y:S02]  /*26c0*/  FSEL R19, R17.reuse, R18, P1 ;  /* 0x0000001211137208 */ /* 0x040fe40000800000 */
[----:B------:R-:W-:-:S06]  /*26d0*/  SEL R14, R17, R14, P1 ;  /* 0x0000000e110e7207 */ /* 0x000fcc0000800000 */
[----:B------:R-:W-:-:S04]  /*26e0*/  @P2 LOP3.LUT R19, R18, 0x80000, RZ, 0xfc, !PT ;  /* 0x0008000012132812 */ /* 0x000fc800078efcff */
[----:B------:R-:W-:-:S05]  /*26f0*/  MOV R15, R19 ;  /* 0x00000013000f7202 */ /* 0x000fca0000000f00 */
[----:B------:R1:W-:Y:S04]  /*2700*/  STG.E.64 desc[UR4][R10.64+0x400], R14 ;  /* 0x0004000e0a007986 */ /* 0x0003e8000c101b04 */
[----:B0-----:R-:W2:Y:S02]  /*2710*/  LDG.E.64 R12, desc[UR4][R8.64+0x800] ;  /* 0x00080004080c7981 */ /* 0x001ea4000c1e1b00 */
[----:B--2---:R-:W-:Y:S01]  /*2720*/  DSETP.MAX.AND P1, P2, RZ, R12, PT ;  /* 0x0000000cff00722a */ /* 0x004fe20003a2f000 */
[----:B------:R-:W-:-:S05]  /*2730*/  IMAD.MOV.U32 R18, RZ, RZ, R13 ;  /* 0x000000ffff127224 */ /* 0x000fca00078e000d */
[C---:B------:R-:W-:Y:S02]  /*2740*/  FSEL R19, R17.reuse, R18, P1 ;  /* 0x0000001211137208 */ /* 0x040fe40000800000 */
[----:B------:R-:W-:-:S06]  /*2750*/  SEL R12, R17, R12, P1 ;  /* 0x0000000c110c7207 */ /* 0x000fcc0000800000 */
[----:B------:R-:W-:-:S05]  /*2760*/  @P2 LOP3.LUT R19, R18, 0x80000, RZ, 0xfc, !PT ;  /* 0x0008000012132812 */ /* 0x000fca00078efcff */
[----:B------:R-:W-:-:S05]  /*2770*/  IMAD.MOV.U32 R13, RZ, RZ, R19 ;  /* 0x000000ffff0d7224 */ /* 0x000fca00078e0013 */
[----:B------:R0:W-:Y:S04]  /*2780*/  STG.E.64 desc[UR4][R10.64+0x800], R12 ;  /* 0x0008000c0a007986 */ /* 0x0001e8000c101b04 */
[----:B-1----:R-:W2:Y:S02]  /*2790*/  LDG.E.64 R14, desc[UR4][R8.64+0xc00] ;  /* 0x000c0004080e7981 */ /* 0x002ea4000c1e1b00 */
[----:B--2---:R-:W-:Y:S01]  /*27a0*/  DSETP.MAX.AND P1, P2, RZ, R14, PT ;  /* 0x0000000eff00722a */ /* 0x004fe20003a2f000 */
[----:B------:R-:W-:-:S05]  /*27b0*/  IMAD.MOV.U32 R18, RZ, RZ, R15 ;  /* 0x000000ffff127224 */ /* 0x000fca00078e000f */
[C---:B------:R-:W-:Y:S02]  /*27c0*/  FSEL R19, R17.reuse, R18, P1 ;  /* 0x0000001211137208 */ /* 0x040fe40000800000 */
[----:B------:R-:W-:-:S06]  /*27d0*/  SEL R14, R17, R14, P1 ;  /* 0x0000000e110e7207 */ /* 0x000fcc0000800000 */
[----:B------:R-:W-:-:S05]  /*27e0*/  @P2 LOP3.LUT R19, R18, 0x80000, RZ, 0xfc, !PT ;  /* 0x0008000012132812 */ /* 0x000fca00078efcff */
[----:B------:R-:W-:-:S05]  /*27f0*/  IMAD.MOV.U32 R15, RZ, RZ, R19 ;  /* 0x000000ffff0f7224 */ /* 0x000fca00078e0013 */
        /* <DEDUP_REMOVED lines=22> */
[----:B------:R-:W-:-:S04]  /*2960*/  @P2 LOP3.LUT R19, R18, 0x80000, RZ, 0xfc, !PT ;  /* 0x0008000012132812 */ /* 0x000fc800078efcff */
[----:B------:R-:W-:-:S05]  /*2970*/  MOV R13, R19 ;  /* 0x00000013000d7202 */ /* 0x000fca0000000f00 */
[----:B------:R0:W-:Y:S04]  /*2980*/  STG.E.64 desc[UR4][R10.64+0x1800], R12 ;  /* 0x0018000c0a007986 */ /* 0x0001e8000c101b04 */
[----:B------:R-:W2:Y:S01]  /*2990*/  LDG.E.64 R8, desc[UR4][R8.64+0x1c00] ;  /* 0x001c000408087981 */ /* 0x000ea2000c1e1b00 */
[----:B-1----:R-:W-:Y:S02]  /*29a0*/  IMAD.MOV.U32 R14, RZ, RZ, RZ ;  /* 0x000000ffff0e7224 */ /* 0x002fe400078e00ff */
[----:B------:R-:W-:Y:S01]  /*29b0*/  VIADD R6, R6, 0x8 ;  /* 0x0000000806067836 */ /* 0x000fe20000000000 */
[----:B--2---:R-:W-:Y:S01]  /*29c0*/  DSETP.MAX.AND P1, P2, RZ, R8, PT ;  /* 0x00000008ff00722a */ /* 0x004fe20003a2f000 */
[----:B------:R-:W-:Y:S02]  /*29d0*/  IMAD.MOV.U32 R17, RZ, RZ, R9 ;  /* 0x000000ffff117224 */ /* 0x000fe400078e0009 */
[----:B------:R-:W-:-:S03]  /*29e0*/  IMAD.MOV.U32 R15, RZ, RZ, R8 ;  /* 0x000000ffff0f7224 */ /* 0x000fc600078e0008 */
[C---:B------:R-:W-:Y:S02]  /*29f0*/  FSEL R19, R14.reuse, R17, P1 ;  /* 0x000000110e137208 */ /* 0x040fe40000800000 */
[----:B------:R-:W-:-:S06]  /*2a00*/  SEL R14, R14, R15, P1 ;  /* 0x0000000f0e0e7207 */ /* 0x000fcc0000800000 */
[----:B------:R-:W-:-:S05]  /*2a10*/  @P2 LOP3.LUT R19, R17, 0x80000, RZ, 0xfc, !PT ;  /* 0x0008000011132812 */ /* 0x000fca00078efcff */
[----:B------:R-:W-:-:S05]  /*2a20*/  IMAD.MOV.U32 R15, RZ, RZ, R19 ;  /* 0x000000ffff0f7224 */ /* 0x000fca00078e0013 */
[----:B------:R0:W-:Y:S02]  /*2a30*/  STG.E.64 desc[UR4][R10.64+0x1c00], R14 ;  /* 0x001c000e0a007986 */ /* 0x0001e4000c101b04 */
.L_x_732:
[----:B------:R-:W-:Y:S05]  /*2a40*/  @!P0 EXIT ;  /* 0x000000000000894d */ /* 0x000fea0003800000 */
[----:B------:R-:W-:Y:S02]  /*2a50*/  ISETP.GE.U32.AND P1, PT, R16, 0x4, PT ;  /* 0x000000041000780c */ /* 0x000fe40003f26070 */
[----:B------:R-:W-:-:S04]  /*2a60*/  LOP3.LUT R0, R0, 0x3, RZ, 0xc0, !PT ;  /* 0x0000000300007812 */ /* 0x000fc800078ec0ff */
[----:B------:R-:W-:-:S07]  /*2a70*/  ISETP.NE.AND P0, PT, R0, RZ, PT ;  /* 0x000000ff0000720c */ /* 0x000fce0003f05270 */
[----:B------:R-:W-:Y:S06]  /*2a80*/  @!P1 BRA `(.L_x_733) ;  /* 0x0000000000a09947 */ /* 0x000fec0003800000 */
[----:B0-----:R-:W-:-:S04]  /*2a90*/  IMAD R13, R6, 0x80, R7 ;  /* 0x00000080060d7824 */ /* 0x001fc800078e0207 */
        /* <DEDUP_REMOVED lines=12> */
[----:B------:R-:W-:Y:S01]  /*2b60*/  MOV R16, RZ ;  /* 0x000000ff00107202 */ /* 0x000fe20000000f00 */
        /* <DEDUP_REMOVED lines=15> */
[----:B------:R-:W3:Y:S01]  /*2c60*/  LDG.E.64 R8, desc[UR4][R8.64+0xc00] ;  /* 0x000c000408087981 */ /* 0x000ee2000c1e1b00 */
[----:B-1----:R-:W-:Y:S02]  /*2c70*/  IMAD.MOV.U32 R14, RZ, RZ, RZ ;  /* 0x000000ffff0e7224 */ /* 0x002fe400078e00ff */
[----:B------:R-:W-:Y:S01]  /*2c80*/  VIADD R6, R6, 0x4 ;  /* 0x0000000406067836 */ /* 0x000fe20000000000 */
[----:B---3--:R-:W-:Y:S01]  /*2c90*/  DSETP.MAX.AND P1, P2, RZ, R8, PT ;  /* 0x00000008ff00722a */ /* 0x008fe20003a2f000 */
[----:B------:R-:W-:Y:S02]  /*2ca0*/  IMAD.MOV.U32 R17, RZ, RZ, R9 ;  /* 0x000000ffff117224 */ /* 0x000fe400078e0009 */
[----:B------:R-:W-:-:S03]  /*2cb0*/  IMAD.MOV.U32 R15, RZ, RZ, R8 ;  /* 0x000000ffff0f7224 */ /* 0x000fc600078e0008 */
[C---:B------:R-:W-:Y:S02]  /*2cc0*/  FSEL R19, R14.reuse, R17, P1 ;  /* 0x000000110e137208 */ /* 0x040fe40000800000 */
[----:B------:R-:W-:-:S06]  /*2cd0*/  SEL R14, R14, R15, P1 ;  /* 0x0000000f0e0e7207 */ /* 0x000fcc0000800000 */
[----:B------:R-:W-:-:S05]  /*2ce0*/  @P2 LOP3.LUT R19, R17, 0x80000, RZ, 0xfc, !PT ;  /* 0x0008000011132812 */ /* 0x000fca00078efcff */
[----:B------:R-:W-:-:S05]  /*2cf0*/  IMAD.MOV.U32 R15, RZ, RZ, R19 ;  /* 0x000000ffff0f7224 */ /* 0x000fca00078e0013 */
[----:B------:R2:W-:Y:S02]  /*2d00*/  STG.E.64 desc[UR4][R10.64+0xc00], R14 ;  /* 0x000c000e0a007986 */ /* 0x0005e4000c101b04 */
.L_x_733:
[----:B------:R-:W-:Y:S05]  /*2d10*/  @!P0 EXIT ;  /* 0x000000000000894d */ /* 0x000fea0003800000 */
[----:B0-2---:R-:W-:Y:S01]  /*2d20*/  LEA R13, R6, R7, 0x7 ;  /* 0x00000007060d7211 */ /* 0x005fe200078e38ff */
[----:B------:R-:W-:-:S07]  /*2d30*/  IMAD.MOV R0, RZ, RZ, -R0 ;  /* 0x000000ffff007224 */ /* 0x000fce00078e0a00 */
.L_x_734:
[----:B------:R-:W-:-:S06]  /*2d40*/  IMAD.WIDE R8, R13, 0x8, R4 ;  /* 0x000000080d087825 */ /* 0x000fcc00078e0204 */
[----:B------:R-:W2:Y:S01]  /*2d50*/  LDG.E.64 R8, desc[UR4][R8.64] ;  /* 0x0000000408087981 */ /* 0x000ea2000c1e1b00 */
[----:B0-----:R-:W-:Y:S02]  /*2d60*/  IMAD.MOV.U32 R6, RZ, RZ, RZ ;  /* 0x000000ffff067224 */ /* 0x001fe400078e00ff */
[----:B------:R-:W-:Y:S02]  /*2d70*/  IMAD.MOV.U32 R10, RZ, RZ, RZ ;  /* 0x000000ffff0a7224 */ /* 0x000fe400078e00ff */
[----:B------:R-:W-:Y:S01]  /*2d80*/  VIADD R0, R0, 0x1 ;  /* 0x0000000100007836 */ /* 0x000fe20000000000 */
[----:B--2---:R-:W-:Y:S01]  /*2d90*/  DSETP.MAX.AND P0, P1, RZ, R8, PT ;  /* 0x00000008ff00722a */ /* 0x004fe2000390f000 */
[----:B------:R-:W-:Y:S02]  /*2da0*/  IMAD.MOV.U32 R7, RZ, RZ, R9 ;  /* 0x000000ffff077224 */ /* 0x000fe400078e0009 */
[----:B------:R-:W-:-:S03]  /*2db0*/  IMAD.MOV.U32 R11, RZ, RZ, R8 ;  /* 0x000000ffff0b7224 */ /* 0x000fc600078e0008 */
[----:B------:R-:W-:Y:S02]  /*2dc0*/  FSEL R15, R6, R7, P0 ;  /* 0x00000007060f7208 */ /* 0x000fe40000000000 */
[----:B------:R-:W-:Y:S02]  /*2dd0*/  SEL R10, R10, R11, P0 ;  /* 0x0000000b0a0a7207 */ /* 0x000fe40000000000 */
[----:B------:R-:W-:-:S04]  /*2de0*/  ISETP.NE.AND P0, PT, R0, RZ, PT ;  /* 0x000000ff0000720c */ /* 0x000fc80003f05270 */
[----:B------:R-:W-:Y:S01]  /*2df0*/  @P1 LOP3.LUT R15, R7, 0x80000, RZ, 0xfc, !PT ;  /* 0x00080000070f1812 */ /* 0x000fe200078efcff */
[----:B------:R-:W-:-:S04]  /*2e00*/  IMAD.WIDE R6, R13, 0x8, R2 ;  /* 0x000000080d067825 */ /* 0x000fc800078e0202 */
[----:B------:R-:W-:-:S05]  /*2e10*/  IMAD.MOV.U32 R11, RZ, RZ, R15 ;  /* 0x000000ffff0b7224 */ /* 0x000fca00078e000f */
[----:B------:R0:W-:Y:S01]  /*2e20*/  STG.E.64 desc[UR4][R6.64], R10 ;  /* 0x0000000a06007986 */ /* 0x0001e2000c101b04 */
[----:B------:R-:W-:Y:S05]  /*2e30*/  @!P0 EXIT ;  /* 0x000000000000894d */ /* 0x000fea0003800000 */
[----:B------:R-:W-:Y:S01]  /*2e40*/  VIADD R13, R13, 0x80 ;  /* 0x000000800d0d7836 */ /* 0x000fe20000000000 */
[----:B------:R-:W-:Y:S06]  /*2e50*/  BRA `(.L_x_734) ;  /* 0xfffffffc00b87947 */ /* 0x000fec000383ffff */
.L_x_735:
        /* <DEDUP_REMOVED lines=10> */
.L_x_859:


//--------------------- .text._ZN3cub18CUB_300001_SM_10006detail9transform16transform_kernelINS2_10policy_hubILb1EN4cuda3std3__45tupleIJN6thrust24THRUST_300001_SM_1000_NS6detail15normal_iteratorINSA_10device_ptrIdEEEEEEEE10policy1000Ei4ReLUSF_JPdEEEvT0_iT1_T2_DpNS2_10kernel_argIT3_EE --------------------------
	.section	.text._ZN3cub18CUB_300001_SM_10006detail9transform16transform_kernelINS2_10policy_hubILb1EN4cuda3std3__45tupleIJN6thrust24THRUST_300001_SM_1000_NS6detail15normal_iteratorINSA_10device_ptrIdEEEEEEEE10policy1000Ei4ReLUSF_JPdEEEvT0_iT1_T2_DpNS2_10kernel_argIT3_EE,"ax",@progbits
	.align	128
        .global         _ZN3cub18CUB_300001_SM_10006detail9transform16transform_kernelINS2_10policy_hubILb1EN4cuda3std3__45tupleIJN6thrust24THRUST_300001_SM_1000_NS6detail15normal_iteratorINSA_10device_ptrIdEEEEEEEE10policy1000Ei4ReLUSF_JPdEEEvT0_iT1_T2_DpNS2_10kernel_argIT3_EE
        .type           _ZN3cub18CUB_300001_SM_10006detail9transform16transform_kernelINS2_10policy_hubILb1EN4cuda3std3__45tupleIJN6thrust24THRUST_300001_SM_1000_NS6detail15normal_iteratorINSA_10device_ptrIdEEEEEEEE10policy1000Ei4ReLUSF_JPdEEEvT0_iT1_T2_DpNS2_10kernel_argIT3_EE,@function
        .size           _ZN3cub18CUB_300001_SM_10006detail9transform16transform_kernelINS2_10policy_hubILb1EN4cuda3std3__45tupleIJN6thrust24THRUST_300001_SM_1000_NS6detail15normal_iteratorINSA_10device_ptrIdEEEEEEEE10policy1000Ei4ReLUSF_JPdEEEvT0_iT1_T2_DpNS2_10kernel_argIT3_EE,(.L_x_860 - _ZN3cub18CUB_300001_SM_10006detail9transform16transform_kernelINS2_10policy_hubILb1EN4cuda3std3__45tupleIJN6thrust24THRUST_300001_SM_1000_NS6detail15normal_iteratorINSA_10device_ptrIdEEEEEEEE10policy1000Ei4ReLUSF_JPdEEEvT0_iT1_T2_DpNS2_10kernel_argIT3_EE)
        .other          _ZN3cub18CUB_300001_SM_10006detail9transform16transform_kernelINS2_10policy_hubILb1EN4cuda3std3__45tupleIJN6thrust24THRUST_300001_SM_1000_NS6detail15normal_iteratorINSA_10device_ptrIdEEEEEEEE10policy1000Ei4ReLUSF_JPdEEEvT0_iT1_T2_DpNS2_10kernel_argIT3_EE,@"STO_CUDA_ENTRY STV_DEFAULT"
_ZN3cub18CUB_300001_SM_10006detail9transform16transform_kernelINS2_10policy_hubILb1EN4cuda3std3__45tupleIJN6thrust24THRUST_300001_SM_1000_NS6detail15normal_iteratorINSA_10device_ptrIdEEEEEEEE10policy1000Ei4ReLUSF_JPdEEEvT0_iT1_T2_DpNS2_10kernel_argIT3_EE:
.text._ZN3cub18CUB_300001_SM_10006detail9transform16transform_kernelINS2_10policy_hubILb1EN4cuda3std3__45tupleIJN6thrust24THRUST_300001_SM_1000_NS6detail15normal_iteratorINSA_10device_ptrIdEEEEEEEE10policy1000Ei4ReLUSF_JPdEEEvT0_iT1_T2_DpNS2_10kernel_argIT3_EE:
[----:B------:R-:W-:Y:S08]  /*0000*/  LDC R1, c[0x0][0x37c] ;  /* 0x0000df00ff017b82 */ /* 0x000ff00000000800 */
[----:B------:R-:W0:Y:S01]  /*0010*/  LDC.64 R8, c[0x0][0x380] ;  /* 0x0000e000ff087b82 */ /* 0x000e220000000a00 */
[----:B------:R-:W1:Y:S01]  /*0020*/  S2R R0, SR_TID.X ;  /* 0x0000000000007919 */ /* 0x000e620000002100 */
[----:B------:R-:W2:Y:S01]  /*0030*/  LDCU.64 UR6, c[0x0][0x358] ;  /* 0x00006b00ff0677ac */ /* 0x000ea20008000a00 */
[----:B------:R-:W-:Y:S05]  /*0040*/  BSSY.RECONVERGENT B0, `(.L_x_736) ;  /* 0x0000016000007945 */ /* 0x000fea0003800200 */
[----:B------:R-:W3:Y:S08]  /*0050*/  S2UR UR4, SR_CTAID.X ;  /* 0x00000000000479c3 */ /* 0x000ef00000002500 */
[----:B------:R-:W4:Y:S01]  /*0060*/  LDC.64 R4, c[0x0][0x398] ;  /* 0x0000e600ff047b82 */ /* 0x000f220000000a00 */
[----:B0-----:R-:W-:-:S07]  /*0070*/  IMAD.SHL.U32 R7, R9, 0x80, RZ ;  /* 0x0000008009077824 */ /* 0x001fce00078e00ff */
[----:B------:R-:W0:Y:S01]  /*0080*/  LDC.64 R2, c[0x0][0x390] ;  /* 0x0000e400ff027b82 */ /* 0x000e220000000a00 */
[----:B---3--:R-:W-:Y:S02]  /*0090*/  IMAD R13, R7, UR4, RZ ;  /* 0x00000004070d7c24 */ /* 0x008fe4000f8e02ff */
[----:B-1----:R-:W-:Y:S02]  /*00a0*/  IMAD.SHL.U32 R15, R0, 0x80, RZ ;  /* 0x00000080000f7824 */ /* 0x002fe400078e00ff */
[----:B------:R-:W-:-:S05]  /*00b0*/  IMAD.IADD R8, R8, 0x1, -R13 ;  /* 0x0000000108087824 */ /* 0x000fca00078e0a0d */
[CC--:B------:R-:W-:Y:S02]  /*00c0*/  VIMNMX R6, PT, PT, R7.reuse, R8.reuse, PT ;  /* 0x0000000807067248 */ /* 0x0c0fe40003fe0100 */
[----:B------:R-:W-:-:S03]  /*00d0*/  ISETP.GT.AND P1, PT, R7, R8, PT ;  /* 0x000000080700720c */ /* 0x000fc60003f24270 */
[----:B------:R-:W-:-:S05]  /*00e0*/  IMAD.SHL.U32 R12, R6, 0x8, RZ ;  /* 0x00000008060c7824 */ /* 0x000fca00078e00ff */
[----:B------:R-:W-:-:S13]  /*00f0*/  ISETP.GE.AND P0, PT, R15, R12, PT ;  /* 0x0000000c0f00720c */ /* 0x000fda0003f06270 */
[----:B--2-4-:R-:W-:Y:S05]  /*0100*/  @P0 BRA `(.L_x_737) ;  /* 0x0000000000240947 */ /* 0x014fea0003800000 */
[----:B------:R-:W1:Y:S02]  /*0110*/  LDC.64 R10, c[0x0][0x398] ;  /* 0x0000e600ff0a7b82 */ /* 0x000e640000000a00 */
[----:B-1----:R-:W-:-:S04]  /*0120*/  IMAD.WIDE.U32 R10, R0, 0x80, R10 ;  /* 0x00000080000a7825 */ /* 0x002fc800078e000a */
[----:B------:R-:W-:-:S07]  /*0130*/  IMAD.WIDE R10, R13, 0x8, R10 ;  /* 0x000000080d0a7825 */ /* 0x000fce00078e020a */
.L_x_738:
[----:B------:R-:W-:Y:S01]  /*0140*/  VIADD R15, R15, 0x4000 ;  /* 0x000040000f0f7836 */ /* 0x000fe20000000000 */
[----:B------:R1:W-:Y:S04]  /*0150*/  CCTL.E.PF2 [R10] ;  /* 0x000000000a00798f */ /* 0x0003e80000800100 */
[----:B------:R-:W-:Y:S02]  /*0160*/  ISETP.GE.AND P0, PT, R15, R12, PT ;  /* 0x0000000c0f00720c */ /* 0x000fe40003f06270 */
[----:B-1----:R-:W-:-:S05]  /*0170*/  IADD3 R10, P2, PT, R10, 0x4000, RZ ;  /* 0x000040000a0a7810 */ /* 0x002fca0007f5e0ff */
[----:B------:R-:W-:-:S06]  /*0180*/  IMAD.X R11, RZ, RZ, R11, P2 ;  /* 0x000000ffff0b7224 */ /* 0x000fcc00010e060b */
[----:B------:R-:W-:Y:S05]  /*0190*/  @!P0 BRA `(.L_x_738) ;  /* 0xfffffffc00e88947 */ /* 0x000fea000383ffff */
.L_x_737:
[----:B------:R-:W-:Y:S05]  /*01a0*/  BSYNC.RECONVERGENT B0 ;  /* 0x0000000000007941 */ /* 0x000fea0003800200 */
.L_x_736:
[----:B------:R-:W-:-:S04]  /*01b0*/  IMAD.WIDE R4, R13, 0x8, R4 ;  /* 0x000000080d047825 */ /* 0x000fc800078e0204 */
[----:B0-----:R-:W-:Y:S01]  /*01c0*/  IMAD.WIDE R2, R13, 0x8, R2 ;  /* 0x000000080d027825 */ /* 0x001fe200078e0202 */
[----:B------:R-:W-:Y:S06]  /*01d0*/  @P1 BRA `(.L_x_739) ;  /* 0x00000014000c1947 */ /* 0x000fec0003800000 */
[----:B------:R-:W-:-:S13]  /*01e0*/  ISETP.GE.AND P0, PT, R9, 0x1, PT ;  /* 0x000000010900780c */ /* 0x000fda0003f06270 */
[----:B------:R-:W-:Y:S05]  /*01f0*/  @!P0 EXIT ;  /* 0x000000000000894d */ /* 0x000fea0003800000 */
[C---:B------:R-:W-:Y:S01]  /*0200*/  ISETP.GE.U32.AND P1, PT, R9.reuse, 0x10, PT ;  /* 0x000000100900780c */ /* 0x040fe20003f26070 */
[----:B------:R-:W-:Y:S01]  /*0210*/  IMAD.MOV.U32 R7, RZ, RZ, RZ ;  /* 0x000000ffff077224 */ /* 0x000fe200078e00ff */
[----:B------:R-:W-:-:S04]  /*0220*/  LOP3.LUT R14, R9, 0xf, RZ, 0xc0, !PT ;  /* 0x0000000f090e7812 */ /* 0x000fc800078ec0ff */
[----:B------:R-:W-:-:S07]  /*0230*/  ISETP.NE.AND P0, PT, R14, RZ, PT ;  /* 0x000000ff0e00720c */ /* 0x000fce0003f05270 */
[----:B------:R-:W-:Y:S06]  /*0240*/  @!P1 BRA `(.L_x_740) ;  /* 0x0000000800b09947 */ /* 0x000fec0003800000 */
[----:B------:R-:W-:Y:S01]  /*0250*/  IMAD.WIDE.U32 R10, R0, 0x8, RZ ;  /* 0x00000008000a7825 */ /* 0x000fe200078e00ff */
[----:B------:R-:W-:-:S03]  /*0260*/  LOP3.LUT R7, R9, 0x7ffffff0, RZ, 0xc0, !PT ;  /* 0x7ffffff009077812 */ /* 0x000fc600078ec0ff */
[----:B------:R-:W-:Y:S01]  /*0270*/  IMAD.MOV.U32 R15, RZ, RZ, R11 ;  /* 0x000000ffff0f7224 */ /* 0x000fe200078e000b */
[----:B------:R-:W-:Y:S01]  /*0280*/  LOP3.LUT R13, R10, 0x2000, RZ, 0xfc, !PT ;  /* 0x000020000a0d7812 */ /* 0x000fe200078efcff */
[----:B------:R-:W-:Y:S02]  /*0290*/  VIADD R6, R0, 0x480 ;  /* 0x0000048000067836 */ /* 0x000fe40000000000 */
[----:B------:R-:W-:-:S07]  /*02a0*/  IMAD.MOV R12, RZ, RZ, -R7 ;  /* 0x000000ffff0c7224 */ /* 0x000fce00078e0a07 */
.L_x_741:
[----:B0-----:R-:W-:-:S05]  /*02b0*/  IADD3 R10, P1, PT, R4, R13, RZ ;  /* 0x0000000d040a7210 */ /* 0x001fca0007f3e0ff */
[----:B------:R-:W-:-:S05]  /*02c0*/  IMAD.X R11, R5, 0x1, R15, P1 ;  /* 0x00000001050b7824 */ /* 0x000fca00008e060f */
[----:B------:R-:W2:Y:S01]  /*02d0*/  LDG.E.64 R8, desc[UR6][R10.64+-0x2000] ;  /* 0xffe000060a087981 */ /* 0x000ea2000c1e1b00 */
[----:B------:R-:W-:Y:S01]  /*02e0*/  IMAD.MOV.U32 R18, RZ, RZ, RZ ;  /* 0x000000ffff127224 */ /* 0x000fe200078e00ff */
[----:B--2---:R-:W-:Y:S01]  /*02f0*/  DSETP.MAX.AND P2, P3, RZ, R8, PT ;  /* 0x00000008ff00722a */ /* 0x004fe20003b4f000 */
[----:B------:R-:W-:Y:S01]  /*0300*/  IMAD.MOV.U32 R16, RZ, RZ, R9 ;  /* 0x000000ffff107224 */ /* 0x000fe200078e0009 */
[----:B------:R-:W-:Y:S01]  /*0310*/  MOV R19, R8 ;  /* 0x0000000800137202 */ /* 0x000fe20000000f00 */
[----:B------:R-:W-:Y:S01]  /*0320*/  IMAD.MOV.U32 R9, RZ, RZ, RZ ;  /* 0x000000ffff097224 */ /* 0x000fe200078e00ff */
[----:B------:R-:W-:Y:S02]  /*0330*/  IADD3 R8, P1, PT, R2, R13, RZ ;  /* 0x0000000d02087210 */ /* 0x000fe40007f3e0ff */
[----:B------:R-:W-:Y:S02]  /*0340*/  SEL R18, R18, R19, P2 ;  /* 0x0000001312127207 */ /* 0x000fe40001000000 */
[----:B------:R-:W-:Y:S01]  /*0350*/  FSEL R17, R9, R16, P2 ;  /* 0x0000001009117208 */ /* 0x000fe20001000000 */
[----:B------:R-:W-:-:S05]  /*0360*/  IMAD.X R9, R3, 0x1, R15, P1 ;  /* 0x0000000103097824 */ /* 0x000fca00008e060f */
        /* <DEDUP_REMOVED lines=9> */
[----:B------:R-:W-:-:S05]  /*0400*/  @P2 LOP3.LUT R23, R21, 0x80000, RZ, 0xfc, !PT ;  /* 0x0008000015172812 */ /* 0x000fca00078efcff */
[----:B------:R-:W-:-:S05]  /*0410*/  IMAD.MOV.U32 R21, RZ, RZ, R23 ;  /* 0x000000ffff157224 */ /* 0x000fca00078e0017 */
[----:B------:R1:W-:Y:S04]  /*0420*/  STG.E.64 desc[UR6][R8.64+-0x1c00], R20 ;  /* 0xffe4001408007986 */ /* 0x0003e8000c101b06 */
[----:B------:R-:W2:Y:S01]  /*0430*/  LDG.E.64 R16, desc[UR6][R10.64+-0x1800] ;  /* 0xffe800060a107981 */ /* 0x000ea2000c1e1b00 */
[----:B0-----:R-:W-:Y:S01]  /*0440*/  IMAD.MOV.U32 R18, RZ, RZ, RZ ;  /* 0x000000ffff127224 */ /* 0x001fe200078e00ff */
        /* <DEDUP_REMOVED lines=8> */
[----:B-1----:R-:W-:Y:S01]  /*04d0*/  IMAD.MOV.U32 R20, RZ, RZ, RZ ;  /* 0x000000ffff147224 */ /* 0x002fe200078e00ff */
        /* <DEDUP_REMOVED lines=28> */
[----:B------:R-:W-:-:S05]  /*06a0*/  MOV R19, R17 ;  /* 0x0000001100137202 */ /* 0x000fca0000000f00 */
        /* <DEDUP_REMOVED lines=15> */
[----:B0-----:R-:W-:Y:S02]  /*07a0*/  IMAD.MOV.U32 R18, RZ, RZ, 0xc00 ;  /* 0x00000c00ff127424 */ /* 0x001fe400078e00ff */
[----:B------:R-:W-:Y:S02]  /*07b0*/  IMAD.MOV.U32 R19, RZ, RZ, 0x0 ;  /* 0x00000000ff137424 */ /* 0x000fe400078e00ff */
[----:B------:R-:W-:Y:S02]  /*07c0*/  IMAD.MOV.U32 R17, RZ, RZ, RZ ;  /* 0x000000ffff117224 */ /* 0x000fe400078e00ff */
[----:B------:R-:W-:-:S04]  /*07d0*/  IMAD.WIDE R18, R6, 0x8, R18 ;  /* 0x0000000806127825 */ /* 0x000fc800078e0212 */
[----:B------:R-:W-:Y:S01]  /*07e0*/  IMAD.MOV.U32 R22, RZ, RZ, RZ ;  /* 0x000000ffff167224 */ /* 0x000fe200078e00ff */
[----:B------:R-:W-:Y:S01]  /*07f0*/  IADD3 R16, P1, PT, R4, R18, RZ ;  /* 0x0000001204107210 */ /* 0x000fe20007f3e0ff */
[----:B--2---:R-:W-:Y:S01]  /*0800*/  DSETP.MAX.AND P2, P3, RZ, R10, PT ;  /* 0x0000000aff00722a */ /* 0x004fe20003b4f000 */
[----:B------:R-:W-:Y:S02]  /*0810*/  IMAD.MOV.U32 R24, RZ, RZ, R11 ;  /* 0x000000ffff187224 */ /* 0x000fe400078e000b */
[----:B------:R-:W-:-:S03]  /*0820*/  IMAD.MOV.U32 R23, RZ, RZ, R10 ;  /* 0x000000ffff177224 */ /* 0x000fc600078e000a */
[----:B------:R-:W-:Y:S02]  /*0830*/  FSEL R25, R17, R24, P2 ;  /* 0x0000001811197208 */ /* 0x000fe40001000000 */
[----:B-1----:R-:W-:Y:S02]  /*0840*/  SEL R20, R22, R23, P2 ;  /* 0x0000001716147207 */ /* 0x002fe40001000000 */
[----:B------:R-:W-:-:S04]  /*0850*/  IADD3.X R17, PT, PT, R5, R19, RZ, P1, !PT ;  /* 0x0000001305117210 */ /* 0x000fc80000ffe4ff */
[----:B------:R-:W-:-:S05]  /*0860*/  @P3 LOP3.LUT R25, R24, 0x80000, RZ, 0xfc, !PT ;  /* 0x0008000018193812 */ /* 0x000fca00078efcff */
[----:B------:R-:W-:-:S05]  /*0870*/  IMAD.MOV.U32 R21, RZ, RZ, R25 ;  /* 0x000000ffff157224 */ /* 0x000fca00078e0019 */
[----:B------:R0:W-:Y:S04]  /*0880*/  STG.E.64 desc[UR6][R8.64], R20 ;  /* 0x0000001408007986 */ /* 0x0001e8000c101b06 */
[----:B------:R-:W2:Y:S01]  /*0890*/  LDG.E.64 R22, desc[UR6][R16.64+-0xc00] ;  /* 0xfff4000610167981 */ /* 0x000ea2000c1e1b00 */
[----:B------:R-:W-:Y:S01]  /*08a0*/  IADD3 R10, P1, PT, R2, R18, RZ ;  /* 0x00000012020a7210 */ /* 0x000fe20007f3e0ff */
[----:B------:R-:W-:-:S04]  /*08b0*/  IMAD.MOV.U32 R18, RZ, RZ, RZ ;  /* 0x000000ffff127224 */ /* 0x000fc800078e00ff */
[----:B------:R-:W-:Y:S01]  /*08c0*/  IMAD.X R11, R3, 0x1, R19, P1 ;  /* 0x00000001030b7824 */ /* 0x000fe200008e0613 */
[----:B--2---:R-:W-:Y:S01]  /*08d0*/  DSETP.MAX.AND P2, P3, RZ, R22, PT ;  /* 0x00000016ff00722a */ /* 0x004fe20003b4f000 */
[----:B------:R-:W-:-:S05]  /*08e0*/  IMAD.MOV.U32 R19, RZ, RZ, R23 ;  /* 0x000000ffff137224 */ /* 0x000fca00078e0017 */
        /* <DEDUP_REMOVED lines=51> */
[----:B-1----:R-:W-:Y:S02]  /*0c20*/  IMAD.MOV.U32 R18, RZ, RZ, RZ ;  /* 0x000000ffff127224 */ /* 0x002fe400078e00ff */
[----:B------:R-:W-:Y:S02]  /*0c30*/  VIADD R12, R12, 0x10 ;  /* 0x000000100c0c7836 */ /* 0x000fe40000000000 */
[----:B------:R-:W-:Y:S01]  /*0c40*/  VIADD R6, R6, 0x800 ;  /* 0x0000080006067836 */ /* 0x000fe20000000000 */
[----:B--2---:R-:W-:Y:S01]  /*0c50*/  DSETP.MAX.AND P1, P2, RZ, R16, PT ;  /* 0x00000010ff00722a */ /* 0x004fe20003a2f000 */
[----:B------:R-:W-:Y:S01]  /*0c60*/  MOV R21, R17 ;  /* 0x0000001100157202 */ /* 0x000fe20000000f00 */
[----:B------:R-:W-:-:S04]  /*0c70*/  IMAD.MOV.U32 R19, RZ, RZ, R16 ;  /* 0x000000ffff137224 */ /* 0x000fc800078e0010 */
[C---:B------:R-:W-:Y:S02]  /*0c80*/  FSEL R23, R18.reuse, R21, P1 ;  /* 0x0000001512177208 */ /* 0x040fe40000800000 */
[----:B------:R-:W-:Y:S02]  /*0c90*/  SEL R18, R18, R19, P1 ;  /* 0x0000001312127207 */ /* 0x000fe40000800000 */
[----:B------:R-:W-:-:S04]  /*0ca0*/  ISETP.NE.AND P1, PT, R12, RZ, PT ;  /* 0x000000ff0c00720c */ /* 0x000fc80003f25270 */
[----:B------:R-:W-:Y:S02]  /*0cb0*/  @P2 LOP3.LUT R23, R21, 0x80000, RZ, 0xfc, !PT ;  /* 0x0008000015172812 */ /* 0x000fe400078efcff */
[----:B------:R-:W-:-:S03]  /*0cc0*/  IADD3 R13, P2, PT, R13, 0x4000, RZ ;  /* 0x000040000d0d7810 */ /* 0x000fc60007f5e0ff */
[----:B------:R-:W-:Y:S02]  /*0cd0*/  IMAD.MOV.U32 R19, RZ, RZ, R23 ;  /* 0x000000ffff137224 */ /* 0x000fe400078e0017 */
[----:B------:R-:W-:-:S03]  /*0ce0*/  IMAD.X R15, RZ, RZ, R15, P2 ;  /* 0x000000ffff0f7224 */ /* 0x000fc600010e060f */
[----:B------:R0:W-:Y:S01]  /*0cf0*/  STG.E.64 desc[UR6][R10.64+0xc00], R18 ;  /* 0x000c00120a007986 */ /* 0x0001e2000c101b06 */
[----:B------:R-:W-:Y:S05]  /*0d00*/  @P1 BRA `(.L_x_741) ;  /* 0xfffffff400681947 */ /* 0x000fea000383ffff */
.L_x_740:
[----:B------:R-:W-:Y:S05]  /*0d10*/  @!P0 EXIT ;  /* 0x000000000000894d */ /* 0x000fea0003800000 */
[----:B------:R-:W1:Y:S01]  /*0d20*/  LDCU UR4, c[0x0][0x384] ;  /* 0x00007080ff0477ac */ /* 0x000e620008000800 */
[----:B------:R-:W-:Y:S01]  /*0d30*/  ISETP.GE.U32.AND P1, PT, R14, 0x8, PT ;  /* 0x000000080e00780c */ /* 0x000fe20003f26070 */
[----:B-1----:R-:W-:-:S06]  /*0d40*/  ULOP3.LUT UR5, UR4, 0x7, URZ, 0xc0, !UPT ;  /* 0x0000000704057892 */ /* 0x002fcc000f8ec0ff */
[----:B------:R-:W-:-:S06]  /*0d50*/  ISETP.NE.AND P0, PT, RZ, UR5, PT ;  /* 0x00000005ff007c0c */ /* 0x000fcc000bf05270 */
[----:B------:R-:W-:Y:S07]  /*0d60*/  @!P1 BRA `(.L_x_742) ;  /* 0x0000000400209947 */ /* 0x000fee0003800000 */
[----:B------:R-:W-:-:S04]  /*0d70*/  IMAD R13, R7, 0x80, R0 ;  /* 0x00000080070d7824 */ /* 0x000fc800078e0200 */
[----:B0-----:R-:W-:-:S05]  /*0d80*/  IMAD.WIDE R8, R13, 0x8, R4 ;  /* 0x000000080d087825 */ /* 0x001fca00078e0204 */
[----:B------:R-:W2:Y:S01]  /*0d90*/  LDG.E.64 R10, desc[UR6][R8.64] ;  /* 0x00000006080a7981 */ /* 0x000ea2000c1e1b00 */
[----:B------:R-:W-:Y:S02]  /*0da0*/  IMAD.MOV.U32 R6, RZ, RZ, RZ ;  /* 0x000000ffff067224 */ /* 0x000fe400078e00ff */
[----:B------:R-:W-:Y:S01]  /*0db0*/  IMAD.MOV.U32 R12, RZ, RZ, RZ ;  /* 0x000000ffff0c7224 */ /* 0x000fe200078e00ff */
[----:B--2---:R-:W-:Y:S01]  /*0dc0*/  DSETP.MAX.AND P1, P2, RZ, R10, PT ;  /* 0x0000000aff00722a */ /* 0x004fe20003a2f000 */
[----:B------:R-:W-:-:S05]  /*0dd0*/  IMAD.MOV.U32 R15, RZ, RZ, R11 ;  /* 0x000000ffff0f7224 */ /* 0x000fca00078e000b */
[----:B------:R-:W-:Y:S02]  /*0de0*/  FSEL R17, R6, R15, P1 ;  /* 0x0000000f06117208 */ /* 0x000fe40000800000 */
[----:B------:R-:W-:Y:S01]  /*0df0*/  SEL R12, R12, R10, P1 ;  /* 0x0000000a0c0c7207 */ /* 0x000fe20000800000 */
[----:B------:R-:W-:-:S05]  /*0e00*/  IMAD.WIDE R10, R13, 0x8, R2 ;  /* 0x000000080d0a7825 */ /* 0x000fca00078e0202 */
[----:B------:R-:W-:-:S05]  /*0e10*/  @P2 LOP3.LUT R17, R15, 0x80000, RZ, 0xfc, !PT ;  /* 0x000800000f112812 */ /* 0x000fca00078efcff */
[----:B------:R-:W-:-:S05]  /*0e20*/  IMAD.MOV.U32 R13, RZ, RZ, R17 ;  /* 0x000000ffff0d7224 */ /* 0x000fca00078e0011 */
[----:B------:R0:W-:Y:S04]  /*0e30*/  STG.E.64 desc[UR6][R10.64], R12 ;  /* 0x0000000c0a007986 */ /* 0x0001e8000c101b06 */
[----:B------:R-:W2:Y:S02]  /*0e40*/  LDG.E.64 R14, desc[UR6][R8.64+0x400] ;  /* 0x00040006080e7981 */ /* 0x000ea4000c1e1b00 */
[----:B--2---:R-:W-:Y:S01]  /*0e50*/  DSETP.MAX.AND P1, P2, RZ, R14, PT ;  /* 0x0000000eff00722a */ /* 0x004fe20003a2f000 */
[----:B------:R-:W-:-:S05]  /*0e60*/  MOV R17, R15 ;  /* 0x0000000f00117202 */ /* 0x000fca0000000f00 */
        /* <DEDUP_REMOVED lines=45> */
[----:B------:R-:W3:Y:S01]  /*1140*/  LDG.E.64 R8, desc[UR6][R8.64+0x1c00] ;  /* 0x001c000608087981 */ /* 0x000ee2000c1e1b00 */
[----:B-1----:R-:W-:Y:S02]  /*1150*/  IMAD.MOV.U32 R14, RZ, RZ, RZ ;  /* 0x000000ffff0e7224 */ /* 0x002fe400078e00ff */
[----:B------:R-:W-:Y:S01]  /*1160*/  VIADD R7, R7, 0x8 ;  /* 0x0000000807077836 */ /* 0x000fe20000000000 */
[----:B---3--:R-:W-:Y:S01]  /*1170*/  DSETP.MAX.AND P1, P2, RZ, R8, PT ;  /* 0x00000008ff00722a */ /* 0x008fe20003a2f000 */
[----:B------:R-:W-:Y:S02]  /*1180*/  IMAD.MOV.U32 R17, RZ, RZ, R9 ;  /* 0x000000ffff117224 */ /* 0x000fe400078e0009 */
[----:B------:R-:W-:-:S03]  /*1190*/  IMAD.MOV.U32 R15, RZ, RZ, R8 ;  /* 0x000000ffff0f7224 */ /* 0x000fc600078e0008 */
[----:B------:R-:W-:Y:S02]  /*11a0*/  FSEL R19, R6, R17, P1 ;  /* 0x0000001106137208 */ /* 0x000fe40000800000 */
[----:B------:R-:W-:-:S06]  /*11b0*/  SEL R14, R14, R15, P1 ;  /* 0x0000000f0e0e7207 */ /* 0x000fcc0000800000 */
[----:B------:R-:W-:-:S05]  /*11c0*/  @P2 LOP3.LUT R19, R17, 0x80000, RZ, 0xfc, !PT ;  /* 0x0008000011132812 */ /* 0x000fca00078efcff */
[----:B------:R-:W-:-:S05]  /*11d0*/  IMAD.MOV.U32 R15, RZ, RZ, R19 ;  /* 0x000000ffff0f7224 */ /* 0x000fca00078e0013 */
[----:B------:R2:W-:Y:S02]  /*11e0*/  STG.E.64 desc[UR6][R10.64+0x1c00], R14 ;  /* 0x001c000e0a007986 */ /* 0x0005e4000c101b06 */
.L_x_742:
[----:B------:R-:W-:Y:S05]  /*11f0*/  @!P0 EXIT ;  /* 0x000000000000894d */ /* 0x000fea0003800000 */
[----:B------:R-:W-:Y:S02]  /*1200*/  UISETP.GE.U32.AND UP0, UPT, UR5, 0x4, UPT ;  /* 0x000000040500788c */ /* 0x000fe4000bf06070 */
[----:B------:R-:W-:-:S06]  /*1210*/  ULOP3.LUT UR4, UR4, 0x3, URZ, 0xc0, !UPT ;  /* 0x0000000304047892 */ /* 0x000fcc000f8ec0ff */
[----:B------:R-:W-:Y:S01]  /*1220*/  ISETP.NE.AND P0, PT, RZ, UR4, PT ;  /* 0x00000004ff007c0c */ /* 0x000fe2000bf05270 */
[----:B------:R-:W-:-:S12]  /*1230*/  BRA.U !UP0, `(.L_x_743) ;  /* 0x0000000108a07547 */ /* 0x000fd8000b800000 */
[----:B--2---:R-:W-:-:S04]  /*1240*/  IMAD R13, R7, 0x80, R0 ;  /* 0x00000080070d7824 */ /* 0x004fc800078e0200 */
        /* <DEDUP_REMOVED lines=30> */
[----:B------:R-:W-:Y:S01]  /*1430*/  VIADD R7, R7, 0x4 ;  /* 0x0000000407077836 */ /* 0x000fe20000000000 */
        /* <DEDUP_REMOVED lines=8> */
.L_x_743:
[----:B------:R-:W-:Y:S05]  /*14c0*/  @!P0 EXIT ;  /* 0x000000000000894d */ /* 0x000fea0003800000 */
[----:B--23--:R-:W-:Y:S01]  /*14d0*/  IMAD R13, R7, 0x80, R0 ;  /* 0x00000080070d7824 */ /* 0x00cfe200078e0200 */
[----:B------:R-:W-:-:S12]  /*14e0*/  UIADD3 UR4, UPT, UPT, -UR4, URZ, URZ ;  /* 0x000000ff04047290 */ /* 0x000fd8000fffe1ff */
.L_x_744:
[----:B0-----:R-:W-:-:S06]  /*14f0*/  IMAD.WIDE R8, R13, 0x8, R4 ;  /* 0x000000080d087825 */ /* 0x001fcc00078e0204 */
[----:B------:R-:W2:Y:S01]  /*1500*/  LDG.E.64 R8, desc[UR6][R8.64] ;  /* 0x0000000608087981 */ /* 0x000ea2000c1e1b00 */
[----:B------:R-:W-:Y:S01]  /*1510*/  IMAD.MOV.U32 R0, RZ, RZ, RZ ;  /* 0x000000ffff007224 */ /* 0x000fe200078e00ff */
[----:B------:R-:W-:Y:S01]  /*1520*/  UIADD3 UR4, UPT, UPT, UR4, 0x1, URZ ;  /* 0x0000000104047890 */ /* 0x000fe2000fffe0ff */
[----:B-1----:R-:W-:-:S03]  /*1530*/  IMAD.MOV.U32 R10, RZ, RZ, RZ ;  /* 0x000000ffff0a7224 */ /* 0x002fc600078e00ff */
[----:B------:R-:W-:Y:S01]  /*1540*/  UISETP.NE.AND UP0, UPT, UR4, URZ, UPT ;  /* 0x000000ff0400728c */ /* 0x000fe2000bf05270 */
[----:B--2---:R-:W-:Y:S01]  /*1550*/  DSETP.MAX.AND P0, P1, RZ, R8, PT ;  /* 0x00000008ff00722a */ /* 0x004fe2000390f000 */
[----:B------:R-:W-:Y:S01]  /*1560*/  MOV R7, R9 ;  /* 0x0000000900077202 */ /* 0x000fe20000000f00 */
[----:B------:R-:W-:-:S04]  /*1570*/  IMAD.MOV.U32 R11, RZ, RZ, R8 ;  /* 0x000000ffff0b7224 */ /* 0x000fc800078e0008 */
[----:B------:R-:W-:Y:S02]  /*1580*/  FSEL R15, R0, R7, P0 ;  /* 0x00000007000f7208 */ /* 0x000fe40000000000 */
[----:B------:R-:W-:-:S06]  /*1590*/  SEL R10, R10, R11, P0 ;  /* 0x0000000b0a0a7207 */ /* 0x000fcc0000000000 */
[----:B------:R-:W-:Y:S01]  /*15a0*/  @P1 LOP3.LUT R15, R7, 0x80000, RZ, 0xfc, !PT ;  /* 0x00080000070f1812 */ /* 0x000fe200078efcff */
[----:B------:R-:W-:-:S04]  /*15b0*/  IMAD.WIDE R6, R13, 0x8, R2 ;  /* 0x000000080d067825 */ /* 0x000fc800078e0202 */
[----:B------:R-:W-:Y:S02]  /*15c0*/  IMAD.MOV.U32 R11, RZ, RZ, R15 ;  /* 0x000000ffff0b7224 */ /* 0x000fe400078e000f */
[----:B------:R-:W-:-:S03]  /*15d0*/  VIADD R13, R13, 0x80 ;  /* 0x000000800d0d7836 */ /* 0x000fc60000000000 */
[----:B------:R1:W-:Y:S01]  /*15e0*/  STG.E.64 desc[UR6][R6.64], R10 ;  /* 0x0000000a06007986 */ /* 0x0003e2000c101b06 */
[----:B------:R-:W-:Y:S05]  /*15f0*/  BRA.U UP0, `(.L_x_744) ;  /* 0xfffffffd00bc7547 */ /* 0x000fea000b83ffff */
[----:B------:R-:W-:Y:S05]  /*1600*/  EXIT ;  /* 0x000000000000794d */ /* 0x000fea0003800000 */
.L_x_739:
[----:B------:R-:W-:-:S13]  /*1610*/  ISETP.GE.AND P0, PT, R9, 0x1, PT ;  /* 0x000000010900780c */ /* 0x000fda0003f06270 */
[----:B------:R-:W-:Y:S05]  /*1620*/  @!P0 EXIT ;  /* 0x000000000000894d */ /* 0x000fea0003800000 */
[C---:B------:R-:W-:Y:S01]  /*1630*/  ISETP.GE.U32.AND P0, PT, R9.reuse, 0x8, PT ;  /* 0x000000080900780c */ /* 0x040fe20003f06070 */
[----:B------:R-:W-:Y:S01]  /*1640*/  IMAD.MOV.U32 R7, RZ, RZ, RZ ;  /* 0x000000ffff077224 */ /* 0x000fe200078e00ff */
[----:B------:R-:W-:-:S11]  /*1650*/  LOP3.LUT R16, R9, 0x7, RZ, 0xc0, !PT ;  /* 0x0000000709107812 */ /* 0x000fd600078ec0ff */
[----:B------:R-:W-:Y:S05]  /*1660*/  @!P0 BRA `(.L_x_745) ;  /* 0x0000000400c88947 */ /* 0x000fea0003800000 */
[----:B------:R-:W-:Y:S01]  /*1670*/  LOP3.LUT R7, R9, 0x7ffffff8, RZ, 0xc0, !PT ;  /* 0x7ffffff809077812 */ /* 0x000fe200078ec0ff */
[----:B------:R-:W-:-:S07]  /*1680*/  IMAD.MOV.U32 R12, RZ, RZ, RZ ;  /* 0x000000ffff0c7224 */ /* 0x000fce00078e00ff */
.L_x_748:
[----:B------:R-:W-:-:S05]  /*1690*/  IMAD R13, R12, 0x80, R0 ;  /* 0x000000800c0d7824 */ /* 0x000fca00078e0200 */
[----:B------:R-:W-:-:S13]  /*16a0*/  ISETP.GE.AND P1, PT, R13, R6, PT ;  /* 0x000000060d00720c */ /* 0x000fda0003f26270 */
[----:B------:R-:W-:-:S06]  /*16b0*/  @!P1 IMAD.WIDE.U32 R8, R13, 0x8, R4 ;  /* 0x000000080d089825 */ /* 0x000fcc00078e0004 */
[----:B------:R-:W2:Y:S01]  /*16c0*/  @!P1 LDG.E.64 R8, desc[UR6][R8.64] ;  /* 0x0000000608089981 */ /* 0x000ea2000c1e1b00 */
[----:B01----:R-:W-:Y:S02]  /*16d0*/  VIADD R11, R13, 0x80 ;  /* 0x000000800d0b7836 */ /* 0x003fe40000000000 */
[----:B------:R-:W-:Y:S02]  /*16e0*/  @!P1 IMAD.MOV.U32 R10, RZ, RZ, RZ ;  /* 0x000000ffff0a9224 */ /* 0x000fe400078e00ff */
[----:B------:R-:W-:Y:S01]  /*16f0*/  @!P1 IMAD.MOV.U32 R18, RZ, RZ, RZ ;  /* 0x000000ffff129224 */ /* 0x000fe200078e00ff */
[----:B------:R-:W-:Y:S01]  /*1700*/  ISETP.GE.AND P0, PT, R11, R6, PT ;  /* 0x000000060b00720c */ /* 0x000fe20003f06270 */
[----:B------:R-:W-:Y:S01]  /*1710*/  @!P1 IMAD.WIDE.U32 R20, R13, 0x8, R2 ;  /* 0x000000080d149825 */ /* 0x000fe200078e0002 */
[----:B--2---:R-:W-:-:S03]  /*1720*/  @!P1 DSETP.MAX.AND P2, P3, RZ, R8, PT ;  /* 0x00000008ff00922a */ /* 0x004fc60003b4f000 */
[----:B------:R-:W-:Y:S01]  /*1730*/  @!P1 IMAD.MOV.U32 R15, RZ, RZ, R9 ;  /* 0x000000ffff0f9224 */ /* 0x000fe200078e0009 */
[----:B------:R-:W-:Y:S01]  /*1740*/  @!P1 MOV R19, R8 ;  /* 0x0000000800139202 */ /* 0x000fe20000000f00 */
[----:B------:R-:W-:-:S03]  /*1750*/  IMAD.WIDE R8, R11, 0x8, R4 ;  /* 0x000000080b087825 */ /* 0x000fc600078e0204 */
        /* <DEDUP_REMOVED lines=78> */
[----:B------:R-:W-:Y:S01]  /*1c40*/  @!P1 LOP3.LUT R20, R20, 0x80000, RZ, 0xfc, !PT ;  /* 0x0008000014149812 */ /* 0x000fe200078efcff */
[----:B------:R-:W-:-:S03]  /*1c50*/  @!P1 IMAD.MOV.U32 R14, RZ, RZ, RZ ;  /* 0x000000ffff0e9224 */ /* 0x000fc600078e00ff */
[----:B------:R-:W-:Y:S02]  /*1c60*/  @!P1 SEL R15, R20, R21, P2 ;  /* 0x00000015140f9207 */ /* 0x000fe40001000000 */
[----:B------:R-:W-:Y:S02]  /*1c70*/  @!P1 SEL R14, R14, R17, P0 ;  /* 0x000000110e0e9207 */ /* 0x000fe40000000000 */
[----:B------:R-:W-:-:S03]  /*1c80*/  ISETP.GE.AND P0, PT, R13, R6, PT ;  /* 0x000000060d00720c */ /* 0x000fc60003f06270 */
[----:B------:R0:W-:Y:S01]  /*1c90*/  @!P1 STG.E.64 desc[UR6][R10.64+0x1400], R14 ;  /* 0x0014000e0a009986 */ /* 0x0001e2000c101b06 */
[----:B------:R-:W-:-:S09]  /*1ca0*/  ISETP.NE.AND P1, PT, R12, R7, PT ;  /* 0x000000070c00720c */ /* 0x000fd20003f25270 */
[----:B------:R-:W-:Y:S05]  /*1cb0*/  @P0 BRA `(.L_x_747) ;  /* 0x00000000002c0947 */ /* 0x000fea0003800000 */
[----:B------:R-:W2:Y:S01]  /*1cc0*/  LDG.E.64 R8, desc[UR6][R8.64+0x1800] ;  /* 0x0018000608087981 */ /* 0x000ea2000c1e1b00 */
[----:B------:R-:W-:Y:S01]  /*1cd0*/  IMAD.MOV.U32 R13, RZ, RZ, RZ ;  /* 0x000000ffff0d7224 */ /* 0x000fe200078e00ff */
[----:B0-----:R-:W-:Y:S01]  /*1ce0*/  MOV R14, RZ ;  /* 0x000000ff000e7202 */ /* 0x001fe20000000f00 */
        /* <DEDUP_REMOVED lines=8> */
.L_x_747:
[----:B------:R-:W-:Y:S05]  /*1d70*/  BSYNC.RECONVERGENT B0 ;  /* 0x0000000000007941 */ /* 0x000fea0003800200 */
.L_x_746:
[----:B------:R-:W-:Y:S05]  /*1d80*/  @P1 BRA `(.L_x_748) ;  /* 0xfffffff800401947 */ /* 0x000fea000383ffff */
.L_x_745:
[----:B------:R-:W-:-:S13]  /*1d90*/  ISETP.NE.AND P0, PT, R16, RZ, PT ;  /* 0x000000ff1000720c */ /* 0x000fda0003f05270 */
[----:B------:R-:W-:Y:S05]  /*1da0*/  @!P0 EXIT ;  /* 0x000000000000894d */ /* 0x000fea0003800000 */
[----:B------:R-:W2:Y:S01]  /*1db0*/  LDC R8, c[0x0][0x384] ;  /* 0x0000e100ff087b82 */ /* 0x000ea20000000800 */
[----:B------:R-:W-:Y:S02]  /*1dc0*/  ISETP.GE.U32.AND P1, PT, R16, 0x4, PT ;  /* 0x000000041000780c */ /* 0x000fe40003f26070 */
[----:B--2---:R-:W-:-:S04]  /*1dd0*/  LOP3.LUT R20, R8, 0x3, RZ, 0xc0, !PT ;  /* 0x0000000308147812 */ /* 0x004fc800078ec0ff */
[----:B------:R-:W-:-:S07]  /*1de0*/  ISETP.NE.AND P0, PT, R20, RZ, PT ;  /* 0x000000ff1400720c */ /* 0x000fce0003f05270 */
[----:B------:R-:W-:Y:S06]  /*1df0*/  @!P1 BRA `(.L_x_749) ;  /* 0x0000000000ec9947 */ /* 0x000fec0003800000 */
[----:B------:R-:W-:-:S05]  /*1e00*/  IMAD R9, R7, 0x80, R0 ;  /* 0x0000008007097824 */ /* 0x000fca00078e0200 */
[----:B------:R-:W-:-:S13]  /*1e10*/  ISETP.GE.AND P2, PT, R9, R6, PT ;  /* 0x000000060900720c */ /* 0x000fda0003f46270 */
[----:B------:R-:W-:-:S06]  /*1e20*/  @!P2 IMAD.WIDE R12, R9, 0x8, R4 ;  /* 0x00000008090ca825 */ /* 0x000fcc00078e0204 */
[----:B------:R-:W2:Y:S01]  /*1e30*/  @!P2 LDG.E.64 R12, desc[UR6][R12.64] ;  /* 0x000000060c0ca981 */ /* 0x000ea2000c1e1b00 */
[----:B01----:R-:W-:Y:S02]  /*1e40*/  VIADD R11, R9, 0x80 ;  /* 0x00000080090b7836 */ /* 0x003fe40000000000 */
[----:B------:R-:W-:Y:S02]  /*1e50*/  @!P2 IMAD.MOV.U32 R10, RZ, RZ, RZ ;  /* 0x000000ffff0aa224 */ /* 0x000fe400078e00ff */
[----:B------:R-:W-:Y:S01]  /*1e60*/  @!P2 IMAD.MOV.U32 R16, RZ, RZ, RZ ;  /* 0x000000ffff10a224 */ /* 0x000fe200078e00ff */
[----:B------:R-:W-:Y:S01]  /*1e70*/  ISETP.GE.AND P1, PT, R11, R6, PT ;  /* 0x000000060b00720c */ /* 0x000fe20003f26270 */
[----:B------:R-:W-:-:S12]  /*1e80*/  @!P2 IMAD.WIDE R18, R9, 0x8, R2 ;  /* 0x000000080912a825 */ /* 0x000fd800078e0202 */
[----:B------:R-:W-:Y:S01]  /*1e90*/  @!P1 IMAD.WIDE R22, R11, 0x8, R4 ;  /* 0x000000080b169825 */ /* 0x000fe200078e0204 */
[----:B--2---:R-:W-:-:S03]  /*1ea0*/  @!P2 DSETP.MAX.AND P3, P4, RZ, R12, PT ;  /* 0x0000000cff00a22a */ /* 0x004fc60003c6f000 */
[----:B------:R-:W-:Y:S02]  /*1eb0*/  @!P2 IMAD.MOV.U32 R15, RZ, RZ, R13 ;  /* 0x000000ffff0fa224 */ /* 0x000fe400078e000d */
[----:B------:R-:W-:-:S03]  /*1ec0*/  @!P2 IMAD.MOV.U32 R17, RZ, RZ, R12 ;  /* 0x000000ffff11a224 */ /* 0x000fc600078e000c */
[----:B------:R-:W-:Y:S02]  /*1ed0*/  @!P2 FSEL R10, R10, R15, P3 ;  /* 0x0000000f0a0aa208 */ /* 0x000fe40001800000 */
[----:B------:R-:W-:Y:S02]  /*1ee0*/  @!P2 LOP3.LUT R15, R15, 0x80000, RZ, 0xfc, !PT ;  /* 0x000800000f0fa812 */ /* 0x000fe400078efcff */
[----:B------:R-:W-:Y:S02]  /*1ef0*/  @!P2 SEL R16, R16, R17, P3 ;  /* 0x000000111010a207 */ /* 0x000fe40001800000 */
[----:B------:R-:W-:-:S05]  /*1f00*/  @!P2 SEL R17, R15, R10, P4 ;  /* 0x0000000a0f11a207 */ /* 0x000fca0002000000 */
[----:B------:R0:W-:Y:S04]  /*1f10*/  @!P2 STG.E.64 desc[UR6][R18.64], R16 ;  /* 0x000000101200a986 */ /* 0x0001e8000c101b06 */
[----:B------:R-:W2:Y:S01]  /*1f20*/  @!P1 LDG.E.64 R14, desc[UR6][R22.64] ;  /* 0x00000006160e9981 */ /* 0x000ea2000c1e1b00 */
[----:B------:R-:W-:Y:S01]  /*1f30*/  VIADD R13, R9, 0x100 ;  /* 0x00000100090d7836 */ /* 0x000fe20000000000 */
[----:B------:R-:W-:-:S04]  /*1f40*/  @!P1 MOV R10, RZ ;  /* 0x000000ff000a9202 */ /* 0x000fc80000000f00 */
        /* <DEDUP_REMOVED lines=19> */
[----:B------:R-:W-:Y:S01]  /*2080*/  @!P2 LOP3.LUT R21, R19, 0x80000, RZ, 0xfc, !PT ;  /* 0x000800001315a812 */ /* 0x000fe200078efcff */
[----:B------:R-:W-:Y:S02]  /*2090*/  @!P2 IMAD.MOV.U32 R19, RZ, RZ, R10 ;  /* 0x000000ffff13a224 */ /* 0x000fe400078e000a */
        /* <DEDUP_REMOVED lines=12> */
[----:B------:R-:W-:Y:S02]  /*2160*/  @!P1 LOP3.LUT R19, R17, 0x80000, RZ, 0xfc, !PT ;  /* 0x0008000011139812 */ /* 0x000fe400078efcff */
[----:B------:R-:W-:-:S04]  /*2170*/  @!P1 MOV R17, R12 ;  /* 0x0000000c00119202 */ /* 0x000fc80000000f00 */
[----:B------:R-:W-:Y:S02]  /*2180*/  @!P1 SEL R16, R16, R17, P2 ;  /* 0x0000001110109207 */ /* 0x000fe40001000000 */
[----:B------:R-:W-:-:S05]  /*2190*/  @!P1 SEL R17, R19, R18, P3 ;  /* 0x0000001213119207 */ /* 0x000fca0001800000 */
[----:B------:R2:W-:Y:S02]  /*21a0*/  @!P1 STG.E.64 desc[UR6][R10.64], R16 ;  /* 0x000000100a009986 */ /* 0x0005e4000c101b06 */
.L_x_749:
[----:B------:R-:W-:Y:S05]  /*21b0*/  @!P0 EXIT ;  /* 0x000000000000894d */ /* 0x000fea0003800000 */
[----:B------:R-:W-:Y:S02]  /*21c0*/  ISETP.NE.AND P1, PT, R20, 0x1, PT ;  /* 0x000000011400780c */ /* 0x000fe40003f25270 */
[----:B------:R-:W-:-:S04]  /*21d0*/  LOP3.LUT R8, R8, 0x1, RZ, 0xc0, !PT ;  /* 0x0000000108087812 */ /* 0x000fc800078ec0ff */
[----:B------:R-:W-:-:S07]  /*21e0*/  ISETP.NE.U32.AND P0, PT, R8, 0x1, PT ;  /* 0x000000010800780c */ /* 0x000fce0003f05070 */
[----:B------:R-:W-:Y:S06]  /*21f0*/  @!P1 BRA `(.L_x_750) ;  /* 0x00000000007c9947 */ /* 0x000fec0003800000 */
[----:B01----:R-:W-:-:S05]  /*2200*/  IMAD R15, R7, 0x80, R0 ;  /* 0x00000080070f7824 */ /* 0x003fca00078e0200 */
[----:B------:R-:W-:-:S13]  /*2210*/  ISETP.GE.AND P2, PT, R15, R6, PT ;  /* 0x000000060f00720c */ /* 0x000fda0003f46270 */
[----:B--2---:R-:W-:-:S06]  /*2220*/  @!P2 IMAD.WIDE R10, R15, 0x8, R4 ;  /* 0x000000080f0aa825 */ /* 0x004fcc00078e0204 */
        /* <DEDUP_REMOVED lines=16> */
[----:B------:R-:W-:Y:S02]  /*2330*/  @!P1 IMAD.MOV.U32 R8, RZ, RZ, RZ ;  /* 0x000000ffff089224 */ /* 0x000fe400078e00ff */
[----:B------:R-:W-:Y:S02]  /*2340*/  @!P1 IMAD.MOV.U32 R16, RZ, RZ, RZ ;  /* 0x000000ffff109224 */ /* 0x000fe400078e00ff */
[----:B------:R-:W-:Y:S01]  /*2350*/  VIADD R7, R7, 0x2 ;  /* 0x0000000207077836 */ /* 0x000fe20000000000 */
[----:B--2---:R-:W-:Y:S01]  /*2360*/  @!P1 DSETP.MAX.AND P2, P3, RZ, R14, PT ;  /* 0x0000000eff00922a */ /* 0x004fe20003b4f000 */
[----:B------:R-:W-:-:S05]  /*2370*/  @!P1 IMAD.MOV.U32 R17, RZ, RZ, R15 ;  /* 0x000000ffff119224 */ /* 0x000fca00078e000f */
[----:B------:R-:W-:Y:S02]  /*2380*/  @!P1 FSEL R8, R8, R17, P2 ;  /* 0x0000001108089208 */ /* 0x000fe40001000000 */
[----:B------:R-:W-:Y:S02]  /*2390*/  @!P1 LOP3.LUT R19, R17, 0x80000, RZ, 0xfc, !PT ;  /* 0x0008000011139812 */ /* 0x000fe400078efcff */
[----:B------:R-:W-:-:S04]  /*23a0*/  @!P1 MOV R17, R14 ;  /* 0x0000000e00119202 */ /* 0x000fc80000000f00 */
[----:B------:R-:W-:Y:S02]  /*23b0*/  @!P1 SEL R16, R16, R17, P2 ;  /* 0x0000001110109207 */ /* 0x000fe40001000000 */
[----:B------:R-:W-:Y:S01]  /*23c0*/  @!P1 SEL R17, R19, R8, P3 ;  /* 0x0000000813119207 */ /* 0x000fe20001800000 */
[----:B------:R-:W-:-:S05]  /*23d0*/  @!P1 IMAD.WIDE R8, R9, 0x8, R2 ;  /* 0x0000000809089825 */ /* 0x000fca00078e0202 */
[----:B------:R3:W-:Y:S02]  /*23e0*/  @!P1 STG.E.64 desc[UR6][R8.64], R16 ;  /* 0x0000001008009986 */ /* 0x0007e4000c101b06 */
.L_x_750:
[----:B------:R-:W-:Y:S05]  /*23f0*/  @P0 EXIT ;  /* 0x000000000000094d */ /* 0x000fea0003800000 */
[----:B------:R-:W-:-:S05]  /*2400*/  IMAD R7, R7, 0x80, R0 ;  /* 0x0000008007077824 */ /* 0x000fca00078e0200 */
[----:B------:R-:W-:-:S13]  /*2410*/  ISETP.GE.AND P0, PT, R7, R6, PT ;  /* 0x000000060700720c */ /* 0x000fda0003f06270 */
[----:B------:R-:W-:Y:S05]  /*2420*/  @P0 EXIT ;  /* 0x000000000000094d */ /* 0x000fea0003800000 */
[----:B------:R-:W-:-:S06]  /*2430*/  IMAD.WIDE R4, R7, 0x8, R4 ;  /* 0x0000000807047825 */ /* 0x000fcc00078e0204 */
[----:B------:R-:W4:Y:S01]  /*2440*/  LDG.E.64 R4, desc[UR6][R4.64] ;  /* 0x0000000604047981 */ /* 0x000f22000c1e1b00 */
[----:B------:R-:W-:Y:S02]  /*2450*/  IMAD.MOV.U32 R0, RZ, RZ, RZ ;  /* 0x000000ffff007224 */ /* 0x000fe400078e00ff */
[----:B------:R-:W-:Y:S02]  /*2460*/  IMAD.MOV.U32 R6, RZ, RZ, RZ ;  /* 0x000000ffff067224 */ /* 0x000fe400078e00ff */
[----:B------:R-:W-:Y:S01]  /*2470*/  IMAD.WIDE R2, R7, 0x8, R2 ;  /* 0x0000000807027825 */ /* 0x000fe200078e0202 */
[----:B----4-:R-:W-:-:S03]  /*2480*/  DSETP.MAX.AND P0, P1, RZ, R4, PT ;  /* 0x00000004ff00722a */ /* 0x010fc6000390f000 */
[----:B0123--:R-:W-:Y:S02]  /*2490*/  IMAD.MOV.U32 R11, RZ, RZ, R5 ;  /* 0x000000ffff0b7224 */ /* 0x00ffe400078e0005 */
[----:B------:R-:W-:-:S03]  /*24a0*/  IMAD.MOV.U32 R9, RZ, RZ, R4 ;  /* 0x000000ffff097224 */ /* 0x000fc600078e0004 */
[----:B------:R-:W-:Y:S02]  /*24b0*/  FSEL R13, R0, R11, P0 ;  /* 0x0000000b000d7208 */ /* 0x000fe40000000000 */
[----:B------:R-:W-:-:S04]  /*24c0*/  SEL R6, R6, R9, P0 ;  /* 0x0000000906067207 */ /* 0x000fc80000000000 */
[----:B------:R-:W-:-:S05]  /*24d0*/  @P1 LOP3.LUT R13, R11, 0x80000, RZ, 0xfc, !PT ;  /* 0x000800000b0d1812 */ /* 0x000fca00078efcff */
[----:B------:R-:W-:-:S05]  /*24e0*/  IMAD.MOV.U32 R7, RZ, RZ, R13 ;  /* 0x000000ffff077224 */ /* 0x000fca00078e000d */
[----:B------:R-:W-:Y:S01]  /*24f0*/  STG.E.64 desc[UR6][R2.64], R6 ;  /* 0x0000000602007986 */ /* 0x000fe2000c101b06 */
[----:B------:R-:W-:Y:S05]  /*2500*/  EXIT ;  /* 0x000000000000794d */ /* 0x000fea0003800000 */
.L_x_751:
        /* <DEDUP_REMOVED lines=15> */
.L_x_860:


//--------------------- .text._ZN3cub18CUB_300001_SM_10006detail9transform16transform_kernelINS2_10policy_hubILb1EN4cuda3std3__45tupleIJN6thrust24THRUST_300001_SM_1000_NS6detail15normal_iteratorINSA_10device_ptrIdEEEEEEEE10policy1000El7SoftmaxSF_JPdEEEvT0_iT1_T2_DpNS2_10kernel_argIT3_EE --------------------------
	.section	.text._ZN3cub18CUB_300001_SM_10006detail9transform16transform_kernelINS2_10policy_hubILb1EN4cuda3std3__45tupleIJN6thrust24THRUST_300001_SM_1000_NS6detail15normal_iteratorINSA_10device_ptrIdEEEEEEEE10policy1000El7SoftmaxSF_JPdEEEvT0_iT1_T2_DpNS2_10kernel_argIT3_EE,"ax",@progbits
	.align	128
        .global         _ZN3cub18CUB_300001_SM_10006detail9transform16transform_kernelINS2_10policy_hubILb1EN4cuda3std3__45tupleIJN6thrust24THRUST_300001_SM_1000_NS6detail15normal_iteratorINSA_10device_ptrIdEEEEEEEE10policy1000El7SoftmaxSF_JPdEEEvT0_iT1_T2_DpNS2_10kernel_argIT3_EE
        .type           _ZN3cub18CUB_300001_SM_10006detail9transform16transform_kernelINS2_10policy_hubILb1EN4cuda3std3__45tupleIJN6thrust24THRUST_300001_SM_1000_NS6detail15normal_iteratorINSA_10device_ptrIdEEEEEEEE10policy1000El7SoftmaxSF_JPdEEEvT0_iT1_T2_DpNS2_10kernel_argIT3_EE,@function
        .size           _ZN3cub18CUB_300001_SM_10006detail9transform16transform_kernelINS2_10policy_hubILb1EN4cuda3std3__45tupleIJN6thrust24THRUST_300001_SM_1000_NS6detail15normal_iteratorINSA_10device_ptrIdEEEEEEEE10policy1000El7SoftmaxSF_JPdEEEvT0_iT1_T2_DpNS2_10kernel_argIT3_EE,(.L_x_845 - _ZN3cub18CUB_300001_SM_10006detail9transform16transform_kernelINS2_10policy_hubILb1EN4cuda3std3__45tupleIJN6thrust24THRUST_300001_SM_1000_NS6detail15normal_iteratorINSA_10device_ptrIdEEEEEEEE10policy1000El7SoftmaxSF_JPdEEEvT0_iT1_T2_DpNS2_10kernel_argIT3_EE)
        .other          _ZN3cub18CUB_300001_SM_10006detail9transform16transform_kernelINS2_10policy_hubILb1EN4cuda3std3__45tupleIJN6thrust24THRUST_300001_SM_1000_NS6detail15normal_iteratorINSA_10device_ptrIdEEEEEEEE10policy1000El7SoftmaxSF_JPdEEEvT0_iT1_T2_DpNS2_10kernel_argIT3_EE,@"STO_CUDA_ENTRY STV_DEFAULT"
_ZN3cub18CUB_300001_SM_10006detail9transform16transform_kernelINS2_10policy_hubILb1EN4cuda3std3__45tupleIJN6thrust24THRUST_300001_SM_1000_NS6detail15normal_iteratorINSA_10device_ptrIdEEEEEEEE10policy1000El7SoftmaxSF_JPdEEEvT0_iT1_T2_DpNS2_10kernel_argIT3_EE:
.text._ZN3cub18CUB_300001_SM_10006detail9transform16transform_kernelINS2_10policy_hubILb1EN4cuda3std3__45tupleIJN6thrust24THRUST_300001_SM_1000_NS6detail15normal_iteratorINSA_10device_ptrIdEEEEEEEE10policy1000El7SoftmaxSF_JPdEEEvT0_iT1_T2_DpNS2_10kernel_argIT3_EE:
[----:B------:R-:W-:Y:S01]  /*0000*/  LDC R1, c[0x0][0x37c] ;  /* 0x0000df00ff017b82 */ /* 0x000fe20000000800 */
[----:B------:R-:W0:Y:S07]  /*0010*/  LDCU UR16, c[0x0][0x388] ;  /* 0x00007100ff1077ac */ /* 0x000e2e0008000800 */
[----:B------:R-:W1:Y:S01]  /*0020*/  S2UR UR6, SR_CTAID.X ;  /* 0x00000000000679c3 */ /* 0x000e620000002500 */
[----:B------:R-:W2:Y:S01]  /*0030*/  S2R R4, SR_TID.X ;  /* 0x0000000000047919 */ /* 0x000ea20000002100 */
[----:B------:R-:W-:Y:S01]  /*0040*/  BSSY.RECONVERGENT B0, `(.L_x_752) ;  /* 0x000001c000007945 */ /* 0x000fe20003800200 */
[----:B------:R-:W3:Y:S01]  /*0050*/  LDCU.64 UR10, c[0x0][0x380] ;  /* 0x00007000ff0a77ac */ /* 0x000ee20008000a00 */
[----:B0-----:R-:W-:-:S04]  /*0060*/  USHF.L.U32 UR17, UR16, 0x7, URZ ;  /* 0x0000000710117899 */ /* 0x001fc800080006ff */
[----:B------:R-:W-:Y:S02]  /*0070*/  USHF.R.S32.HI UR7, URZ, 0x1f, UR17 ;  /* 0x0000001fff077899 */ /* 0x000fe40008011411 */
[----:B-1----:R-:W-:Y:S02]  /*0080*/  UIMAD.WIDE.U32 UR4, UR17, UR6, URZ ;  /* 0x00000006110472a5 */ /* 0x002fe4000f8e00ff */
[----:B------:R-:W-:Y:S02]  /*0090*/  UIMAD UR9, UR7, UR6, URZ ;  /* 0x00000006070972a4 */ /* 0x000fe4000f8e02ff */
[----:B---3--:R-:W-:Y:S02]  /*00a0*/  UIADD3 UR8, UP1, UPT, -UR4, UR10, URZ ;  /* 0x0000000a04087290 */ /* 0x008fe4000ff3e1ff */
[----:B------:R-:W-:Y:S02]  /*00b0*/  UIADD3 UR9, UPT, UPT, UR5, UR9, URZ ;  /* 0x0000000905097290 */ /* 0x000fe4000fffe0ff */
[----:B------:R-:W-:Y:S01]  /*00c0*/  UISETP.LT.U32.AND UP0, UPT, UR8, UR17, UPT ;  /* 0x000000110800728c */ /* 0x000fe2000bf01070 */
[----:B--2---:R-:W-:Y:S01]  /*00d0*/  IMAD.SHL.U32 R0, R4, 0x80, RZ ;  /* 0x0000008004007824 */ /* 0x004fe200078e00ff */
[----:B------:R-:W-:-:S04]  /*00e0*/  UIADD3.X UR6, UPT, UPT, ~UR9, UR11, URZ, UP1, !UPT ;  /* 0x0000000b09067290 */ /* 0x000fc80008ffe5ff */
[----:B------:R-:W-:-:S04]  /*00f0*/  UISETP.LT.AND.EX UP0, UPT, UR6, UR7, UPT, UP0 ;  /* 0x000000070600728c */ /* 0x000fc8000bf01300 */
[----:B------:R-:W-:-:S04]  /*0100*/  USEL UR8, UR8, UR17, UP0 ;  /* 0x0000001108087287 */ /* 0x000fc80008000000 */
[----:B------:R-:W-:-:S06]  /*0110*/  USHF.L.U32 UR10, UR8, 0x3, URZ ;  /* 0x00000003080a7899 */ /* 0x000fcc00080006ff */
[----:B------:R-:W-:-:S13]  /*0120*/  ISETP.GE.AND P0, PT, R0, UR10, PT ;  /* 0x0000000a00007c0c */ /* 0x000fda000bf06270 */
[----:B------:R-:W-:Y:S05]  /*0130*/  @P0 BRA `(.L_x_753) ;  /* 0x0000000000300947 */ /* 0x000fea0003800000 */
[----:B------:R-:W0:Y:S02]  /*0140*/  LDCU.64 UR6, c[0x0][0x3a0] ;  /* 0x00007400ff0677ac */ /* 0x000e240008000a00 */
[----:B0-----:R-:W-:-:S04]  /*0150*/  ULEA UR6, UP0, UR4, UR6, 0x3 ;  /* 0x0000000604067291 */ /* 0x001fc8000f8018ff */
[----:B------:R-:W-:Y:S02]  /*0160*/  ULEA.HI.X UR7, UR4, UR7, UR9, 0x3, UP0 ;  /* 0x0000000704077291 */ /* 0x000fe400080f1c09 */
[----:B------:R-:W-:-:S04]  /*0170*/  IMAD.U32 R2, RZ, RZ, UR6 ;  /* 0x00000006ff027e24 */ /* 0x000fc8000f8e00ff */
[----:B------:R-:W-:Y:S02]  /*0180*/  IMAD.U32 R3, RZ, RZ, UR7 ;  /* 0x00000007ff037e24 */ /* 0x000fe4000f8e00ff */
[----:B------:R-:W-:-:S07]  /*0190*/  IMAD.WIDE.U32 R2, R4, 0x80, R2 ;  /* 0x0000008004027825 */ /* 0x000fce00078e0002 */
.L_x_754:
[----:B------:R-:W-:Y:S01]  /*01a0*/  VIADD R0, R0, 0x4000 ;  /* 0x0000400000007836 */ /* 0x000fe20000000000 */
[----:B------:R0:W-:Y:S04]  /*01b0*/  CCTL.E.PF2 [R2] ;  /* 0x000000000200798f */ /* 0x0001e80000800100 */
[----:B------:R-:W-:Y:S02]  /*01c0*/  ISETP.GE.AND P0, PT, R0, UR10, PT ;  /* 0x0000000a00007c0c */ /* 0x000fe4000bf06270 */
[----:B0-----:R-:W-:-:S05]  /*01d0*/  IADD3 R2, P1, PT, R2, 0x4000, RZ ;  /* 0x0000400002027810 */ /* 0x001fca0007f3e0ff */
[----:B------:R-:W-:-:S06]  /*01e0*/  IMAD.X R3, RZ, RZ, R3, P1 ;  /* 0x000000ffff037224 */ /* 0x000fcc00008e0603 */
[----:B------:R-:W-:Y:S05]  /*01f0*/  @!P0 BRA `(.L_x_754) ;  /* 0xfffffffc00e88947 */ /* 0x000fea000383ffff */
.L_x_753:
[----:B------:R-:W-:Y:S05]  /*0200*/  BSYNC.RECONVERGENT B0 ;  /* 0x0000000000007941 */ /* 0x000fea0003800200 */
.L_x_752:
[----:B------:R-:W0:Y:S01]  /*0210*/  LDCU.64 UR12, c[0x0][0x3a0] ;  /* 0x00007400ff0c77ac */ /* 0x000e220008000a00 */
[----:B------:R-:W1:Y:S01]  /*0220*/  LDC R3, c[0x0][0x394] ;  /* 0x0000e500ff037b82 */ /* 0x000e620000000800 */
[----:B------:R-:W-:Y:S01]  /*0230*/  USHF.L.U32 UR6, UR4, 0x3, URZ ;  /* 0x0000000304067899 */ /* 0x000fe200080006ff */
[----:B------:R-:W2:Y:S01]  /*0240*/  LDCU.64 UR10, c[0x0][0x398] ;  /* 0x00007300ff0a77ac */ /* 0x000ea20008000a00 */
[----:B------:R-:W-:Y:S01]  /*0250*/  USHF.L.U64.HI UR4, UR4, 0x3, UR9 ;  /* 0x0000000304047899 */ /* 0x000fe20008010209 */
[----:B------:R-:W3:Y:S01]  /*0260*/  LDCU.64 UR14, c[0x0][0x358] ;  /* 0x00006b00ff0e77ac */ /* 0x000ee20008000a00 */
[----:B0-----:R-:W-:Y:S01]  /*0270*/  UIADD3 UR5, UP0, UPT, UR6, UR12, URZ ;  /* 0x0000000c06057290 */ /* 0x001fe2000ff1e0ff */
[----:B------:R-:W0:Y:S03]  /*0280*/  LDCU UR12, c[0x0][0x390] ;  /* 0x00007200ff0c77ac */ /* 0x000e260008000800 */
[----:B------:R-:W-:-:S02]  /*0290*/  UIADD3.X UR9, UPT, UPT, UR4, UR13, URZ, UP0, !UPT ;  /* 0x0000000d04097290 */ /* 0x000fc400087fe4ff */
[----:B------:R-:W-:Y:S01]  /*02a0*/  IMAD.U32 R10, RZ, RZ, UR5 ;  /* 0x00000005ff0a7e24 */ /* 0x000fe2000f8e00ff */
[----:B------:R-:W-:Y:S02]  /*02b0*/  UISETP.NE.AND UP0, UPT, UR17, UR8, UPT ;  /* 0x000000081100728c */ /* 0x000fe4000bf05270 */
[----:B--2---:R-:W-:Y:S01]  /*02c0*/  UIADD3 UR6, UP1, UPT, UR6, UR10, URZ ;  /* 0x0000000a06067290 */ /* 0x004fe2000ff3e0ff */
[----:B------:R-:W-:-:S03]  /*02d0*/  MOV R11, UR9 ;  /* 0x00000009000b7c02 */ /* 0x000fc60008000f00 */
[----:B------:R-:W-:-:S03]  /*02e0*/  UIADD3.X UR7, UPT, UPT, UR4, UR11, URZ, UP1, !UPT ;  /* 0x0000000b04077290 */ /* 0x000fc60008ffe4ff */
[----:B---3--:R-:W-:Y:S09]  /*02f0*/  BRA.U !UP0, `(.L_x_755) ;  /* 0x0000001108987547 */ /* 0x008ff2000b800000 */
[----:B------:R-:W-:-:S06]  /*0300*/  UISETP.GE.AND UP0, UPT, UR16, 0x1, UPT ;  /* 0x000000011000788c */ /* 0x000fcc000bf06270 */
[----:B------:R-:W-:-:S13]  /*0310*/  PLOP3.LUT P0, PT, PT, PT, UP0, 0x80, 0x8 ;  /* 0x000000000008781c */ /* 0x000fda0003f0f008 */
[----:B0-----:R-:W-:Y:S05]  /*0320*/  @!P0 EXIT ;  /* 0x000000000000894d */ /* 0x001fea0003800000 */
[----:B------:R-:W-:Y:S01]  /*0330*/  UISETP.NE.AND UP0, UPT, UR16, 0x1, UPT ;  /* 0x000000011000788c */ /* 0x000fe2000bf05270 */
[----:B------:R-:W-:-:S08]  /*0340*/  UMOV UR4, URZ ;  /* 0x000000ff00047c82 */ /* 0x000fd00008000000 */
[----:B------:R-:W-:Y:S05]  /*0350*/  BRA.U !UP0, `(.L_x_756) ;  /* 0x0000000908fc7547 */ /* 0x000fea000b800000 */
[----:B------:R-:W0:Y:S01]  /*0360*/  LDC.64 R12, c[0x0][0x390] ;  /* 0x0000e400ff0c7b82 */ /* 0x000e220000000a00 */
[----:B------:R-:W-:Y:S01]  /*0370*/  ULOP3.LUT UR4, UR16, 0x7ffffffe, URZ, 0xc0, !UPT ;  /* 0x7ffffffe10047892 */ /* 0x000fe2000f8ec0ff */
[----:B------:R-:W-:Y:S01]  /*0380*/  IMAD.MOV.U32 R7, RZ, RZ, R4 ;  /* 0x000000ffff077224 */ /* 0x000fe200078e0004 */
[----:B------:R-:W2:Y:S02]  /*0390*/  LDCU UR5, c[0x0][0x394] ;  /* 0x00007280ff0577ac */ /* 0x000ea40008000800 */
[----:B------:R-:W-:-:S12]  /*03a0*/  UIADD3 UR4, UPT, UPT, -UR4, URZ, URZ ;  /* 0x000000ff04047290 */ /* 0x000fd8000fffe1ff */
.L_x_769:
[C---:B------:R-:W-:Y:S01]  /*03b0*/  ISETP.GE.AND P0, PT, R7.reuse, UR8, PT ;  /* 0x0000000807007c0c */ /* 0x040fe2000bf06270 */
[----:B------:R-:W-:Y:S01]  /*03c0*/  UIADD3 UR4, UPT, UPT, UR4, 0x2, URZ ;  /* 0x0000000204047890 */ /* 0x000fe2000fffe0ff */
[----:B------:R-:W-:Y:S01]  /*03d0*/  BSSY.RECONVERGENT B0, `(.L_x_757) ;  /* 0x000005a000007945 */ /* 0x000fe20003800200 */
[----:B--2---:R-:W-:Y:S02]  /*03e0*/  VIADD R15, R7, 0x80 ;  /* 0x00000080070f7836 */ /* 0x004fe40000000000 */
[----:B------:R-:W-:-:S08]  /*03f0*/  UISETP.NE.AND UP0, UPT, UR4, URZ, UPT ;  /* 0x000000ff0400728c */ /* 0x000fd0000bf05270 */
[----:B---3--:R-:W-:Y:S05]  /*0400*/  @P0 BRA `(.L_x_758) ;  /* 0x0000000400580947 */ /* 0x008fea0003800000 */
[----:B------:R-:W-:-:S06]  /*0410*/  IMAD.WIDE R8, R7, 0x8, R10 ;  /* 0x0000000807087825 */ /* 0x000fcc00078e020a */
        /* <DEDUP_REMOVED lines=34> */
[----:B--2---:R-:W0:Y:S01]  /*0640*/  MUFU.RCP64H R21, UR5 ;  /* 0x0000000500157d08 */ /* 0x004e220008001800 */
[----:B------:R-:W-:Y:S01]  /*0650*/  UMOV UR11, 0x3fa55555 ;  /* 0x3fa55555000b7882 */ /* 0x000fe20000000000 */
[----:B------:R-:W-:-:S04]  /*0660*/  MOV R20, 0x1 ;  /* 0x0000000100147802 */ /* 0x000fc80000000f00 */
[----:B------:R-:W-:Y:S01]  /*0670*/  DFMA R22, R18, R22, UR10 ;  /* 0x0000000a12167e2b */ /* 0x000fe20008000016 */
[----:B------:R-:W-:Y:S01]  /*0680*/  UMOV UR10, 0x55555511 ;  /* 0x55555511000a7882 */ /* 0x000fe20000000000 */
[----:B------:R-:W-:-:S06]  /*0690*/  UMOV UR11, 0x3fc55555 ;  /* 0x3fc55555000b7882 */ /* 0x000fcc0000000000 */
[----:B------:R-:W-:Y:S01]  /*06a0*/  DFMA R22, R18, R22, UR10 ;  /* 0x0000000a12167e2b */ /* 0x000fe20008000016 */
[----:B------:R-:W-:Y:S01]  /*06b0*/  UMOV UR10, 0xb ;  /* 0x0000000b000a7882 */ /* 0x000fe20000000000 */
[----:B------:R-:W-:Y:S01]  /*06c0*/  UMOV UR11, 0x3fe00000 ;  /* 0x3fe00000000b7882 */ /* 0x000fe20000000000 */
[----:B0-----:R-:W-:-:S05]  /*06d0*/  DFMA R24, R20, -R12, 1 ;  /* 0x3ff000001418742b */ /* 0x001fca000000080c */
[----:B------:R-:W-:-:S03]  /*06e0*/  DFMA R22, R18, R22, UR10 ;  /* 0x0000000a12167e2b */ /* 0x000fc60008000016 */
[----:B------:R-:W-:-:S05]  /*06f0*/  DFMA R24, R24, R24, R24 ;  /* 0x000000181818722b */ /* 0x000fca0000000018 */
[----:B------:R-:W-:-:S03]  /*0700*/  DFMA R22, R18, R22, 1 ;  /* 0x3ff000001216742b */ /* 0x000fc60000000016 */
[----:B------:R-:W-:-:S05]  /*0710*/  DFMA R24, R20, R24, R20 ;  /* 0x000000181418722b */ /* 0x000fca0000000014 */
[----:B------:R-:W-:-:S03]  /*0720*/  DFMA R20, R18, R22, 1 ;  /* 0x3ff000001214742b */ /* 0x000fc60000000016 */
[----:B------:R-:W-:-:S07]  /*0730*/  DFMA R18, R24, -R12, 1 ;  /* 0x3ff000001812742b */ /* 0x000fce000000080c */
[----:B------:R-:W-:Y:S01]  /*0740*/  IMAD R23, R16, 0x100000, R21 ;  /* 0x0010000010177824 */ /* 0x000fe200078e0215 */
[----:B------:R-:W-:Y:S01]  /*0750*/  DFMA R18, R24, R18, R24 ;  /* 0x000000121812722b */ /* 0x000fe20000000018 */
[----:B------:R-:W-:Y:S01]  /*0760*/  IMAD.MOV.U32 R22, RZ, RZ, R20 ;  /* 0x000000ffff167224 */ /* 0x000fe200078e0014 */
[----:B------:R-:W-:Y:S09]  /*0770*/  @!P0 BRA `(.L_x_760) ;  /* 0x0000000000308947 */ /* 0x000ff20003800000 */
        /* <DEDUP_REMOVED lines=12> */
.L_x_760:
[----:B------:R-:W-:Y:S05]  /*0840*/  BSYNC.RECONVERGENT B1 ;  /* 0x0000000000017941 */ /* 0x000fea0003800200 */
.L_x_759:
[----:B------:R-:W-:Y:S01]  /*0850*/  IMAD.MOV.U32 R16, RZ, RZ, R22 ;  /* 0x000000ffff107224 */ /* 0x000fe200078e0016 */
[----:B------:R-:W-:Y:S01]  /*0860*/  MOV R17, R23 ;  /* 0x0000001700117202 */ /* 0x000fe20000000f00 */
[----:B------:R-:W-:Y:S01]  /*0870*/  BSSY.RECONVERGENT B1, `(.L_x_761) ;  /* 0x000000c000017945 */ /* 0x000fe20003800200 */
[----:B------:R-:W-:-:S04]  /*0880*/  FSETP.GEU.AND P1, PT, |R23|, 6.5827683646048100446e-37, PT ;  /* 0x036000001700780b */ /* 0x000fc80003f2e200 */
[----:B------:R-:W-:-:S08]  /*0890*/  DMUL R8, R18, R16 ;  /* 0x0000001012087228 */ /* 0x000fd00000000000 */
[----:B------:R-:W-:-:S08]  /*08a0*/  DFMA R16, R8, -R12, R16 ;  /* 0x8000000c0810722b */ /* 0x000fd00000000010 */
[----:B------:R-:W-:-:S10]  /*08b0*/  DFMA R8, R18, R16, R8 ;  /* 0x000000101208722b */ /* 0x000fd40000000008 */
[----:B------:R-:W-:-:S05]  /*08c0*/  FFMA R0, RZ, UR5, R9 ;  /* 0x00000005ff007c23 */ /* 0x000fca0008000009 */
[----:B------:R-:W-:-:S13]  /*08d0*/  FSETP.GT.AND P0, PT, |R0|, 1.469367938527859385e-39, PT ;  /* 0x001000000000780b */ /* 0x000fda0003f04200 */
[----:B------:R-:W-:Y:S05]  /*08e0*/  @P0 BRA P1, `(.L_x_762) ;  /* 0x0000000000100947 */ /* 0x000fea0000800000 */
[----:B------:R-:W-:-:S07]  /*08f0*/  MOV R6, 0x910 ;  /* 0x0000091000067802 */ /* 0x000fce0000000f00 */
[----:B-1----:R-:W-:Y:S05]  /*0900*/  CALL.REL.NOINC `($__internal_4_$__cuda_sm20_div_rn_f64_full) ;  /* 0x0000001c00747944 */ /* 0x002fea0003c00000 */
[----:B------:R-:W-:Y:S02]  /*0910*/  IMAD.MOV.U32 R8, RZ, RZ, R28 ;  /* 0x000000ffff087224 */ /* 0x000fe400078e001c */
[----:B------:R-:W-:-:S07]  /*0920*/  IMAD.MOV.U32 R9, RZ, RZ, R29 ;  /* 0x000000ffff097224 */ /* 0x000fce00078e001d */
.L_x_762:
[----:B------:R-:W-:Y:S05]  /*0930*/  BSYNC.RECONVERGENT B1 ;  /* 0x0000000000017941 */ /* 0x000fea0003800200 */
.L_x_761:
[----:B------:R-:W-:-:S04]  /*0940*/  IMAD.MOV.U32 R16, RZ, RZ, 0x8 ;  /* 0x00000008ff107424 */ /* 0x000fc800078e00ff */
[----:B------:R-:W-:-:S05]  /*0950*/  IMAD.WIDE R16, R7, R16, UR6 ;  /* 0x0000000607107e25 */ /* 0x000fca000f8e0210 */
[----:B------:R3:W-:Y:S02]  /*0960*/  STG.E.64 desc[UR14][R16.64], R8 ;  /* 0x0000000810007986 */ /* 0x0007e4000c101b0e */
.L_x_758:
[----:B--2---:R-:W-:Y:S05]  /*0970*/  BSYNC.RECONVERGENT B0 ;  /* 0x0000000000007941 */ /* 0x004fea0003800200 */
.L_x_757:
[----:B------:R-:W-:Y:S01]  /*0980*/  ISETP.GE.AND P0, PT, R15, UR8, PT ;  /* 0x000000080f007c0c */ /* 0x000fe2000bf06270 */
[----:B------:R-:W-:-:S12]  /*0990*/  BSSY.RECONVERGENT B0, `(.L_x_763) ;  /* 0x0000058000007945 */ /* 0x000fd80003800200 */
[----:B------:R-:W-:Y:S05]  /*09a0*/  @P0 BRA `(.L_x_764) ;  /* 0x0000000400580947 */ /* 0x000fea0003800000 */
[----:B---3--:R-:W-:-:S06]  /*09b0*/  IMAD.WIDE R8, R15, 0x8, R10 ;  /* 0x000000080f087825 */ /* 0x008fcc00078e020a */
        /* <DEDUP_REMOVED lines=34> */
[----:B------:R-:W0:Y:S01]  /*0be0*/  MUFU.RCP64H R21, UR5 ;  /* 0x0000000500157d08 */ /* 0x000e220008001800 */
[----:B------:R-:W-:Y:S01]  /*0bf0*/  UMOV UR11, 0x3fa55555 ;  /* 0x3fa55555000b7882 */ /* 0x000fe20000000000 */
[----:B------:R-:W-:-:S04]  /*0c00*/  IMAD.MOV.U32 R20, RZ, RZ, 0x1 ;  /* 0x00000001ff147424 */ /* 0x000fc800078e00ff */
        /* <DEDUP_REMOVED lines=29> */
.L_x_766:
[----:B------:R-:W-:Y:S05]  /*0de0*/  BSYNC.RECONVERGENT B1 ;  /* 0x0000000000017941 */ /* 0x000fea0003800200 */
.L_x_765:
[----:B------:R-:W-:Y:S01]  /*0df0*/  MOV R16, R22 ;  /* 0x0000001600107202 */ /* 0x000fe20000000f00 */
[----:B------:R-:W-:Y:S01]  /*0e00*/  IMAD.MOV.U32 R17, RZ, RZ, R23 ;  /* 0x000000ffff117224 */ /* 0x000fe200078e0017 */
[----:B------:R-:W-:Y:S01]  /*0e10*/  FSETP.GEU.AND P1, PT, |R23|, 6.5827683646048100446e-37, PT ;  /* 0x036000001700780b */ /* 0x000fe20003f2e200 */
[----:B------:R-:W-:Y:S04]  /*0e20*/  BSSY.RECONVERGENT B1, `(.L_x_767) ;  /* 0x000000b000017945 */ /* 0x000fe80003800200 */
        /* <DEDUP_REMOVED lines=10> */
.L_x_768:
[----:B------:R-:W-:Y:S05]  /*0ed0*/  BSYNC.RECONVERGENT B1 ;  /* 0x0000000000017941 */ /* 0x000fea0003800200 */
.L_x_767:
[----:B------:R-:W-:-:S04]  /*0ee0*/  IMAD.MOV.U32 R14, RZ, RZ, 0x8 ;  /* 0x00000008ff0e7424 */ /* 0x000fc800078e00ff */
[----:B------:R-:W-:-:S05]  /*0ef0*/  IMAD.WIDE R14, R15, R14, UR6 ;  /* 0x000000060f0e7e25 */ /* 0x000fca000f8e020e */
[----:B------:R2:W-:Y:S02]  /*0f00*/  STG.E.64 desc[UR14][R14.64], R8 ;  /* 0x000000080e007986 */ /* 0x0005e4000c101b0e */
.L_x_764:
[----:B------:R-:W-:Y:S05]  /*0f10*/  BSYNC.RECONVERGENT B0 ;  /* 0x0000000000007941 */ /* 0x000fea0003800200 */
.L_x_763:
[----:B------:R-:W-:Y:S01]  /*0f20*/  VIADD R7, R7, 0x100 ;  /* 0x0000010007077836 */ /* 0x000fe20000000000 */
[----:B------:R-:W-:Y:S06]  /*0f30*/  BRA.U UP0, `(.L_x_769) ;  /* 0xfffffff5001c7547 */ /* 0x000fec000b83ffff */
[----:B------:R-:W-:-:S12]  /*0f40*/  ULOP3.LUT UR4, UR17, 0xffffff00, URZ, 0xc0, !UPT ;  /* 0xffffff0011047892 */ /* 0x000fd8000f8ec0ff */
.L_x_756:
[----:B------:R-:W4:Y:S02]  /*0f50*/  LDC R0, c[0x0][0x388] ;  /* 0x0000e200ff007b82 */ /* 0x000f240000000800 */
[----:B----4-:R-:W-:-:S04]  /*0f60*/  LOP3.LUT R0, R0, 0x1, RZ, 0xc0, !PT ;  /* 0x0000000100007812 */ /* 0x010fc800078ec0ff */
[----:B------:R-:W-:-:S13]  /*0f70*/  ISETP.NE.U32.AND P0, PT, R0, 0x1, PT ;  /* 0x000000010000780c */ /* 0x000fda0003f05070 */
[----:B------:R-:W-:Y:S05]  /*0f80*/  @P0 EXIT ;  /* 0x000000000000094d */ /* 0x000fea0003800000 */
[----:B------:R-:W-:-:S05]  /*0f90*/  VIADD R7, R4, UR4 ;  /* 0x0000000404077c36 */ /* 0x000fca0008000000 */
[----:B------:R-:W-:-:S13]  /*0fa0*/  ISETP.GE.AND P0, PT, R7, UR8, PT ;  /* 0x0000000807007c0c */ /* 0x000fda000bf06270 */
[----:B------:R-:W-:Y:S05]  /*0fb0*/  @P0 EXIT ;  /* 0x000000000000094d */ /* 0x000fea0003800000 */
[----:B------:R-:W-:-:S06]  /*0fc0*/  IMAD.WIDE R4, R7, 0x8, R10 ;  /* 0x0000000807047825 */ /* 0x000fcc00078e020a */
[----:B------:R-:W4:Y:S01]  /*0fd0*/  LDG.E.64 R4, desc[UR14][R4.64] ;  /* 0x0000000e04047981 */ /* 0x000f22000c1e1b00 */
[----:B--23--:R-:W-:Y:S01]  /*0fe0*/  MOV R8, 0x652b82fe ;  /* 0x652b82fe00087802 */ /* 0x00cfe20000000f00 */
[----:B------:R-:W-:Y:S01]  /*0ff0*/  IMAD.MOV.U32 R9, RZ, RZ, 0x3ff71547 ;  /* 0x3ff71547ff097424 */ /* 0x000fe200078e00ff */
[----:B------:R-:W-:Y:S01]  /*1000*/  UMOV UR4, 0xfefa39ef ;  /* 0xfefa39ef00047882 */ /* 0x000fe20000000000 */
[----:B------:R-:W-:Y:S01]  /*1010*/  UMOV UR5, 0x3fe62e42 ;  /* 0x3fe62e4200057882 */ /* 0x000fe20000000000 */
[----:B------:R-:W-:Y:S03]  /*1020*/  BSSY.RECONVERGENT B0, `(.L_x_770) ;  /* 0x0000037000007945 */ /* 0x000fe60003800200 */
[----:B----4-:R-:W-:Y:S01]  /*1030*/  DFMA R8, R4, R8, 6.75539944105574400000e+15 ;  /* 0x433800000408742b */ /* 0x010fe20000000008 */
        /* <DEDUP_REMOVED lines=48> */
[----:B------:R-:W-:Y:S01]  /*1340*/  @!P1 IMAD.IADD R8, R8, 0x1, -R5 ;  /* 0x0000000108089824 */ /* 0x000fe200078e0a05 */
[----:B------:R-:W-:-:S04]  /*1350*/  @!P1 LEA R5, R5, R13, 0x14 ;  /* 0x0000000d05059211 */ /* 0x000fc800078ea0ff */
[----:B------:R-:W-:Y:S01]  /*1360*/  @!P1 LEA R9, R8, 0x3ff00000, 0x14 ;  /* 0x3ff0000008099811 */ /* 0x000fe200078ea0ff */
[----:B------:R-:W-:-:S06]  /*1370*/  @!P1 IMAD.MOV.U32 R8, RZ, RZ, RZ ;  /* 0x000000ffff089224 */ /* 0x000fcc00078e00ff */
[----:B------:R-:W-:-:S11]  /*1380*/  @!P1 DMUL R22, R4, R8 ;  /* 0x0000000804169228 */ /* 0x000fd60000000000 */
.L_x_771:
[----:B------:R-:W-:Y:S05]  /*1390*/  BSYNC.RECONVERGENT B0 ;  /* 0x0000000000007941 */ /* 0x000fea0003800200 */
.L_x_770:
[----:B------:R-:W0:Y:S01]  /*13a0*/  LDCU UR4, c[0x0][0x394] ;  /* 0x00007280ff0477ac */ /* 0x000e220008000800 */
[----:B------:R-:W2:Y:S01]  /*13b0*/  LDC.64 R10, c[0x0][0x390] ;  /* 0x0000e400ff0a7b82 */ /* 0x000ea20000000a00 */
[----:B------:R-:W-:Y:S01]  /*13c0*/  IMAD.MOV.U32 R4, RZ, RZ, 0x1 ;  /* 0x00000001ff047424 */ /* 0x000fe200078e00ff */
[----:B------:R-:W-:Y:S01]  /*13d0*/  FSETP.GEU.AND P1, PT, |R23|, 6.5827683646048100446e-37, PT ;  /* 0x036000001700780b */ /* 0x000fe20003f2e200 */
[----:B------:R-:W-:Y:S01]  /*13e0*/  BSSY.RECONVERGENT B0, `(.L_x_772) ;  /* 0x0000013000007945 */ /* 0x000fe20003800200 */
[----:B0-----:R-:W2:Y:S03]  /*13f0*/  MUFU.RCP64H R5, UR4 ;  /* 0x0000000400057d08 */ /* 0x001ea60008001800 */
[----:B--2---:R-:W-:-:S08]  /*1400*/  DFMA R8, R4, -R10, 1 ;  /* 0x3ff000000408742b */ /* 0x004fd0000000080a */
[----:B------:R-:W-:-:S08]  /*1410*/  DFMA R8, R8, R8, R8 ;  /* 0x000000080808722b */ /* 0x000fd00000000008 */
[----:B------:R-:W-:-:S08]  /*1420*/  DFMA R8, R4, R8, R4 ;  /* 0x000000080408722b */ /* 0x000fd00000000004 */
[----:B------:R-:W-:-:S08]  /*1430*/  DFMA R4, R8, -R10, 1 ;  /* 0x3ff000000804742b */ /* 0x000fd0000000080a */
[----:B------:R-:W-:Y:S01]  /*1440*/  DFMA R12, R8, R4, R8 ;  /* 0x00000004080c722b */ /* 0x000fe20000000008 */
[----:B------:R-:W-:Y:S02]  /*1450*/  IMAD.MOV.U32 R8, RZ, RZ, R22 ;  /* 0x000000ffff087224 */ /* 0x000fe400078e0016 */
[----:B------:R-:W-:-:S06]  /*1460*/  IMAD.MOV.U32 R9, RZ, RZ, R23 ;  /* 0x000000ffff097224 */ /* 0x000fcc00078e0017 */
        /* <DEDUP_REMOVED lines=8> */
[----:B------:R-:W-:Y:S01]  /*14f0*/  IMAD.MOV.U32 R4, RZ, RZ, R28 ;  /* 0x000000ffff047224 */ /* 0x000fe200078e001c */
[----:B------:R-:W-:-:S07]  /*1500*/  MOV R5, R29 ;  /* 0x0000001d00057202 */ /* 0x000fce0000000f00 */
.L_x_773:
[----:B------:R-:W-:Y:S05]  /*1510*/  BSYNC.RECONVERGENT B0 ;  /* 0x0000000000007941 */ /* 0x000fea0003800200 */
.L_x_772:
[----:B------:R-:W-:-:S04]  /*1520*/  IMAD.MOV.U32 R2, RZ, RZ, 0x8 ;  /* 0x00000008ff027424 */ /* 0x000fc800078e00ff */
[----:B-1----:R-:W-:-:S05]  /*1530*/  IMAD.WIDE R2, R7, R2, UR6 ;  /* 0x0000000607027e25 */ /* 0x002fca000f8e0202 */
[----:B------:R-:W-:Y:S01]  /*1540*/  STG.E.64 desc[UR14][R2.64], R4 ;  /* 0x0000000402007986 */ /* 0x000fe2000c101b0e */
[----:B------:R-:W-:Y:S05]  /*1550*/  EXIT ;  /* 0x000000000000794d */ /* 0x000fea0003800000 */
.L_x_755:
        /* <DEDUP_REMOVED lines=11> */
.L_x_783:
[----:B------:R-:W-:-:S05]  /*1610*/  IMAD.WIDE R14, R7, 0x8, R10 ;  /* 0x00000008070e7825 */ /* 0x000fca00078e020a */
[----:B---3--:R-:W3:Y:S01]  /*1620*/  LDG.E.64 R8, desc[UR14][R14.64] ;  /* 0x0000000e0e087981 */ /* 0x008ee2000c1e1b00 */
[----:B------:R-:W-:Y:S01]  /*1630*/  IMAD.MOV.U32 R16, RZ, RZ, 0x652b82fe ;  /* 0x652b82feff107424 */ /* 0x000fe200078e00ff */
[----:B------:R-:W-:Y:S01]  /*1640*/  UMOV UR8, 0xfefa39ef ;  /* 0xfefa39ef00087882 */ /* 0x000fe20000000000 */
[----:B------:R-:W-:Y:S01]  /*1650*/  IMAD.MOV.U32 R17, RZ, RZ, 0x3ff71547 ;  /* 0x3ff71547ff117424 */ /* 0x000fe200078e00ff */
[----:B------:R-:W-:Y:S01]  /*1660*/  UMOV UR9, 0x3fe62e42 ;  /* 0x3fe62e4200097882 */ /* 0x000fe20000000000 */
[----:B------:R-:W-:Y:S01]  /*1670*/  UIADD3 UR4, UPT, UPT, UR4, 0x2, URZ ;  /* 0x0000000204047890 */ /* 0x000fe2000fffe0ff */
[----:B------:R-:W-:Y:S03]  /*1680*/  BSSY.RECONVERGENT B0, `(.L_x_775) ;  /* 0x000003e000007945 */ /* 0x000fe60003800200 */
[----:B------:R-:W-:Y:S01]  /*1690*/  UISETP.NE.AND UP0, UPT, UR4, URZ, UPT ;  /* 0x000000ff0400728c */ /* 0x000fe2000bf05270 */
        /* <DEDUP_REMOVED lines=25> */
[----:B------:R-:W-:Y:S01]  /*1830*/  UMOV UR9, 0x3f811111 ;  /* 0x3f81111100097882 */ /* 0x000fe20000000000 */
[----:B--2---:R-:W0:Y:S01]  /*1840*/  MUFU.RCP64H R21, UR5 ;  /* 0x0000000500157d08 */ /* 0x004e220008001800 */
[----:B------:R-:W-:-:S04]  /*1850*/  HFMA2 R20, -RZ, RZ, 0, 5.9604644775390625e-08 ;  /* 0x00000001ff147431 */ /* 0x000fc800000001ff */
[----:B------:R-:W-:Y:S01]  /*1860*/  DFMA R22, R18, R22, UR8 ;  /* 0x0000000812167e2b */ /* 0x000fe20008000016 */
[----:B------:R-:W-:Y:S01]  /*1870*/  UMOV UR8, 0x555502a1 ;  /* 0x555502a100087882 */ /* 0x000fe20000000000 */
[----:B------:R-:W-:-:S06]  /*1880*/  UMOV UR9, 0x3fa55555 ;  /* 0x3fa5555500097882 */ /* 0x000fcc0000000000 */
[----:B------:R-:W-:Y:S01]  /*1890*/  DFMA R22, R18, R22, UR8 ;  /* 0x0000000812167e2b */ /* 0x000fe20008000016 */
[----:B------:R-:W-:Y:S01]  /*18a0*/  UMOV UR8, 0x55555511 ;  /* 0x5555551100087882 */ /* 0x000fe20000000000 */
[----:B------:R-:W-:Y:S01]  /*18b0*/  UMOV UR9, 0x3fc55555 ;  /* 0x3fc5555500097882 */ /* 0x000fe20000000000 */
[----:B0-----:R-:W-:-:S05]  /*18c0*/  DFMA R24, R20, -R12, 1 ;  /* 0x3ff000001418742b */ /* 0x001fca000000080c */
[----:B------:R-:W-:Y:S01]  /*18d0*/  DFMA R22, R18, R22, UR8 ;  /* 0x0000000812167e2b */ /* 0x000fe20008000016 */
[----:B------:R-:W-:Y:S01]  /*18e0*/  UMOV UR8, 0xb ;  /* 0x0000000b00087882 */ /* 0x000fe20000000000 */
[----:B------:R-:W-:Y:S01]  /*18f0*/  UMOV UR9, 0x3fe00000 ;  /* 0x3fe0000000097882 */ /* 0x000fe20000000000 */
[----:B------:R-:W-:-:S05]  /*1900*/  DFMA R24, R24, R24, R24 ;  /* 0x000000181818722b */ /* 0x000fca0000000018 */
[----:B------:R-:W-:-:S03]  /*1910*/  DFMA R22, R18, R22, UR8 ;  /* 0x0000000812167e2b */ /* 0x000fc60008000016 */
[----:B------:R-:W-:-:S05]  /*1920*/  DFMA R24, R20, R24, R20 ;  /* 0x000000181418722b */ /* 0x000fca0000000014 */
[----:B------:R-:W-:-:S03]  /*1930*/  DFMA R20, R18, R22, 1 ;  /* 0x3ff000001214742b */ /* 0x000fc60000000016 */
[----:B------:R-:W-:-:S05]  /*1940*/  DFMA R22, R24, -R12, 1 ;  /* 0x3ff000001816742b */ /* 0x000fca000000080c */
[----:B------:R-:W-:-:S03]  /*1950*/  DFMA R20, R18, R20, 1 ;  /* 0x3ff000001214742b */ /* 0x000fc60000000014 */
[----:B------:R-:W-:-:S07]  /*1960*/  DFMA R18, R24, R22, R24 ;  /* 0x000000161812722b */ /* 0x000fce0000000018 */
        /* <DEDUP_REMOVED lines=15> */
.L_x_776:
[----:B------:R-:W-:Y:S05]  /*1a60*/  BSYNC.RECONVERGENT B0 ;  /* 0x0000000000007941 */ /* 0x000fea0003800200 */
.L_x_775:
        /* <DEDUP_REMOVED lines=14> */
.L_x_778:
[----:B------:R-:W-:Y:S05]  /*1b50*/  BSYNC.RECONVERGENT B0 ;  /* 0x0000000000007941 */ /* 0x000fea0003800200 */
.L_x_777:
[----:B------:R-:W-:-:S04]  /*1b60*/  IMAD.MOV.U32 R16, RZ, RZ, 0x8 ;  /* 0x00000008ff107424 */ /* 0x000fc800078e00ff */
[----:B------:R-:W-:-:S05]  /*1b70*/  IMAD.WIDE R16, R7, R16, UR6 ;  /* 0x0000000607107e25 */ /* 0x000fca000f8e0210 */
[----:B------:R0:W-:Y:S04]  /*1b80*/  STG.E.64 desc[UR14][R16.64], R8 ;  /* 0x0000000810007986 */ /* 0x0001e8000c101b0e */
        /* <DEDUP_REMOVED lines=17> */
[----:B0-----:R-:W-:Y:S01]  /*1ca0*/  DFMA R8, R20, UR8, R22 ;  /* 0x0000000814087c2b */ /* 0x001fe20008000016 */
        /* <DEDUP_REMOVED lines=31> */
[----:B------:R-:W-:-:S08]  /*1ea0*/  DFMA R22, R8, -R12, 1 ;  /* 0x3ff000000816742b */ /* 0x000fd0000000080c */
[----:B------:R-:W-:Y:S01]  /*1eb0*/  DFMA R8, R8, R22, R8 ;  /* 0x000000160808722b */ /* 0x000fe20000000008 */
        /* <DEDUP_REMOVED lines=15> */
.L_x_780:
[----:B------:R-:W-:Y:S05]  /*1fb0*/  BSYNC.RECONVERGENT B0 ;  /* 0x0000000000007941 */ /* 0x000fea0003800200 */
.L_x_779:
        /* <DEDUP_REMOVED lines=14> */
.L_x_782:
[----:B------:R-:W-:Y:S05]  /*20a0*/  BSYNC.RECONVERGENT B0 ;  /* 0x0000000000007941 */ /* 0x000fea0003800200 */
.L_x_781:
[----:B------:R3:W-:Y:S01]  /*20b0*/  STG.E.64 desc[UR14][R16.64+0x400], R8 ;  /* 0x0004000810007986 */ /* 0x0007e2000c101b0e */
[----:B------:R-:W-:Y:S01]  /*20c0*/  VIADD R7, R7, 0x100 ;  /* 0x0000010007077836 */ /* 0x000fe20000000000 */
[----:B------:R-:W-:Y:S06]  /*20d0*/  BRA.U UP0, `(.L_x_783) ;  /* 0xfffffff5004c7547 */ /* 0x000fec000b83ffff */
[----:B------:R-:W-:-:S12]  /*20e0*/  ULOP3.LUT UR4, UR17, 0xffffff00, URZ, 0xc0, !UPT ;  /* 0xffffff0011047892 */ /* 0x000fd8000f8ec0ff */
.L_x_774:
[----:B------:R-:W0:Y:S02]  /*20f0*/  LDC R0, c[0x0][0x388] ;  /* 0x0000e200ff007b82 */ /* 0x000e240000000800 */
[----:B0-----:R-:W-:-:S04]  /*2100*/  LOP3.LUT R0, R0, 0x1, RZ, 0xc0, !PT ;  /* 0x0000000100007812 */ /* 0x001fc800078ec0ff */
[----:B------:R-:W-:-:S13]  /*2110*/  ISETP.NE.U32.AND P0, PT, R0, 0x1, PT ;  /* 0x000000010000780c */ /* 0x000fda0003f05070 */
[----:B------:R-:W-:Y:S05]  /*2120*/  @P0 EXIT ;  /* 0x000000000000094d */ /* 0x000fea0003800000 */
[----:B------:R-:W-:-:S04]  /*2130*/  VIADD R7, R4, UR4 ;  /* 0x0000000404077c36 */ /* 0x000fc80008000000 */
[----:B------:R-:W-:-:S06]  /*2140*/  IMAD.WIDE R4, R7, 0x8, R10 ;  /* 0x0000000807047825 */ /* 0x000fcc00078e020a */
[----:B------:R-:W2:Y:S01]  /*2150*/  LDG.E.64 R4, desc[UR14][R4.64] ;  /* 0x0000000e04047981 */ /* 0x000ea2000c1e1b00 */
[----:B---3--:R-:W-:Y:S01]  /*2160*/  MOV R8, 0x652b82fe ;  /* 0x652b82fe00087802 */ /* 0x008fe20000000f00 */
[----:B------:R-:W-:Y:S01]  /*2170*/  IMAD.MOV.U32 R9, RZ, RZ, 0x3ff71547 ;  /* 0x3ff71547ff097424 */ /* 0x000fe200078e00ff */
[----:B------:R-:W-:Y:S01]  /*2180*/  UMOV UR8, 0xfefa39ef ;  /* 0xfefa39ef00087882 */ /* 0x000fe20000000000 */
[----:B------:R-:W-:Y:S01]  /*2190*/  UMOV UR9, 0x3fe62e42 ;  /* 0x3fe62e4200097882 */ /* 0x000fe20000000000 */
[----:B------:R-:W-:Y:S03]  /*21a0*/  BSSY.RECONVERGENT B0, `(.L_x_784) ;  /* 0x0000037000007945 */ /* 0x000fe60003800200 */
        /* <DEDUP_REMOVED lines=54> */
.L_x_785:
[----:B------:R-:W-:Y:S05]  /*2510*/  BSYNC.RECONVERGENT B0 ;  /* 0x0000000000007941 */ /* 0x000fea0003800200 */
.L_x_784:
        /* <DEDUP_REMOVED lines=11> */
[----:B------:R-:W-:Y:S01]  /*25d0*/  IMAD.MOV.U32 R8, RZ, RZ, R22 ;  /* 0x000000ffff087224 */ /* 0x000fe200078e0016 */
[----:B------:R-:W-:-:S06]  /*25e0*/  MOV R9, R23 ;  /* 0x0000001700097202 */ /* 0x000fcc0000000f00 */
        /* <DEDUP_REMOVED lines=10> */
.L_x_787:
[----:B------:R-:W-:Y:S05]  /*2690*/  BSYNC.RECONVERGENT B0 ;  /* 0x0000000000007941 */ /* 0x000fea0003800200 */
.L_x_786:
[----:B------:R-:W-:-:S04]  /*26a0*/  IMAD.MOV.U32 R2, RZ, RZ, 0x8 ;  /* 0x00000008ff027424 */ /* 0x000fc800078e00ff */
[----:B-1----:R-:W-:-:S05]  /*26b0*/  IMAD.WIDE R2, R7, R2, UR6 ;  /* 0x0000000607027e25 */ /* 0x002fca000f8e0202 */
[----:B------:R-:W-:Y:S01]  /*26c0*/  STG.E.64 desc[UR14][R2.64], R4 ;  /* 0x0000000402007986 */ /* 0x000fe2000c101b0e */
[----:B------:R-:W-:Y:S05]  /*26d0*/  EXIT ;  /* 0x000000000000794d */ /* 0x000fea0003800000 */
        .weak           $__internal_4_$__cuda_sm20_div_rn_f64_full
        .type           $__internal_4_$__cuda_sm20_div_rn_f64_full,@function
        .size           $__internal_4_$__cuda_sm20_div_rn_f64_full,(.L_x_845 - $__internal_4_$__cuda_sm20_div_rn_f64_full)
$__internal_4_$__cuda_sm20_div_rn_f64_full:
        /* <DEDUP_REMOVED lines=12> */
[----:B------:R-:W-:-:S03]  /*27a0*/  @!P0 DMUL R18, R20, 8.98846567431157953865e+307 ;  /* 0x7fe0000014128828 */ /* 0x000fc60000000000 */
[----:B------:R-:W-:-:S03]  /*27b0*/  ISETP.GE.U32.AND P1, PT, R2, R5, PT ;  /* 0x000000050200720c */ /* 0x000fc60003f26070 */
[----:B------:R-:W0:Y:S01]  /*27c0*/  MUFU.RCP64H R27, R19 ;  /* 0x00000013001b7308 */ /* 0x000e220000001800 */
[----:B------:R-:W-:-:S03]  /*27d0*/  @!P2 LOP3.LUT R9, R21, 0x7ff00000, RZ, 0xc0, !PT ;  /* 0x7ff000001509a812 */ /* 0x000fc600078ec0ff */
[----:B------:R-:W-:Y:S02]  /*27e0*/  @!P0 LOP3.LUT R5, R19, 0x7ff00000, RZ, 0xc0, !PT ;  /* 0x7ff0000013058812 */ /* 0x000fe400078ec0ff */
[----:B------:R-:W-:Y:S02]  /*27f0*/  @!P2 ISETP.GE.U32.AND P3, PT, R2, R9, PT ;  /* 0x000000090200a20c */ /* 0x000fe40003f66070 */
[----:B------:R-:W-:-:S04]  /*2800*/  SEL R9, R0, 0x63400000, !P1 ;  /* 0x6340000000097807 */ /* 0x000fc80004800000 */
[----:B------:R-:W-:Y:S01]  /*2810*/  LOP3.LUT R9, R9, 0x800fffff, R23, 0xf8, !PT ;  /* 0x800fffff09097812 */ /* 0x000fe200078ef817 */
[----:B0-----:R-:W-:-:S08]  /*2820*/  DFMA R24, R26, -R18, 1 ;  /* 0x3ff000001a18742b */ /* 0x001fd00000000812 */
[----:B------:R-:W-:-:S08]  /*2830*/  DFMA R24, R24, R24, R24 ;  /* 0x000000181818722b */ /* 0x000fd00000000018 */
[----:B------:R-:W-:Y:S01]  /*2840*/  DFMA R24, R26, R24, R26 ;  /* 0x000000181a18722b */ /* 0x000fe2000000001a */
[----:B------:R-:W-:Y:S01]  /*2850*/  @!P2 SEL R27, R0, 0x63400000, !P3 ;  /* 0x63400000001ba807 */ /* 0x000fe20005800000 */
[----:B------:R-:W-:-:S03]  /*2860*/  @!P2 IMAD.MOV.U32 R26, RZ, RZ, RZ ;  /* 0x000000ffff1aa224 */ /* 0x000fc600078e00ff */
[----:B------:R-:W-:-:S03]  /*2870*/  @!P2 LOP3.LUT R8, R27, 0x80000000, R23, 0xf8, !PT ;  /* 0x800000001b08a812 */ /* 0x000fc600078ef817 */
[----:B------:R-:W-:Y:S01]  /*2880*/  DFMA R28, R24, -R18, 1 ;  /* 0x3ff00000181c742b */ /* 0x000fe20000000812 */
[----:B------:R-:W-:Y:S01]  /*2890*/  @!P2 LOP3.LUT R27, R8, 0x100000, RZ, 0xfc, !PT ;  /* 0x00100000081ba812 */ /* 0x000fe200078efcff */
[----:B------:R-:W-:-:S06]  /*28a0*/  IMAD.MOV.U32 R8, RZ, RZ, R22 ;  /* 0x000000ffff087224 */ /* 0x000fcc00078e0016 */
[----:B------:R-:W-:Y:S02]  /*28b0*/  DFMA R28, R24, R28, R24 ;  /* 0x0000001c181c722b */ /* 0x000fe40000000018 */
[----:B------:R-:W-:-:S08]  /*28c0*/  @!P2 DFMA R8, R8, 2, -R26 ;  /* 0x400000000808a82b */ /* 0x000fd0000000081a */
[----:B------:R-:W-:-:S08]  /*28d0*/  DMUL R26, R28, R8 ;  /* 0x000000081c1a7228 */ /* 0x000fd00000000000 */
[----:B------:R-:W-:-:S08]  /*28e0*/  DFMA R24, R26, -R18, R8 ;  /* 0x800000121a18722b */ /* 0x000fd00000000008 */
[----:B------:R-:W-:Y:S01]  /*28f0*/  DFMA R24, R28, R24, R26 ;  /* 0x000000181c18722b */ /* 0x000fe2000000001a */
[----:B------:R-:W-:Y:S01]  /*2900*/  IMAD.MOV.U32 R26, RZ, RZ, R2 ;  /* 0x000000ffff1a7224 */ /* 0x000fe200078e0002 */
[----:B------:R-:W-:-:S04]  /*2910*/  @!P2 LOP3.LUT R26, R9, 0x7ff00000, RZ, 0xc0, !PT ;  /* 0x7ff00000091aa812 */ /* 0x000fc800078ec0ff */
[----:B------:R-:W-:-:S04]  /*2920*/  IADD3 R27, PT, PT, R26, -0x1, RZ ;  /* 0xffffffff1a1b7810 */ /* 0x000fc80007ffe0ff */
[----:B------:R-:W-:Y:S01]  /*2930*/  ISETP.GT.U32.AND P0, PT, R27, 0x7feffffe, PT ;  /* 0x7feffffe1b00780c */ /* 0x000fe20003f04070 */
[----:B------:R-:W-:-:S05]  /*2940*/  VIADD R27, R5, 0xffffffff ;  /* 0xffffffff051b7836 */ /* 0x000fca0000000000 */
[----:B------:R-:W-:-:S13]  /*2950*/  ISETP.GT.U32.OR P0, PT, R27, 0x7feffffe, P0 ;  /* 0x7feffffe1b00780c */ /* 0x000fda0000704470 */
[----:B------:R-:W-:Y:S05]  /*2960*/  @P0 BRA `(.L_x_789) ;  /* 0x00000000006c0947 */ /* 0x000fea0003800000 */
[----:B------:R-:W-:-:S04]  /*2970*/  LOP3.LUT R5, R21, 0x7ff00000, RZ, 0xc0, !PT ;  /* 0x7ff0000015057812 */ /* 0x000fc800078ec0ff */
[CC--:B------:R-:W-:Y:S02]  /*2980*/  VIADDMNMX R22, R2.reuse, -R5.reuse, 0xb9600000, !PT ;  /* 0xb960000002167446 */ /* 0x0c0fe40007800905 */
[----:B------:R-:W-:Y:S02]  /*2990*/  ISETP.GE.U32.AND P0, PT, R2, R5, PT ;  /* 0x000000050200720c */ /* 0x000fe40003f06070 */
[----:B------:R-:W-:Y:S02]  /*29a0*/  VIMNMX R22, PT, PT, R22, 0x46a00000, PT ;  /* 0x46a0000016167848 */ /* 0x000fe40003fe0100 */
[----:B------:R-:W-:-:S05]  /*29b0*/  SEL R5, R0, 0x63400000, !P0 ;  /* 0x6340000000057807 */ /* 0x000fca0004000000 */
[----:B------:R-:W-:Y:S02]  /*29c0*/  IMAD.IADD R0, R22, 0x1, -R5 ;  /* 0x0000000116007824 */ /* 0x000fe400078e0a05 */
[----:B------:R-:W-:Y:S02]  /*29d0*/  IMAD.MOV.U32 R22, RZ, RZ, RZ ;  /* 0x000000ffff167224 */ /* 0x000fe400078e00ff */
[----:B------:R-:W-:-:S06]  /*29e0*/  VIADD R23, R0, 0x7fe00000 ;  /* 0x7fe0000000177836 */ /* 0x000fcc0000000000 */
        /* <DEDUP_REMOVED lines=19> */
.L_x_789:
[----:B------:R-:W-:-:S14]  /*2b20*/  DSETP.NAN.AND P0, PT, R22, R22, PT ;  /* 0x000000161600722a */ /* 0x000fdc0003f08000 */
[----:B------:R-:W-:Y:S05]  /*2b30*/  @P0 BRA `(.L_x_791) ;  /* 0x0000000000440947 */ /* 0x000fea0003800000 */
[----:B------:R-:W-:-:S14]  /*2b40*/  DSETP.NAN.AND P0, PT, R20, R20, PT ;  /* 0x000000141400722a */ /* 0x000fdc0003f08000 */
[----:B------:R-:W-:Y:S05]  /*2b50*/  @P0 BRA `(.L_x_792) ;  /* 0x0000000000300947 */ /* 0x000fea0003800000 */
[----:B------:R-:W-:Y:S01]  /*2b60*/  ISETP.NE.AND P0, PT, R26, R5, PT ;  /* 0x000000051a00720c */ /* 0x000fe20003f05270 */
[----:B------:R-:W-:Y:S02]  /*2b70*/  IMAD.MOV.U32 R28, RZ, RZ, 0x0 ;  /* 0x00000000ff1c7424 */ /* 0x000fe400078e00ff */
[----:B------:R-:W-:-:S10]  /*2b80*/  IMAD.MOV.U32 R29, RZ, RZ, -0x80000 ;  /* 0xfff80000ff1d7424 */ /* 0x000fd400078e00ff */
        /* <DEDUP_REMOVED lines=9> */
.L_x_792:
[----:B------:R-:W-:Y:S01]  /*2c20*/  LOP3.LUT R29, R21, 0x80000, RZ, 0xfc, !PT ;  /* 0x00080000151d7812 */ /* 0x000fe200078efcff */
[----:B------:R-:W-:Y:S01]  /*2c30*/  IMAD.MOV.U32 R28, RZ, RZ, R20 ;  /* 0x000000ffff1c7224 */ /* 0x000fe200078e0014 */
[----:B------:R-:W-:Y:S06]  /*2c40*/  BRA `(.L_x_790) ;  /* 0x0000000000087947 */ /* 0x000fec0003800000 */
.L_x_791:
[----:B------:R-:W-:Y:S01]  /*2c50*/  LOP3.LUT R29, R23, 0x80000, RZ, 0xfc, !PT ;  /* 0x00080000171d7812 */ /* 0x000fe200078efcff */
[----:B------:R-:W-:-:S07]  /*2c60*/  IMAD.MOV.U32 R28, RZ, RZ, R22 ;  /* 0x000000ffff1c7224 */ /* 0x000fce00078e0016 */
.L_x_790:
[----:B------:R-:W-:Y:S05]  /*2c70*/  BSYNC.RECONVERGENT B2 ;  /* 0x0000000000027941 */ /* 0x000fea0003800200 */
.L_x_788:
[----:B------:R-:W-:Y:S02]  /*2c80*/  IMAD.MOV.U32 R8, RZ, RZ, R6 ;  /* 0x000000ffff087224 */ /* 0x000fe400078e0006 */
[----:B------:R-:W-:-:S04]  /*2c90*/  IMAD.MOV.U32 R9, RZ, RZ, 0x0 ;  /* 0x00000000ff097424 */ /* 0x000fc800078e00ff */
[----:B------:R-:W-:Y:S05]  /*2ca0*/  RET.REL.NODEC R8 `(_ZN3cub18CUB_300001_SM_10006detail9transform16transform_kernelINS2_10policy_hubILb1EN4cuda3std3__45tupleIJN6thrust24THRUST_300001_SM_1000_NS6detail15normal_iteratorINSA_10device_ptrIdEEEEEEEE10policy1000El7SoftmaxSF_JPdEEEvT0_iT1_T2_DpNS2_10kernel_argIT3_EE) ;  /* 0xffffffd008d47950 */ /* 0x000fea0003c3ffff */
.L_x_793:
        /* <DEDUP_REMOVED lines=13> */
.L_x_845:


//--------------------- .text._ZN3cub18CUB_300001_SM_10006detail9transform16transform_kernelINS2_10policy_hubILb1EN4cuda3std3__45tupleIJN6thrust24THRUST_300001_SM_1000_NS6detail15normal_iteratorINSA_10device_ptrIdEEEEEEEE10policy1000Ei7SoftmaxSF_JPdEEEvT0_iT1_T2_DpNS2_10kernel_argIT3_EE --------------------------
	.section	.text._ZN3cub18CUB_300001_SM_10006detail9transform16transform_kernelINS2_10policy_hubILb1EN4cuda3std3__45tupleIJN6thrust24THRUST_300001_SM_1000_NS6detail15normal_iteratorINSA_10device_ptrIdEEEEEEEE10policy1000Ei7SoftmaxSF_JPdEEEvT0_iT1_T2_DpNS2_10kernel_argIT3_EE,"ax",@progbits
	.align	128
        .global         _ZN3cub18CUB_300001_SM_10006detail9transform16transform_kernelINS2_10policy_hubILb1EN4cuda3std3__45tupleIJN6thrust24THRUST_300001_SM_1000_NS6detail15normal_iteratorINSA_10device_ptrIdEEEEEEEE10policy1000Ei7SoftmaxSF_JPdEEEvT0_iT1_T2_DpNS2_10kernel_argIT3_EE
        .type           _ZN3cub18CUB_300001_SM_10006detail9transform16transform_kernelINS2_10policy_hubILb1EN4cuda3std3__45tupleIJN6thrust24THRUST_300001_SM_1000_NS6detail15normal_iteratorINSA_10device_ptrIdEEEEEEEE10policy1000Ei7SoftmaxSF_JPdEEEvT0_iT1_T2_DpNS2_10kernel_argIT3_EE,@function
        .size           _ZN3cub18CUB_300001_SM_10006detail9transform16transform_kernelINS2_10policy_hubILb1EN4cuda3std3__45tupleIJN6thrust24THRUST_300001_SM_1000_NS6detail15normal_iteratorINSA_10device_ptrIdEEEEEEEE10policy1000Ei7SoftmaxSF_JPdEEEvT0_iT1_T2_DpNS2_10kernel_argIT3_EE,(.L_x_846 - _ZN3cub18CUB_300001_SM_10006detail9transform16transform_kernelINS2_10policy_hubILb1EN4cuda3std3__45tupleIJN6thrust24THRUST_300001_SM_1000_NS6detail15normal_iteratorINSA_10device_ptrIdEEEEEEEE10policy1000Ei7SoftmaxSF_JPdEEEvT0_iT1_T2_DpNS2_10kernel_argIT3_EE)
        .other          _ZN3cub18CUB_300001_SM_10006detail9transform16transform_kernelINS2_10policy_hubILb1EN4cuda3std3__45tupleIJN6thrust24THRUST_300001_SM_1000_NS6detail15normal_iteratorINSA_10device_ptrIdEEEEEEEE10policy1000Ei7SoftmaxSF_JPdEEEvT0_iT1_T2_DpNS2_10kernel_argIT3_EE,@"STO_CUDA_ENTRY STV_DEFAULT"
_ZN3cub18CUB_300001_SM_10006detail9transform16transform_kernelINS2_10policy_hubILb1EN4cuda3std3__45tupleIJN6thrust24THRUST_300001_SM_1000_NS6detail15normal_iteratorINSA_10device_ptrIdEEEEEEEE10policy1000Ei7SoftmaxSF_JPdEEEvT0_iT1_T2_DpNS2_10kernel_argIT3_EE:
.text._ZN3cub18CUB_300001_SM_10006detail9transform16transform_kernelINS2_10policy_hubILb1EN4cuda3std3__45tupleIJN6thrust24THRUST_300001_SM_1000_NS6detail15normal_iteratorINSA_10device_ptrIdEEEEEEEE10policy1000Ei7SoftmaxSF_JPdEEEvT0_iT1_T2_DpNS2_10kernel_argIT3_EE:
[----:B------:R-:W-:Y:S08]  /*0000*/  LDC R1, c[0x0][0x37c] ;  /* 0x0000df00ff017b82 */ /* 0x000ff00000000800 */
[----:B------:R-:W0:Y:S01]  /*0010*/  S2UR UR12, SR_CTAID.X ;  /* 0x00000000000c79c3 */ /* 0x000e220000002500 */
[----:B------:R-:W1:Y:S01]  /*0020*/  LDCU.64 UR4, c[0x0][0x380] ;  /* 0x00007000ff0477ac */ /* 0x000e620008000a00 */
[----:B------:R-:W2:Y:S01]  /*0030*/  S2R R0, SR_TID.X ;  /* 0x0000000000007919 */ /* 0x000ea20000002100 */
[----:B------:R-:W-:Y:S01]  /*0040*/  BSSY.RECONVERGENT B0, `(.L_x_794) ;  /* 0x0000014000007945 */ /* 0x000fe20003800200 */
[----:B-1----:R-:W-:-:S04]  /*0050*/  USHF.L.U32 UR16, UR5, 0x7, URZ ;  /* 0x0000000705107899 */ /* 0x002fc800080006ff */
[----:B0-----:R-:W-:-:S04]  /*0060*/  UIMAD UR12, UR16, UR12, URZ ;  /* 0x0000000c100c72a4 */ /* 0x001fc8000f8e02ff */
[----:B------:R-:W-:-:S04]  /*0070*/  UIADD3 UR4, UPT, UPT, -UR12, UR4, URZ ;  /* 0x000000040c047290 */ /* 0x000fc8000fffe1ff */
[----:B------:R-:W-:Y:S01]  /*0080*/  UISETP.LT.AND UP0, UPT, UR16, UR4, UPT ;  /* 0x000000041000728c */ /* 0x000fe2000bf01270 */
[----:B--2---:R-:W-:-:S03]  /*0090*/  IMAD.SHL.U32 R4, R0, 0x80, RZ ;  /* 0x0000008000047824 */ /* 0x004fc600078e00ff */
[----:B------:R-:W-:-:S04]  /*00a0*/  USEL UR17, UR16, UR4, UP0 ;  /* 0x0000000410117287 */ /* 0x000fc80008000000 */
[----:B------:R-:W-:-:S06]  /*00b0*/  USHF.L.U32 UR6, UR17, 0x3, URZ ;  /* 0x0000000311067899 */ /* 0x000fcc00080006ff */
[----:B------:R-:W-:-:S13]  /*00c0*/  ISETP.GE.AND P0, PT, R4, UR6, PT ;  /* 0x0000000604007c0c */ /* 0x000fda000bf06270 */
[----:B------:R-:W-:Y:S05]  /*00d0*/  @P0 BRA `(.L_x_795) ;  /* 0x0000000000280947 */ /* 0x000fea0003800000 */
[----:B------:R-:W0:Y:S01]  /*00e0*/  LDC.64 R2, c[0x0][0x398] ;  /* 0x0000e600ff027b82 */ /* 0x000e220000000a00 */
[----:B------:R-:W-:Y:S02]  /*00f0*/  IMAD.U32 R5, RZ, RZ, UR12 ;  /* 0x0000000cff057e24 */ /* 0x000fe4000f8e00ff */
[----:B0-----:R-:W-:-:S04]  /*0100*/  IMAD.WIDE.U32 R2, R0, 0x80, R2 ;  /* 0x0000008000027825 */ /* 0x001fc800078e0002 */
[----:B------:R-:W-:-:S07]  /*0110*/  IMAD.WIDE R2, R5, 0x8, R2 ;  /* 0x0000000805027825 */ /* 0x000fce00078e0202 */
.L_x_796:
[----:B------:R-:W-:Y:S01]  /*0120*/  VIADD R4, R4, 0x4000 ;  /* 0x0000400004047836 */ /* 0x000fe20000000000 */
[----:B------:R0:W-:Y:S04]  /*0130*/  CCTL.E.PF2 [R2] ;  /* 0x000000000200798f */ /* 0x0001e80000800100 */
[----:B------:R-:W-:Y:S02]  /*0140*/  ISETP.GE.AND P0, PT, R4, UR6, PT ;  /* 0x0000000604007c0c */ /* 0x000fe4000bf06270 */
[----:B0-----:R-:W-:-:S05]  /*0150*/  IADD3 R2, P1, PT, R2, 0x4000, RZ ;  /* 0x0000400002027810 */ /* 0x001fca0007f3e0ff */
[----:B------:R-:W-:-:S06]  /*0160*/  IMAD.X R3, RZ, RZ, R3, P1 ;  /* 0x000000ffff037224 */ /* 0x000fcc00008e0603 */
[----:B------:R-:W-:Y:S05]  /*0170*/  @!P0 BRA `(.L_x_796) ;  /* 0xfffffffc00e88947 */ /* 0x000fea000383ffff */
.L_x_795:
[----:B------:R-:W-:Y:S05]  /*0180*/  BSYNC.RECONVERGENT B0 ;  /* 0x0000000000007941 */ /* 0x000fea0003800200 */
.L_x_794:
[----:B------:R-:W0:Y:S01]  /*0190*/  LDC R3, c[0x0][0x38c] ;  /* 0x0000e300ff037b82 */ /* 0x000e220000000800 */
[----:B------:R-:W1:Y:S01]  /*01a0*/  LDCU.128 UR8, c[0x0][0x390] ;  /* 0x00007200ff0877ac */ /* 0x000e620008000c00 */
[----:B------:R-:W-:Y:S01]  /*01b0*/  UISETP.GT.AND UP0, UPT, UR16, UR4, UPT ;  /* 0x000000041000728c */ /* 0x000fe2000bf04270 */
[----:B------:R-:W2:Y:S01]  /*01c0*/  LDCU.64 UR14, c[0x0][0x358] ;  /* 0x00006b00ff0e77ac */ /* 0x000ea20008000a00 */
[----:B------:R-:W3:Y:S01]  /*01d0*/  LDCU UR13, c[0x0][0x388] ;  /* 0x00007100ff0d77ac */ /* 0x000ee20008000800 */
[----:B-1----:R-:W-:Y:S02]  /*01e0*/  UIMAD.WIDE UR6, UR12, 0x8, UR10 ;  /* 0x000000080c0678a5 */ /* 0x002fe4000f8e020a */
[----:B------:R-:W-:-:S04]  /*01f0*/  UIMAD.WIDE UR8, UR12, 0x8, UR8 ;  /* 0x000000080c0878a5 */ /* 0x000fc8000f8e0208 */
[----:B--23--:R-:W-:Y:S08]  /*0200*/  BRA.U UP0, `(.L_x_797) ;  /* 0x0000001100807547 */ /* 0x00cff0000b800000 */
[----:B------:R-:W-:-:S06]  /*0210*/  UISETP.GE.AND UP0, UPT, UR5, 0x1, UPT ;  /* 0x000000010500788c */ /* 0x000fcc000bf06270 */
[----:B------:R-:W-:-:S13]  /*0220*/  PLOP3.LUT P0, PT, PT, PT, UP0, 0x80, 0x8 ;  /* 0x000000000008781c */ /* 0x000fda0003f0f008 */
[----:B------:R-:W-:Y:S05]  /*0230*/  @!P0 EXIT ;  /* 0x000000000000894d */ /* 0x000fea0003800000 */
[----:B------:R-:W-:Y:S01]  /*0240*/  UISETP.NE.AND UP0, UPT, UR5, 0x1, UPT ;  /* 0x000000010500788c */ /* 0x000fe2000bf05270 */
[----:B------:R-:W-:-:S08]  /*0250*/  UMOV UR4, URZ ;  /* 0x000000ff00047c82 */ /* 0x000fd00008000000 */
[----:B------:R-:W-:Y:S05]  /*0260*/  BRA.U !UP0, `(.L_x_798) ;  /* 0x0000000908e07547 */ /* 0x000fea000b800000 */
[----:B------:R-:W1:Y:S01]  /*0270*/  LDC.64 R16, c[0x0][0x388] ;  /* 0x0000e200ff107b82 */ /* 0x000e620000000a00 */
[----:B------:R-:W-:Y:S01]  /*0280*/  ULOP3.LUT UR4, UR5, 0x7ffffffe, URZ, 0xc0, !UPT ;  /* 0x7ffffffe05047892 */ /* 0x000fe2000f8ec0ff */
[----:B------:R-:W-:Y:S01]  /*0290*/  IMAD.MOV.U32 R29, RZ, RZ, R0 ;  /* 0x000000ffff1d7224 */ /* 0x000fe200078e0000 */
[----:B------:R-:W2:Y:S02]  /*02a0*/  LDCU UR12, c[0x0][0x38c] ;  /* 0x00007180ff0c77ac */ /* 0x000ea40008000800 */
[----:B------:R-:W-:-:S12]  /*02b0*/  UIADD3 UR4, UPT, UPT, -UR4, URZ, URZ ;  /* 0x000000ff04047290 */ /* 0x000fd8000fffe1ff */
.L_x_807:
[----:B------:R-:W-:-:S05]  /*02c0*/  HFMA2 R14, -RZ, RZ, 0, 4.76837158203125e-07 ;  /* 0x00000008ff0e7431 */ /* 0x000fca00000001ff */
[----:B------:R-:W-:-:S05]  /*02d0*/  IMAD.WIDE R14, R29, R14, UR6 ;  /* 0x000000061d0e7e25 */ /* 0x000fca000f8e020e */
        /* <DEDUP_REMOVED lines=34> */
[----:B--2---:R-:W1:Y:S01]  /*0500*/  MUFU.RCP64H R11, UR12 ;  /* 0x0000000c000b7d08 */ /* 0x004e620008001800 */
[----:B------:R-:W-:-:S04]  /*0510*/  IMAD.MOV.U32 R10, RZ, RZ, 0x1 ;  /* 0x00000001ff0a7424 */ /* 0x000fc800078e00ff */
[----:B------:R-:W-:Y:S01]  /*0520*/  DFMA R12, R8, R12, UR10 ;  /* 0x0000000a080c7e2b */ /* 0x000fe2000800000c */
[----:B------:R-:W-:Y:S01]  /*0530*/  UMOV UR10, 0x555502a1 ;  /* 0x555502a1000a7882 */ /* 0x000fe20000000000 */
[----:B------:R-:W-:-:S06]  /*0540*/  UMOV UR11, 0x3fa55555 ;  /* 0x3fa55555000b7882 */ /* 0x000fcc0000000000 */
[----:B------:R-:W-:Y:S01]  /*0550*/  DFMA R12, R8, R12, UR10 ;  /* 0x0000000a080c7e2b */ /* 0x000fe2000800000c */
[----:B------:R-:W-:Y:S01]  /*0560*/  UMOV UR10, 0x55555511 ;  /* 0x55555511000a7882 */ /* 0x000fe20000000000 */
[----:B------:R-:W-:Y:S01]  /*0570*/  UMOV UR11, 0x3fc55555 ;  /* 0x3fc55555000b7882 */ /* 0x000fe20000000000 */
[----:B-1----:R-:W-:-:S05]  /*0580*/  DFMA R18, R10, -R16, 1 ;  /* 0x3ff000000a12742b */ /* 0x002fca0000000810 */
        /* <DEDUP_REMOVED lines=10> */
[----:B------:R-:W-:Y:S01]  /*0630*/  LEA R9, R6, R13, 0x14 ;  /* 0x0000000d06097211 */ /* 0x000fe200078ea0ff */
        /* <DEDUP_REMOVED lines=14> */
.L_x_800:
[----:B------:R-:W-:Y:S05]  /*0720*/  BSYNC.RECONVERGENT B0 ;  /* 0x0000000000007941 */ /* 0x000fea0003800200 */
.L_x_799:
        /* <DEDUP_REMOVED lines=10> */
[----:B------:R-:W-:Y:S01]  /*07d0*/  IMAD.MOV.U32 R6, RZ, RZ, R8 ;  /* 0x000000ffff067224 */ /* 0x000fe200078e0008 */
[----:B------:R-:W-:Y:S01]  /*07e0*/  MOV R2, 0x810 ;  /* 0x0000081000027802 */ /* 0x000fe20000000f00 */
[----:B------:R-:W-:-:S07]  /*07f0*/  IMAD.MOV.U32 R7, RZ, RZ, R9 ;  /* 0x000000ffff077224 */ /* 0x000fce00078e0009 */
[----:B0-----:R-:W-:Y:S05]  /*0800*/  CALL.REL.NOINC `($__internal_5_$__cuda_sm20_div_rn_f64_full) ;  /* 0x0000001c00bc7944 */ /* 0x001fea0003c00000 */
[----:B------:R-:W-:Y:S02]  /*0810*/  IMAD.MOV.U32 R4, RZ, RZ, R6 ;  /* 0x000000ffff047224 */ /* 0x000fe400078e0006 */
[----:B------:R-:W-:-:S07]  /*0820*/  IMAD.MOV.U32 R5, RZ, RZ, R7 ;  /* 0x000000ffff057224 */ /* 0x000fce00078e0007 */
.L_x_802:
[----:B------:R-:W-:Y:S05]  /*0830*/  BSYNC.RECONVERGENT B0 ;  /* 0x0000000000007941 */ /* 0x000fea0003800200 */
.L_x_801:
[----:B------:R-:W-:-:S05]  /*0840*/  MOV R12, 0x8 ;  /* 0x00000008000c7802 */ /* 0x000fca0000000f00 */
        /* <DEDUP_REMOVED lines=19> */
[----:B-1----:R-:W-:Y:S01]  /*0980*/  DFMA R4, R8, UR10, R10 ;  /* 0x0000000a08047c2b */ /* 0x002fe2000800000a */
        /* <DEDUP_REMOVED lines=16> */
[----:B------:R-:W1:Y:S01]  /*0a90*/  MUFU.RCP64H R5, UR12 ;  /* 0x0000000c00057d08 */ /* 0x000e620008001800 */
        /* <DEDUP_REMOVED lines=8> */
[----:B-1----:R-:W-:-:S05]  /*0b20*/  DFMA R18, R4, -R16, 1 ;  /* 0x3ff000000412742b */ /* 0x002fca0000000810 */
        /* <DEDUP_REMOVED lines=22> */
.L_x_804:
[----:B------:R-:W-:Y:S05]  /*0c90*/  BSYNC.RECONVERGENT B0 ;  /* 0x0000000000007941 */ /* 0x000fea0003800200 */
.L_x_803:
[----:B------:R-:W-:Y:S01]  /*0ca0*/  IMAD.MOV.U32 R10, RZ, RZ, R8 ;  /* 0x000000ffff0a7224 */ /* 0x000fe200078e0008 */
[----:B------:R-:W-:Y:S01]  /*0cb0*/  FSETP.GEU.AND P1, PT, |R9|, 6.5827683646048100446e-37, PT ;  /* 0x036000000900780b */ /* 0x000fe20003f2e200 */
[----:B------:R-:W-:Y:S01]  /*0cc0*/  IMAD.MOV.U32 R11, RZ, RZ, R9 ;  /* 0x000000ffff0b7224 */ /* 0x000fe200078e0009 */
[----:B------:R-:W-:Y:S05]  /*0cd0*/  BSSY.RECONVERGENT B0, `(.L_x_805) ;  /* 0x000000d000007945 */ /* 0x000fea0003800200 */
        /* <DEDUP_REMOVED lines=10> */
[----:B------:R-:W-:Y:S01]  /*0d80*/  MOV R4, R6 ;  /* 0x0000000600047202 */ /* 0x000fe20000000f00 */
[----:B------:R-:W-:-:S07]  /*0d90*/  IMAD.MOV.U32 R5, RZ, RZ, R7 ;  /* 0x000000ffff057224 */ /* 0x000fce00078e0007 */
.L_x_806:
[----:B------:R-:W-:Y:S05]  /*0da0*/  BSYNC.RECONVERGENT B0 ;  /* 0x0000000000007941 */ /* 0x000fea0003800200 */
.L_x_805:
[----:B------:R3:W-:Y:S01]  /*0db0*/  STG.E.64 desc[UR14][R12.64+0x400], R4 ;  /* 0x000400040c007986 */ /* 0x0007e2000c101b0e */
[----:B------:R-:W-:Y:S01]  /*0dc0*/  VIADD R29, R29, 0x100 ;  /* 0x000001001d1d7836 */ /* 0x000fe20000000000 */
[----:B------:R-:W-:Y:S06]  /*0dd0*/  BRA.U UP0, `(.L_x_807) ;  /* 0xfffffff500387547 */ /* 0x000fec000b83ffff */
[----:B------:R-:W-:-:S12]  /*0de0*/  ULOP3.LUT UR4, UR16, 0xffffff00, URZ, 0xc0, !UPT ;  /* 0xffffff0010047892 */ /* 0x000fd8000f8ec0ff */
.L_x_798:
[----:B------:R-:W1:Y:S02]  /*0df0*/  LDC R2, c[0x0][0x384] ;  /* 0x0000e100ff027b82 */ /* 0x000e640000000800 */
[----:B-1----:R-:W-:-:S04]  /*0e00*/  LOP3.LUT R2, R2, 0x1, RZ, 0xc0, !PT ;  /* 0x0000000102027812 */ /* 0x002fc800078ec0ff */
[----:B------:R-:W-:-:S13]  /*0e10*/  ISETP.NE.U32.AND P0, PT, R2, 0x1, PT ;  /* 0x000000010200780c */ /* 0x000fda0003f05070 */
[----:B------:R-:W-:Y:S05]  /*0e20*/  @P0 EXIT ;  /* 0x000000000000094d */ /* 0x000fea0003800000 */
[----:B------:R-:W-:Y:S02]  /*0e30*/  VIADD R0, R0, UR4 ;  /* 0x0000000400007c36 */ /* 0x000fe40008000000 */
[----:B---3--:R-:W-:-:S04]  /*0e40*/  IMAD.MOV.U32 R5, RZ, RZ, 0x8 ;  /* 0x00000008ff057424 */ /* 0x008fc800078e00ff */
[----:B------:R-:W-:-:S06]  /*0e50*/  IMAD.WIDE R4, R0, R5, UR6 ;  /* 0x0000000600047e25 */ /* 0x000fcc000f8e0205 */
[----:B------:R-:W2:Y:S01]  /*0e60*/  LDG.E.64 R4, desc[UR14][R4.64] ;  /* 0x0000000e04047981 */ /* 0x000ea2000c1e1b00 */
[----:B------:R-:W-:Y:S02]  /*0e70*/  HFMA2 R6, -RZ, RZ, 1323, -4.565715789794921875e-05 ;  /* 0x652b82feff067431 */ /* 0x000fe400000001ff */
        /* <DEDUP_REMOVED lines=58> */
.L_x_809:
[----:B------:R-:W-:Y:S05]  /*1220*/  BSYNC.RECONVERGENT B0 ;  /* 0x0000000000007941 */ /* 0x000fea0003800200 */
.L_x_808:
[----:B------:R-:W1:Y:S01]  /*1230*/  LDCU UR4, c[0x0][0x38c] ;  /* 0x00007180ff0477ac */ /* 0x000e620008000800 */
[----:B------:R-:W2:Y:S01]  /*1240*/  LDC.64 R10, c[0x0][0x388] ;  /* 0x0000e200ff0a7b82 */ /* 0x000ea20000000a00 */
[----:B------:R-:W-:Y:S01]  /*1250*/  MOV R4, 0x1 ;  /* 0x0000000100047802 */ /* 0x000fe20000000f00 */
[----:B------:R-:W-:Y:S01]  /*1260*/  BSSY.RECONVERGENT B0, `(.L_x_810) ;  /* 0x0000016000007945 */ /* 0x000fe20003800200 */
[----:B------:R-:W-:Y:S01]  /*1270*/  FSETP.GEU.AND P1, PT, |R9|, 6.5827683646048100446e-37, PT ;  /* 0x036000000900780b */ /* 0x000fe20003f2e200 */
[----:B-1----:R-:W2:Y:S03]  /*1280*/  MUFU.RCP64H R5, UR4 ;  /* 0x0000000400057d08 */ /* 0x002ea60008001800 */
        /* <DEDUP_REMOVED lines=19> */
.L_x_811:
[----:B------:R-:W-:Y:S05]  /*13c0*/  BSYNC.RECONVERGENT B0 ;  /* 0x0000000000007941 */ /* 0x000fea0003800200 */
.L_x_810:
[----:B0-----:R-:W-:-:S04]  /*13d0*/  IMAD.MOV.U32 R3, RZ, RZ, 0x8 ;  /* 0x00000008ff037424 */ /* 0x001fc800078e00ff */
[----:B------:R-:W-:-:S05]  /*13e0*/  IMAD.WIDE R2, R0, R3, UR8 ;  /* 0x0000000800027e25 */ /* 0x000fca000f8e0203 */
[----:B------:R-:W-:Y:S01]  /*13f0*/  STG.E.64 desc[UR14][R2.64], R4 ;  /* 0x0000000402007986 */ /* 0x000fe2000c101b0e */
[----:B------:R-:W-:Y:S05]  /*1400*/  EXIT ;  /* 0x000000000000794d */ /* 0x000fea0003800000 */
.L_x_797:
        /* <DEDUP_REMOVED lines=11> */
.L_x_825:
[C---:B------:R-:W-:Y:S01]  /*14c0*/  ISETP.GE.AND P0, PT, R14.reuse, UR17, PT ;  /* 0x000000110e007c0c */ /* 0x040fe2000bf06270 */
[----:B------:R-:W-:Y:S01]  /*14d0*/  UIADD3 UR4, UPT, UPT, UR4, 0x2, URZ ;  /* 0x0000000204047890 */ /* 0x000fe2000fffe0ff */
[----:B------:R-:W-:Y:S01]  /*14e0*/  BSSY.RECONVERGENT B0, `(.L_x_813) ;  /* 0x000005d000007945 */ /* 0x000fe20003800200 */
[----:B------:R-:W-:Y:S02]  /*14f0*/  VIADD R15, R14, 0x80 ;  /* 0x000000800e0f7836 */ /* 0x000fe40000000000 */
[----:B------:R-:W-:-:S08]  /*1500*/  UISETP.NE.AND UP0, UPT, UR4, URZ, UPT ;  /* 0x000000ff0400728c */ /* 0x000fd0000bf05270 */
[----:B--23--:R-:W-:Y:S05]  /*1510*/  @P0 BRA `(.L_x_814) ;  /* 0x0000000400640947 */ /* 0x00cfea0003800000 */
[----:B------:R-:W-:-:S05]  /*1520*/  HFMA2 R5, -RZ, RZ, 0, 4.76837158203125e-07 ;  /* 0x00000008ff057431 */ /* 0x000fca00000001ff */
[----:B------:R-:W-:-:S06]  /*1530*/  IMAD.WIDE R4, R14, R5, UR6 ;  /* 0x000000060e047e25 */ /* 0x000fcc000f8e0205 */
        /* <DEDUP_REMOVED lines=34> */
[----:B--2---:R-:W1:Y:S01]  /*1760*/  MUFU.RCP64H R11, UR12 ;  /* 0x0000000c000b7d08 */ /* 0x004e620008001800 */
        /* <DEDUP_REMOVED lines=31> */
.L_x_816:
[----:B------:R-:W-:Y:S05]  /*1960*/  BSYNC.RECONVERGENT B1 ;  /* 0x0000000000017941 */ /* 0x000fea0003800200 */
.L_x_815:
        /* <DEDUP_REMOVED lines=16> */
.L_x_818:
[----:B------:R-:W-:Y:S05]  /*1a70*/  BSYNC.RECONVERGENT B1 ;  /* 0x0000000000017941 */ /* 0x000fea0003800200 */
.L_x_817:
[----:B------:R-:W-:-:S04]  /*1a80*/  IMAD.MOV.U32 R7, RZ, RZ, 0x8 ;  /* 0x00000008ff077424 */ /* 0x000fc800078e00ff */
[----:B------:R-:W-:-:S05]  /*1a90*/  IMAD.WIDE R6, R14, R7, UR8 ;  /* 0x000000080e067e25 */ /* 0x000fca000f8e0207 */
[----:B------:R3:W-:Y:S02]  /*1aa0*/  STG.E.64 desc[UR14][R6.64], R4 ;  /* 0x0000000406007986 */ /* 0x0007e4000c101b0e */
.L_x_814:
[----:B--2---:R-:W-:Y:S05]  /*1ab0*/  BSYNC.RECONVERGENT B0 ;  /* 0x0000000000007941 */ /* 0x004fea0003800200 */
.L_x_813:
[----:B------:R-:W-:Y:S01]  /*1ac0*/  ISETP.GE.AND P0, PT, R15, UR17, PT ;  /* 0x000000110f007c0c */ /* 0x000fe2000bf06270 */
[----:B------:R-:W-:-:S12]  /*1ad0*/  BSSY.RECONVERGENT B0, `(.L_x_819) ;  /* 0x000005b000007945 */ /* 0x000fd80003800200 */
[----:B------:R-:W-:Y:S05]  /*1ae0*/  @P0 BRA `(.L_x_820) ;  /* 0x0000000400640947 */ /* 0x000fea0003800000 */
[----:B---3--:R-:W-:-:S04]  /*1af0*/  IMAD.MOV.U32 R4, RZ, RZ, 0x8 ;  /* 0x00000008ff047424 */ /* 0x008fc800078e00ff */
[----:B------:R-:W-:-:S06]  /*1b00*/  IMAD.WIDE R4, R15, R4, UR6 ;  /* 0x000000060f047e25 */ /* 0x000fcc000f8e0204 */
[----:B------:R-:W2:Y:S01]  /*1b10*/  LDG.E.64 R4, desc[UR14][R4.64] ;  /* 0x0000000e04047981 */ /* 0x000ea2000c1e1b00 */
[----:B------:R-:W-:Y:S02]  /*1b20*/  HFMA2 R7, -RZ, RZ, 1.9912109375, 0.00128841400146484375 ;  /* 0x3ff71547ff077431 */ /* 0x000fe400000001ff */
        /* <DEDUP_REMOVED lines=64> */
.L_x_822:
[----:B------:R-:W-:Y:S05]  /*1f30*/  BSYNC.RECONVERGENT B1 ;  /* 0x0000000000017941 */ /* 0x000fea0003800200 */
.L_x_821:
        /* <DEDUP_REMOVED lines=16> */
.L_x_824:
[----:B------:R-:W-:Y:S05]  /*2040*/  BSYNC.RECONVERGENT B1 ;  /* 0x0000000000017941 */ /* 0x000fea0003800200 */
.L_x_823:
[----:B------:R-:W-:-:S05]  /*2050*/  MOV R6, 0x8 ;  /* 0x0000000800067802 */ /* 0x000fca0000000f00 */
[----:B------:R-:W-:-:S05]  /*2060*/  IMAD.WIDE R6, R15, R6, UR8 ;  /* 0x000000080f067e25 */ /* 0x000fca000f8e0206 */
[----:B------:R2:W-:Y:S02]  /*2070*/  STG.E.64 desc[UR14][R6.64], R4 ;  /* 0x0000000406007986 */ /* 0x0005e4000c101b0e */
.L_x_820:
[----:B------:R-:W-:Y:S05]  /*2080*/  BSYNC.RECONVERGENT B0 ;  /* 0x0000000000007941 */ /* 0x000fea0003800200 */
.L_x_819:
[----:B------:R-:W-:Y:S01]  /*2090*/  VIADD R14, R14, 0x100 ;  /* 0x000001000e0e7836 */ /* 0x000fe20000000000 */
[----:B------:R-:W-:Y:S06]  /*20a0*/  BRA.U UP0, `(.L_x_825) ;  /* 0xfffffff500047547 */ /* 0x000fec000b83ffff */
[----:B------:R-:W-:-:S12]  /*20b0*/  ULOP3.LUT UR4, UR16, 0xffffff00, URZ, 0xc0, !UPT ;  /* 0xffffff0010047892 */ /* 0x000fd8000f8ec0ff */
.L_x_812:
[----:B------:R-:W4:Y:S02]  /*20c0*/  LDC R2, c[0x0][0x384] ;  /* 0x0000e100ff027b82 */ /* 0x000f240000000800 */
[----:B----4-:R-:W-:-:S04]  /*20d0*/  LOP3.LUT R2, R2, 0x1, RZ, 0xc0, !PT ;  /* 0x0000000102027812 */ /* 0x010fc800078ec0ff */
[----:B------:R-:W-:-:S13]  /*20e0*/  ISETP.NE.U32.AND P0, PT, R2, 0x1, PT ;  /* 0x000000010200780c */ /* 0x000fda0003f05070 */
[----:B------:R-:W-:Y:S05]  /*20f0*/  @P0 EXIT ;  /* 0x000000000000094d */ /* 0x000fea0003800000 */
[----:B------:R-:W-:-:S05]  /*2100*/  VIADD R0, R0, UR4 ;  /* 0x0000000400007c36 */ /* 0x000fca0008000000 */
[----:B------:R-:W-:-:S13]  /*2110*/  ISETP.GE.AND P0, PT, R0, UR17, PT ;  /* 0x0000001100007c0c */ /* 0x000fda000bf06270 */
[----:B------:R-:W-:Y:S05]  /*2120*/  @P0 EXIT ;  /* 0x000000000000094d */ /* 0x000fea0003800000 */
[----:B--23--:R-:W-:-:S04]  /*2130*/  IMAD.MOV.U32 R5, RZ, RZ, 0x8 ;  /* 0x00000008ff057424 */ /* 0x00cfc800078e00ff */
        /* <DEDUP_REMOVED lines=61> */
.L_x_827:
[----:B------:R-:W-:Y:S05]  /*2510*/  BSYNC.RECONVERGENT B0 ;  /* 0x0000000000007941 */ /* 0x000fea0003800200 */
.L_x_826:
[----:B------:R-:W2:Y:S01]  /*2520*/  LDCU UR4, c[0x0][0x38c] ;  /* 0x00007180ff0477ac */ /* 0x000ea20008000800 */
[----:B------:R-:W3:Y:S01]  /*2530*/  LDC.64 R10, c[0x0][0x388] ;  /* 0x0000e200ff0a7b82 */ /* 0x000ee20000000a00 */
[----:B------:R-:W-:Y:S01]  /*2540*/  IMAD.MOV.U32 R4, RZ, RZ, 0x1 ;  /* 0x00000001ff047424 */ /* 0x000fe200078e00ff */
[----:B------:R-:W-:Y:S01]  /*2550*/  FSETP.GEU.AND P1, PT, |R9|, 6.5827683646048100446e-37, PT ;  /* 0x036000000900780b */ /* 0x000fe20003f2e200 */
[----:B------:R-:W-:Y:S01]  /*2560*/  BSSY.RECONVERGENT B0, `(.L_x_828) ;  /* 0x0000015000007945 */ /* 0x000fe20003800200 */
[----:B--2---:R-:W3:Y:S03]  /*2570*/  MUFU.RCP64H R5, UR4 ;  /* 0x0000000400057d08 */ /* 0x004ee60008001800 */
[----:B---3--:R-:W-:-:S08]  /*2580*/  DFMA R6, R4, -R10, 1 ;  /* 0x3ff000000406742b */ /* 0x008fd0000000080a */
[----:B------:R-:W-:-:S08]  /*2590*/  DFMA R6, R6, R6, R6 ;  /* 0x000000060606722b */ /* 0x000fd00000000006 */
[----:B------:R-:W-:-:S08]  /*25a0*/  DFMA R6, R4, R6, R4 ;  /* 0x000000060406722b */ /* 0x000fd00000000004 */
[----:B------:R-:W-:-:S08]  /*25b0*/  DFMA R4, R6, -R10, 1 ;  /* 0x3ff000000604742b */ /* 0x000fd0000000080a */
[----:B-1----:R-:W-:Y:S01]  /*25c0*/  DFMA R12, R6, R4, R6 ;  /* 0x00000004060c722b */ /* 0x002fe20000000006 */
[----:B------:R-:W-:Y:S01]  /*25d0*/  MOV R6, R8 ;  /* 0x0000000800067202 */ /* 0x000fe20000000f00 */
        /* <DEDUP_REMOVED lines=11> */
[----:B------:R-:W-:Y:S01]  /*2690*/  IMAD.MOV.U32 R4, RZ, RZ, R6 ;  /* 0x000000ffff047224 */ /* 0x000fe200078e0006 */
[----:B------:R-:W-:-:S07]  /*26a0*/  MOV R5, R7 ;  /* 0x0000000700057202 */ /* 0x000fce0000000f00 */
.L_x_829:
[----:B------:R-:W-:Y:S05]  /*26b0*/  BSYNC.RECONVERGENT B0 ;  /* 0x0000000000007941 */ /* 0x000fea0003800200 */
.L_x_828:
[----:B0-----:R-:W-:-:S04]  /*26c0*/  IMAD.MOV.U32 R3, RZ, RZ, 0x8 ;  /* 0x00000008ff037424 */ /* 0x001fc800078e00ff */
[----:B------:R-:W-:-:S05]  /*26d0*/  IMAD.WIDE R2, R0, R3, UR8 ;  /* 0x0000000800027e25 */ /* 0x000fca000f8e0203 */
[----:B------:R-:W-:Y:S01]  /*26e0*/  STG.E.64 desc[UR14][R2.64], R4 ;  /* 0x0000000402007986 */ /* 0x000fe2000c101b0e */
[----:B------:R-:W-:Y:S05]  /*26f0*/  EXIT ;  /* 0x000000000000794d */ /* 0x000fea0003800000 */
        .weak           $__internal_5_$__cuda_sm20_div_rn_f64_full
        .type           $__internal_5_$__cuda_sm20_div_rn_f64_full,@function
        .size           $__internal_5_$__cuda_sm20_div_rn_f64_full,(.L_x_846 - $__internal_5_$__cuda_sm20_div_rn_f64_full)
$__internal_5_$__cuda_sm20_div_rn_f64_full:
[C---:B------:R-:W-:Y:S01]  /*2700*/  FSETP.GEU.AND P0, PT, |R3|.reuse, 1.469367938527859385e-39, PT ;  /* 0x001000000300780b */ /* 0x040fe20003f0e200 */
[----:B------:R-:W-:Y:S01]  /*2710*/  IMAD.U32 R8, RZ, RZ, UR13 ;  /* 0x0000000dff087e24 */ /* 0x000fe2000f8e00ff */
[----:B------:R-:W-:Y:S01]  /*2720*/  LOP3.LUT R4, R3, 0x800fffff, RZ, 0xc0, !PT ;  /* 0x800fffff03047812 */ /* 0x000fe200078ec0ff */
[----:B------:R-:W-:Y:S01]  /*2730*/  IMAD.MOV.U32 R9, RZ, RZ, R3 ;  /* 0x000000ffff097224 */ /* 0x000fe200078e0003 */
[C---:B------:R-:W-:Y:S01]  /*2740*/  FSETP.GEU.AND P2, PT, |R7|.reuse, 1.469367938527859385e-39, PT ;  /* 0x001000000700780b */ /* 0x040fe20003f4e200 */
[----:B------:R-:W-:Y:S01]  /*2750*/  IMAD.U32 R10, RZ, RZ, UR13 ;  /* 0x0000000dff0a7e24 */ /* 0x000fe2000f8e00ff */
[----:B------:R-:W-:Y:S01]  /*2760*/  LOP3.LUT R11, R4, 0x3ff00000, RZ, 0xfc, !PT ;  /* 0x3ff00000040b7812 */ /* 0x000fe200078efcff */
[----:B------:R-:W-:Y:S01]  /*2770*/  BSSY.RECONVERGENT B2, `(.L_x_830) ;  /* 0x0000052000027945 */ /* 0x000fe20003800200 */
[----:B------:R-:W-:Y:S02]  /*2780*/  MOV R18, 0x1 ;  /* 0x0000000100127802 */ /* 0x000fe40000000f00 */
[----:B------:R-:W-:-:S02]  /*2790*/  LOP3.LUT R4, R7, 0x7ff00000, RZ, 0xc0, !PT ;  /* 0x7ff0000007047812 */ /* 0x000fc400078ec0ff */
[----:B------:R-:W-:Y:S01]  /*27a0*/  LOP3.LUT R27, R3, 0x7ff00000, RZ, 0xc0, !PT ;  /* 0x7ff00000031b7812 */ /* 0x000fe200078ec0ff */
[----:B------:R-:W-:Y:S02]  /*27b0*/  @!P0 DMUL R10, R8, 8.98846567431157953865e+307 ;  /* 0x7fe00000080a8828 */ /* 0x000fe40000000000 */
[----:B------:R-:W-:Y:S01]  /*27c0*/  IMAD.MOV.U32 R26, RZ, RZ, R4 ;  /* 0x000000ffff1a7224 */ /* 0x000fe200078e0004 */
[C---:B------:R-:W-:Y:S01]  /*27d0*/  ISETP.GE.U32.AND P1, PT, R4.reuse, R27, PT ;  /* 0x0000001b0400720c */ /* 0x040fe20003f26070 */
[----:B------:R-:W-:Y:S01]  /*27e0*/  @!P2 IMAD.MOV.U32 R24, RZ, RZ, RZ ;  /* 0x000000ffff18a224 */ /* 0x000fe200078e00ff */
[----:B------:R-:W-:Y:S01]  /*27f0*/  @!P2 LOP3.LUT R5, R9, 0x7ff00000, RZ, 0xc0, !PT ;  /* 0x7ff000000905a812 */ /* 0x000fe200078ec0ff */
[----:B------:R-:W0:Y:S03]  /*2800*/  MUFU.RCP64H R19, R11 ;  /* 0x0000000b00137308 */ /* 0x000e260000001800 */
[----:B------:R-:W-:Y:S01]  /*2810*/  @!P2 ISETP.GE.U32.AND P3, PT, R4, R5, PT ;  /* 0x000000050400a20c */ /* 0x000fe20003f66070 */
[----:B------:R-:W-:Y:S01]  /*2820*/  IMAD.MOV.U32 R5, RZ, RZ, 0x1ca00000 ;  /* 0x1ca00000ff057424 */ /* 0x000fe200078e00ff */
[----:B------:R-:W-:-:S04]  /*2830*/  @!P0 LOP3.LUT R27, R11, 0x7ff00000, RZ, 0xc0, !PT ;  /* 0x7ff000000b1b8812 */ /* 0x000fc800078ec0ff */
[----:B------:R-:W-:Y:S01]  /*2840*/  @!P2 SEL R21, R5, 0x63400000, !P3 ;  /* 0x634000000515a807 */ /* 0x000fe20005800000 */
[----:B------:R-:W-:Y:S01]  /*2850*/  VIADD R28, R27, 0xffffffff ;  /* 0xffffffff1b1c7836 */ /* 0x000fe20000000000 */
[----:B0-----:R-:W-:-:S08]  /*2860*/  DFMA R22, R18, -R10, 1 ;  /* 0x3ff000001216742b */ /* 0x001fd0000000080a */
[----:B------:R-:W-:-:S08]  /*2870*/  DFMA R22, R22, R22, R22 ;  /* 0x000000161616722b */ /* 0x000fd00000000016 */
[----:B------:R-:W-:Y:S01]  /*2880*/  DFMA R22, R18, R22, R18 ;  /* 0x000000161216722b */ /* 0x000fe20000000012 */
[--C-:B------:R-:W-:Y:S02]  /*2890*/  @!P2 LOP3.LUT R18, R21, 0x80000000, R7.reuse, 0xf8, !PT ;  /* 0x800000001512a812 */ /* 0x100fe400078ef807 */
[----:B------:R-:W-:Y:S02]  /*28a0*/  SEL R19, R5, 0x63400000, !P1 ;  /* 0x6340000005137807 */ /* 0x000fe40004800000 */
[----:B------:R-:W-:Y:S01]  /*28b0*/  @!P2 LOP3.LUT R25, R18, 0x100000, RZ, 0xfc, !PT ;  /* 0x001000001219a812 */ /* 0x000fe200078efcff */
[----:B------:R-:W-:Y:S01]  /*28c0*/  IMAD.MOV.U32 R18, RZ, RZ, R6 ;  /* 0x000000ffff127224 */ /* 0x000fe200078e0006 */
[----:B------:R-:W-:Y:S01]  /*28d0*/  LOP3.LUT R19, R19, 0x800fffff, R7, 0xf8, !PT ;  /* 0x800fffff13137812 */ /* 0x000fe200078ef807 */
[----:B------:R-:W-:-:S05]  /*28e0*/  DFMA R20, R22, -R10, 1 ;  /* 0x3ff000001614742b */ /* 0x000fca000000080a */
[----:B------:R-:W-:-:S03]  /*28f0*/  @!P2 DFMA R18, R18, 2, -R24 ;  /* 0x400000001212a82b */ /* 0x000fc60000000818 */
[----:B------:R-:W-:-:S07]  /*2900*/  DFMA R20, R22, R20, R22 ;  /* 0x000000141614722b */ /* 0x000fce0000000016 */
[----:B------:R-:W-:Y:S01]  /*2910*/  @!P2 LOP3.LUT R26, R19, 0x7ff00000, RZ, 0xc0, !PT ;  /* 0x7ff00000131aa812 */ /* 0x000fe200078ec0ff */
[----:B------:R-:W-:-:S03]  /*2920*/  DMUL R22, R20, R18 ;  /* 0x0000001214167228 */ /* 0x000fc60000000000 */
[----:B------:R-:W-:-:S04]  /*2930*/  IADD3 R24, PT, PT, R26, -0x1, RZ ;  /* 0xffffffff1a187810 */ /* 0x000fc80007ffe0ff */
[----:B------:R-:W-:Y:S01]  /*2940*/  ISETP.GT.U32.AND P0, PT, R24, 0x7feffffe, PT ;  /* 0x7feffffe1800780c */ /* 0x000fe20003f04070 */
[----:B------:R-:W-:-:S03]  /*2950*/  DFMA R24, R22, -R10, R18 ;  /* 0x8000000a1618722b */ /* 0x000fc60000000012 */
[----:B------:R-:W-:-:S05]  /*2960*/  ISETP.GT.U32.OR P0, PT, R28, 0x7feffffe, P0 ;  /* 0x7feffffe1c00780c */ /* 0x000fca0000704470 */
[----:B------:R-:W-:-:S08]  /*2970*/  DFMA R24, R20, R24, R22 ;  /* 0x000000181418722b */ /* 0x000fd00000000016 */
        /* <DEDUP_REMOVED lines=12> */
[----:B------:R-:W-:-:S06]  /*2a40*/  DFMA R10, R24, -R10, R18 ;  /* 0x8000000a180a722b */ /* 0x000fcc0000000012 */
[----:B------:R-:W-:-:S04]  /*2a50*/  MOV R10, RZ ;  /* 0x000000ff000a7202 */ /* 0x000fc80000000f00 */
        /* <DEDUP_REMOVED lines=14> */
.L_x_831:
        /* <DEDUP_REMOVED lines=11> */
[----:B------:R-:W-:Y:S02]  /*2bf0*/  @P0 LOP3.LUT R6, R5, 0x7ff00000, RZ, 0xfc, !PT ;  /* 0x7ff0000005060812 */ /* 0x000fe400078efcff */
[----:B------:R-:W-:Y:S01]  /*2c00*/  @!P0 MOV R4, RZ ;  /* 0x000000ff00048202 */ /* 0x000fe20000000f00 */
[----:B------:R-:W-:Y:S02]  /*2c10*/  @P0 IMAD.MOV.U32 R4, RZ, RZ, RZ ;  /* 0x000000ffff040224 */ /* 0x000fe400078e00ff */
[----:B------:R-:W-:Y:S01]  /*2c20*/  @P0 IMAD.MOV.U32 R5, RZ, RZ, R6 ;  /* 0x000000ffff050224 */ /* 0x000fe200078e0006 */
[----:B------:R-:W-:Y:S06]  /*2c30*/  BRA `(.L_x_832) ;  /* 0x0000000000147947 */ /* 0x000fec0003800000 */
.L_x_834:
[----:B------:R-:W-:Y:S01]  /*2c40*/  LOP3.LUT R5, R9, 0x80000, RZ, 0xfc, !PT ;  /* 0x0008000009057812 */ /* 0x000fe200078efcff */
[----:B------:R-:W-:Y:S01]  /*2c50*/  IMAD.MOV.U32 R4, RZ, RZ, R8 ;  /* 0x000000ffff047224 */ /* 0x000fe200078e0008 */
[----:B------:R-:W-:Y:S06]  /*2c60*/  BRA `(.L_x_832) ;  /* 0x0000000000087947 */ /* 0x000fec0003800000 */
.L_x_833:
[----:B------:R-:W-:Y:S01]  /*2c70*/  LOP3.LUT R5, R7, 0x80000, RZ, 0xfc, !PT ;  /* 0x0008000007057812 */ /* 0x000fe200078efcff */
[----:B------:R-:W-:-:S07]  /*2c80*/  IMAD.MOV.U32 R4, RZ, RZ, R6 ;  /* 0x000000ffff047224 */ /* 0x000fce00078e0006 */
.L_x_832:
[----:B------:R-:W-:Y:S05]  /*2c90*/  BSYNC.RECONVERGENT B2 ;  /* 0x0000000000027941 */ /* 0x000fea0003800200 */
.L_x_830:
[----:B------:R-:W-:Y:S01]  /*2ca0*/  MOV R6, R4 ;  /* 0x0000000400067202 */ /* 0x000fe20000000f00 */
[----:B------:R-:W-:Y:S02]  /*2cb0*/  IMAD.MOV.U32 R7, RZ, RZ, R5 ;  /* 0x000000ffff077224 */ /* 0x000fe400078e0005 */
[----:B------:R-:W-:Y:S02]  /*2cc0*/  IMAD.MOV.U32 R4, RZ, RZ, R2 ;  /* 0x000000ffff047224 */ /* 0x000fe400078e0002 */
[----:B------:R-:W-:-:S04]  /*2cd0*/  IMAD.MOV.U32 R5, RZ, RZ, 0x0 ;  /* 0x00000000ff057424 */ /* 0x000fc800078e00ff */
[----:B------:R-:W-:Y:S05]  /*2ce0*/  RET.REL.NODEC R4 `(_ZN3cub18CUB_300001_SM_10006detail9transform16transform_kernelINS2_10policy_hubILb1EN4cuda3std3__45tupleIJN6thrust24THRUST_300001_SM_1000_NS6detail15normal_iteratorINSA_10device_ptrIdEEEEEEEE10policy1000Ei7SoftmaxSF_JPdEEEvT0_iT1_T2_DpNS2_10kernel_argIT3_EE) ;  /* 0xffffffd004c47950 */ /* 0x000fea0003c3ffff */
.L_x_835:
        /* <DEDUP_REMOVED lines=9> */
.L_x_846:


//--------------------- .text._ZN3cub18CUB_300001_SM_10006detail8for_each13static_kernelINS2_12policy_hub_t12policy_500_tElN6thrust24THRUST_300001_SM_1000_NS8cuda_cub6__fill7functorINS7_6detail15normal_iteratorINS7_10device_ptrIdEEEEdEEEEvT0_T1_ --------------------------
	.section	.text._ZN3cub18CUB_300001_SM_10006detail8for_each13static_kernelINS2_12policy_hub_t12policy_500_tElN6thrust24THRUST_300001_SM_1000_NS8cuda_cub6__fill7functorINS7_6detail15normal_iteratorINS7_10device_ptrIdEEEEdEEEEvT0_T1_,"ax",@progbits
	.align	128
        .global         _ZN3cub18CUB_300001_SM_10006detail8for_each13static_kernelINS2_12policy_hub_t12policy_500_tElN6thrust24THRUST_300001_SM_1000_NS8cuda_cub6__fill7functorINS7_6detail15normal_iteratorINS7_10device_ptrIdEEEEdEEEEvT0_T1_
        .type           _ZN3cub18CUB_300001_SM_10006detail8for_each13static_kernelINS2_12policy_hub_t12policy_500_tElN6thrust24THRUST_300001_SM_1000_NS8cuda_cub6__fill7functorINS7_6detail15normal_iteratorINS7_10device_ptrIdEEEEdEEEEvT0_T1_,@function
        .size           _ZN3cub18CUB_300001_SM_10006detail8for_each13static_kernelINS2_12policy_hub_t12policy_500_tElN6thrust24THRUST_300001_SM_1000_NS8cuda_cub6__fill7functorINS7_6detail15normal_iteratorINS7_10device_ptrIdEEEEdEEEEvT0_T1_,(.L_x_863 - _ZN3cub18CUB_300001_SM_10006detail8for_each13static_kernelINS2_12policy_hub_t12policy_500_tElN6thrust24THRUST_300001_SM_1000_NS8cuda_cub6__fill7functorINS7_6detail15normal_iteratorINS7_10device_ptrIdEEEEdEEEEvT0_T1_)
        .other          _ZN3cub18CUB_300001_SM_10006detail8for_each13static_kernelINS2_12policy_hub_t12policy_500_tElN6thrust24THRUST_300001_SM_1000_NS8cuda_cub6__fill7functorINS7_6detail15normal_iteratorINS7_10device_ptrIdEEEEdEEEEvT0_T1_,@"STO_CUDA_ENTRY STV_DEFAULT"
_ZN3cub18CUB_300001_SM_10006detail8for_each13static_kernelINS2_12policy_hub_t12policy_500_tElN6thrust24THRUST_300001_SM_1000_NS8cuda_cub6__fill7functorINS7_6detail15normal_iteratorINS7_10device_ptrIdEEEEdEEEEvT0_T1_:
.text._ZN3cub18CUB_300001_SM_10006detail8for_each13static_kernelINS2_12policy_hub_t12policy_500_tElN6thrust24THRUST_300001_SM_1000_NS8cuda_cub6__fill7functorINS7_6detail15normal_iteratorINS7_10device_ptrIdEEEEdEEEEvT0_T1_:
[----:B------:R-:W-:Y:S08]  /*0000*/  LDC R1, c[0x0][0x37c] ;  /* 0x0000df00ff017b82 */ /* 0x000ff00000000800 */
[----:B------:R-:W0:Y:S01]  /*0010*/  S2UR UR4, SR_CTAID.X ;  /* 0x00000000000479c3 */ /* 0x000e220000002500 */
[----:B------:R-:W1:Y:S01]  /*0020*/  LDCU.64 UR6, c[0x0][0x380] ;  /* 0x00007000ff0677ac */ /* 0x000e620008000a00 */
[----:B------:R-:W2:Y:S01]  /*0030*/  LDCU.64 UR8, c[0x0][0x358] ;  /* 0x00006b00ff0877ac */ /* 0x000ea20008000a00 */
[----:B0-----:R-:W-:-:S04]  /*0040*/  UIMAD.WIDE.U32 UR4, UR4, 0x200, URZ ;  /* 0x00000200040478a5 */ /* 0x001fc8000f8e00ff */
[----:B-1----:R-:W-:-:S04]  /*0050*/  UIADD3 UR6, UP0, UPT, -UR4, UR6, URZ ;  /* 0x0000000604067290 */ /* 0x002fc8000ff1e1ff */
[----:B------:R-:W-:Y:S02]  /*0060*/  UIADD3.X UR7, UPT, UPT, ~UR5, UR7, URZ, UP0, !UPT ;  /* 0x0000000705077290 */ /* 0x000fe400087fe5ff */
[----:B------:R-:W-:-:S04]  /*0070*/  UISETP.GE.U32.AND UP0, UPT, UR6, 0x200, UPT ;  /* 0x000002000600788c */ /* 0x000fc8000bf06070 */
[----:B------:R-:W-:-:S09]  /*0080*/  UISETP.GE.AND.EX UP0, UPT, UR7, URZ, UPT, UP0 ;  /* 0x000000ff0700728c */ /* 0x000fd2000bf06300 */
[----:B--2---:R-:W-:Y:S05]  /*0090*/  BRA.U !UP0, `(.L_x_836) ;  /* 0x0000000108287547 */ /* 0x004fea000b800000 */
[----:B------:R-:W0:Y:S01]  /*00a0*/  S2R R0, SR_TID.X ;  /* 0x0000000000007919 */ /* 0x000e220000002100 */
[----:B------:R-:W1:Y:S01]  /*00b0*/  LDCU.64 UR6, c[0x0][0x388] ;  /* 0x00007100ff0677ac */ /* 0x000e620008000a00 */
[----:B------:R-:W2:Y:S01]  /*00c0*/  LDC.64 R4, c[0x0][0x390] ;  /* 0x0000e400ff047b82 */ /* 0x000ea20000000a00 */
[----:B0-----:R-:W-:-:S05]  /*00d0*/  IADD3 R0, P0, PT, R0, UR4, RZ ;  /* 0x0000000400007c10 */ /* 0x001fca000ff1e0ff */
[----:B------:R-:W-:Y:S01]  /*00e0*/  IMAD.X R3, RZ, RZ, UR5, P0 ;  /* 0x00000005ff037e24 */ /* 0x000fe200080e06ff */
[----:B-1----:R-:W-:-:S04]  /*00f0*/  LEA R2, P0, R0, UR6, 0x3 ;  /* 0x0000000600027c11 */ /* 0x002fc8000f8018ff */
[----:B------:R-:W-:-:S05]  /*0100*/  LEA.HI.X R3, R0, UR7, R3, 0x3, P0 ;  /* 0x0000000700037c11 */ /* 0x000fca00080f1c03 */
[----:B--2---:R-:W-:Y:S04]  /*0110*/  STG.E.64 desc[UR8][R2.64], R4 ;  /* 0x0000000402007986 */ /* 0x004fe8000c101b08 */
[----:B------:R-:W-:Y:S01]  /*0120*/  STG.E.64 desc[UR8][R2.64+0x800], R4 ;  /* 0x0008000402007986 */ /* 0x000fe2000c101b08 */
[----:B------:R-:W-:Y:S05]  /*0130*/  EXIT ;  /* 0x000000000000794d */ /* 0x000fea0003800000 */
.L_x_836:
[----:B------:R-:W0:Y:S01]  /*0140*/  S2R R0, SR_TID.X ;  /* 0x0000000000007919 */ /* 0x000e220000002100 */
[----:B------:R-:W-:Y:S01]  /*0150*/  USHF.R.S32.HI UR7, URZ, 0x1f, UR6 ;  /* 0x0000001fff077899 */ /* 0x000fe20008011406 */
[----:B------:R-:W1:Y:S05]  /*0160*/  LDCU.64 UR10, c[0x0][0x388] ;  /* 0x00007100ff0a77ac */ /* 0x000e6a0008000a00 */
[----:B------:R-:W-:Y:S02]  /*0170*/  IMAD.U32 R2, RZ, RZ, UR7 ;  /* 0x00000007ff027e24 */ /* 0x000fe4000f8e00ff */
[----:B------:R-:W-:Y:S01]  /*0180*/  IMAD.U32 R6, RZ, RZ, UR7 ;  /* 0x00000007ff067e24 */ /* 0x000fe2000f8e00ff */
[----:B0-----:R-:W-:-:S04]  /*0190*/  ISETP.LT.U32.AND P0, PT, R0, UR6, PT ;  /* 0x0000000600007c0c */ /* 0x001fc8000bf01070 */
[----:B------:R-:W-:Y:S01]  /*01a0*/  ISETP.GT.AND.EX P0, PT, R2, RZ, PT, P0 ;  /* 0x000000ff0200720c */ /* 0x000fe20003f04300 */
[C---:B------:R-:W-:Y:S01]  /*01b0*/  VIADD R2, R0.reuse, 0x100 ;  /* 0x0000010000027836 */ /* 0x040fe20000000000 */
[----:B------:R-:W-:-:S04]  /*01c0*/  IADD3 R0, P2, PT, R0, UR4, RZ ;  /* 0x0000000400007c10 */ /* 0x000fc8000ff5e0ff */
[----:B------:R-:W-:Y:S01]  /*01d0*/  ISETP.LT.U32.AND P1, PT, R2, UR6, PT ;  /* 0x0000000602007c0c */ /* 0x000fe2000bf21070 */
[----:B------:R-:W-:Y:S01]  /*01e0*/  IMAD.X R3, RZ, RZ, UR5, P2 ;  /* 0x00000005ff037e24 */ /* 0x000fe200090e06ff */
[----:B-1----:R-:W-:Y:S02]  /*01f0*/  LEA R2, P2, R0, UR10, 0x3 ;  /* 0x0000000a00027c11 */ /* 0x002fe4000f8418ff */
[----:B------:R-:W-:Y:S02]  /*0200*/  ISETP.GT.AND.EX P1, PT, R6, RZ, PT, P1 ;  /* 0x000000ff0600720c */ /* 0x000fe40003f24310 */
[----:B------:R-:W-:Y:S01]  /*0210*/  LEA.HI.X R3, R0, UR11, R3, 0x3, P2 ;  /* 0x0000000b00037c11 */ /* 0x000fe200090f1c03 */
[----:B------:R-:W0:Y:S04]  /*0220*/  @P0 LDC.64 R4, c[0x0][0x390] ;  /* 0x0000e400ff040b82 */ /* 0x000e280000000a00 */
[----:B0-----:R0:W-:Y:S06]  /*0230*/  @P0 STG.E.64 desc[UR8][R2.64], R4 ;  /* 0x0000000402000986 */ /* 0x0011ec000c101b08 */
[----:B------:R-:W-:Y:S05]  /*0240*/  @!P1 EXIT ;  /* 0x000000000000994d */ /* 0x000fea0003800000 */
[----:B0-----:R-:W0:Y:S02]  /*0250*/  LDC.64 R4, c[0x0][0x390] ;  /* 0x0000e400ff047b82 */ /* 0x001e240000000a00 */
[----:B0-----:R-:W-:Y:S01]  /*0260*/  STG.E.64 desc[UR8][R2.64+0x800], R4 ;  /* 0x0008000402007986 */ /* 0x001fe2000c101b08 */
[----:B------:R-:W-:Y:S05]  /*0270*/  EXIT ;  /* 0x000000000000794d */ /* 0x000fea0003800000 */
.L_x_837:
        /* <DEDUP_REMOVED lines=16> */
.L_x_863:


//--------------------- .text._ZN3cub18CUB_300001_SM_10006detail8for_each13static_kernelINS2_12policy_hub_t12policy_500_tEmN6thrust24THRUST_300001_SM_1000_NS8cuda_cub20__uninitialized_fill7functorINS7_10device_ptrIdEEdEEEEvT0_T1_ --------------------------
	.section	.text._ZN3cub18CUB_300001_SM_10006detail8for_each13static_kernelINS2_12policy_hub_t12policy_500_tEmN6thrust24THRUST_300001_SM_1000_NS8cuda_cub20__uninitialized_fill7functorINS7_10device_ptrIdEEdEEEEvT0_T1_,"ax",@progbits
	.align	128
        .global         _ZN3cub18CUB_300001_SM_10006detail8for_each13static_kernelINS2_12policy_hub_t12policy_500_tEmN6thrust24THRUST_300001_SM_1000_NS8cuda_cub20__uninitialized_fill7functorINS7_10device_ptrIdEEdEEEEvT0_T1_
        .type           _ZN3cub18CUB_300001_SM_10006detail8for_each13static_kernelINS2_12policy_hub_t12policy_500_tEmN6thrust24THRUST_300001_SM_1000_NS8cuda_cub20__uninitialized_fill7functorINS7_10device_ptrIdEEdEEEEvT0_T1_,@function
        .size           _ZN3cub18CUB_300001_SM_10006detail8for_each13static_kernelINS2_12policy_hub_t12policy_500_tEmN6thrust24THRUST_300001_SM_1000_NS8cuda_cub20__uninitialized_fill7functorINS7_10device_ptrIdEEdEEEEvT0_T1_,(.L_x_864 - _ZN3cub18CUB_300001_SM_10006detail8for_each13static_kernelINS2_12policy_hub_t12policy_500_tEmN6thrust24THRUST_300001_SM_1000_NS8cuda_cub20__uninitialized_fill7functorINS7_10device_ptrIdEEdEEEEvT0_T1_)
        .other          _ZN3cub18CUB_300001_SM_10006detail8for_each13static_kernelINS2_12policy_hub_t12policy_500_tEmN6thrust24THRUST_300001_SM_1000_NS8cuda_cub20__uninitialized_fill7functorINS7_10device_ptrIdEEdEEEEvT0_T1_,@"STO_CUDA_ENTRY STV_DEFAULT"
_ZN3cub18CUB_300001_SM_10006detail8for_each13static_kernelINS2_12policy_hub_t12policy_500_tEmN6thrust24THRUST_300001_SM_1000_NS8cuda_cub20__uninitialized_fill7functorINS7_10device_ptrIdEEdEEEEvT0_T1_:
.text._ZN3cub18CUB_300001_SM_10006detail8for_each13static_kernelINS2_12policy_hub_t12policy_500_tEmN6thrust24THRUST_300001_SM_1000_NS8cuda_cub20__uninitialized_fill7functorINS7_10device_ptrIdEEdEEEEvT0_T1_:
        /* <DEDUP_REMOVED lines=8> */
[----:B------:R-:W-:-:S09]  /*0080*/  UISETP.GE.U32.AND.EX UP0, UPT, UR7, URZ, UPT, UP0 ;  /* 0x000000ff0700728c */ /* 0x000fd2000bf06100 */
        /* <DEDUP_REMOVED lines=11> */
.L_x_838:
[----:B------:R-:W0:Y:S01]  /*0140*/  S2R R0, SR_TID.X ;  /* 0x0000000000007919 */ /* 0x000e220000002100 */
[----:B------:R-:W-:Y:S01]  /*0150*/  IMAD.U32 R2, RZ, RZ, UR7 ;  /* 0x00000007ff027e24 */ /* 0x000fe2000f8e00ff */
[----:B------:R-:W1:Y:S01]  /*0160*/  LDCU.64 UR10, c[0x0][0x388] ;  /* 0x00007100ff0a77ac */ /* 0x000e620008000a00 */
[----:B------:R-:W-:Y:S01]  /*0170*/  IMAD.U32 R6, RZ, RZ, UR7 ;  /* 0x00000007ff067e24 */ /* 0x000fe2000f8e00ff */
[----:B0-----:R-:W-:-:S04]  /*0180*/  ISETP.LT.U32.AND P0, PT, R0, UR6, PT ;  /* 0x0000000600007c0c */ /* 0x001fc8000bf01070 */
[----:B------:R-:W-:Y:S01]  /*0190*/  ISETP.GT.U32.AND.EX P0, PT, R2, RZ, PT, P0 ;  /* 0x000000ff0200720c */ /* 0x000fe20003f04100 */
[C---:B------:R-:W-:Y:S01]  /*01a0*/  VIADD R2, R0.reuse, 0x100 ;  /* 0x0000010000027836 */ /* 0x040fe20000000000 */
[----:B------:R-:W-:-:S04]  /*01b0*/  IADD3 R0, P2, PT, R0, UR4, RZ ;  /* 0x0000000400007c10 */ /* 0x000fc8000ff5e0ff */
[----:B------:R-:W-:Y:S01]  /*01c0*/  ISETP.LT.U32.AND P1, PT, R2, UR6, PT ;  /* 0x0000000602007c0c */ /* 0x000fe2000bf21070 */
[----:B------:R-:W-:Y:S01]  /*01d0*/  IMAD.X R3, RZ, RZ, UR5, P2 ;  /* 0x00000005ff037e24 */ /* 0x000fe200090e06ff */
[----:B-1----:R-:W-:Y:S02]  /*01e0*/  LEA R2, P2, R0, UR10, 0x3 ;  /* 0x0000000a00027c11 */ /* 0x002fe4000f8418ff */
[----:B------:R-:W-:Y:S02]  /*01f0*/  ISETP.GT.U32.AND.EX P1, PT, R6, RZ, PT, P1 ;  /* 0x000000ff0600720c */ /* 0x000fe40003f24110 */
[----:B------:R-:W-:Y:S01]  /*0200*/  LEA.HI.X R3, R0, UR11, R3, 0x3, P2 ;  /* 0x0000000b00037c11 */ /* 0x000fe200090f1c03 */
[----:B------:R-:W0:Y:S04]  /*0210*/  @P0 LDC.64 R4, c[0x0][0x390] ;  /* 0x0000e400ff040b82 */ /* 0x000e280000000a00 */
[----:B0-----:R0:W-:Y:S06]  /*0220*/  @P0 STG.E.64 desc[UR8][R2.64], R4 ;  /* 0x0000000402000986 */ /* 0x0011ec000c101b08 */
[----:B------:R-:W-:Y:S05]  /*0230*/  @!P1 EXIT ;  /* 0x000000000000994d */ /* 0x000fea0003800000 */
[----:B0-----:R-:W0:Y:S02]  /*0240*/  LDC.64 R4, c[0x0][0x390] ;  /* 0x0000e400ff047b82 */ /* 0x001e240000000a00 */
[----:B0-----:R-:W-:Y:S01]  /*0250*/  STG.E.64 desc[UR8][R2.64+0x800], R4 ;  /* 0x0008000402007986 */ /* 0x001fe2000c101b08 */
[----:B------:R-:W-:Y:S05]  /*0260*/  EXIT ;  /* 0x000000000000794d */ /* 0x000fea0003800000 */
.L_x_839:
        /* <DEDUP_REMOVED lines=9> */
.L_x_864:


//--------------------- .text._ZN3cub18CUB_300001_SM_10006detail11EmptyKernelIvEEvv --------------------------
	.section	.text._ZN3cub18CUB_300001_SM_10006detail11EmptyKernelIvEEvv,"ax",@progbits
	.align	128
        .global         _ZN3cub18CUB_300001_SM_10006detail11EmptyKernelIvEEvv
        .type           _ZN3cub18CUB_300001_SM_10006detail11EmptyKernelIvEEvv,@function
        .size           _ZN3cub18CUB_300001_SM_10006detail11EmptyKernelIvEEvv,(.L_x_865 - _ZN3cub18CUB_300001_SM_10006detail11EmptyKernelIvEEvv)
        .other          _ZN3cub18CUB_300001_SM_10006detail11EmptyKernelIvEEvv,@"STO_CUDA_ENTRY STV_DEFAULT"
_ZN3cub18CUB_300001_SM_10006detail11EmptyKernelIvEEvv:
.text._ZN3cub18CUB_300001_SM_10006detail11EmptyKernelIvEEvv:
[----:B------:R-:W-:Y:S01]  /*0000*/  LDC R1, c[0x0][0x37c] ;  /* 0x0000df00ff017b82 */ /* 0x000fe20000000800 */
[----:B------:R-:W-:Y:S05]  /*0010*/  EXIT ;  /* 0x000000000000794d */ /* 0x000fea0003800000 */
.L_x_840:
        /* <DEDUP_REMOVED lines=14> */
.L_x_865:


//--------------------- .nv.shared._ZN3cub18CUB_300001_SM_10006detail6reduce28DeviceReduceSingleTileKernelINS2_10policy_hubIfyN4cuda3std3__44plusIfEEE10Policy1000EPfPdiS9_dfNS7_10__identityEEEvT0_T1_T2_T3_T4_T6_ --------------------------
	.section	.nv.shared._ZN3cub18CUB_300001_SM_10006detail6reduce28DeviceReduceSingleTileKernelINS2_10policy_hubIfyN4cuda3std3__44plusIfEEE10Policy1000EPfPdiS9_dfNS7_10__identityEEEvT0_T1_T2_T3_T4_T6_,"aw",@nobits
	.sectionflags	@""
	.align	4
.nv.shared._ZN3cub18CUB_300001_SM_10006detail6reduce28DeviceReduceSingleTileKernelINS2_10policy_hubIfyN4cuda3std3__44plusIfEEE10Policy1000EPfPdiS9_dfNS7_10__identityEEEvT0_T1_T2_T3_T4_T6_:
	.zero		1068


//--------------------- .nv.shared.reserved.0     --------------------------
	.section	.nv.shared.reserved.0,"aw",@nobits
	.weak		__nv_reservedSMEM_offset_0_alias
	.size		__nv_reservedSMEM_offset_0_alias, 0, 64
	.other		__nv_reservedSMEM_offset_0_alias,@"STO_CUDA_RESERVED_SHARED STV_DEFAULT"
__nv_reservedSMEM_offset_0_alias:
	.zero		0
	.zero		64


//--------------------- .nv.global                --------------------------
	.section	.nv.global,"aw",@nobits
.nv.global:
	.type		_ZN30_INTERNAL_3b9f9f31_4_k_cu_main6thrust24THRUST_300001_SM_1000_NS3seqE,@object
	.size		_ZN30_INTERNAL_3b9f9f31_4_k_cu_main6thrust24THRUST_300001_SM_1000_NS3seqE,(_ZN30_INTERNAL_3b9f9f31_4_k_cu_main4cuda3std3__48in_placeE - _ZN30_INTERNAL_3b9f9f31_4_k_cu_main6thrust24THRUST_300001_SM_1000_NS3seqE)
_ZN30_INTERNAL_3b9f9f31_4_k_cu_main6thrust24THRUST_300001_SM_1000_NS3seqE:
	.zero		1
	.type		_ZN30_INTERNAL_3b9f9f31_4_k_cu_main4cuda3std3__48in_placeE,@object
	.size		_ZN30_INTERNAL_3b9f9f31_4_k_cu_main4cuda3std3__48in_placeE,(_ZN30_INTERNAL_3b9f9f31_4_k_cu_main4cuda3std6ranges3__45__cpo4sizeE - _ZN30_INTERNAL_3b9f9f31_4_k_cu_main4cuda3std3__48in_placeE)
_ZN30_INTERNAL_3b9f9f31_4_k_cu_main4cuda3std3__48in_placeE:
	.zero		1
	.type		_ZN30_INTERNAL_3b9f9f31_4_k_cu_main4cuda3std6ranges3__45__cpo4sizeE,@object
	.size		_ZN30_INTERNAL_3b9f9f31_4_k_cu_main4cuda3std6ranges3__45__cpo4sizeE,(_ZN30_INTERNAL_3b9f9f31_4_k_cu_main6thrust24THRUST_300001_SM_1000_NS12placeholders2_3E - _ZN30_INTERNAL_3b9f9f31_4_k_cu_main4cuda3std6ranges3__45__cpo4sizeE)
_ZN30_INTERNAL_3b9f9f31_4_k_cu_main4cuda3std6ranges3__45__cpo4sizeE:
	.zero		1
	.type		_ZN30_INTERNAL_3b9f9f31_4_k_cu_main6thrust24THRUST_300001_SM_1000_NS12placeholders2_3E,@object
	.size		_ZN30_INTERNAL_3b9f9f31_4_k_cu_main6thrust24THRUST_300001_SM_1000_NS12placeholders2_3E,(_ZN30_INTERNAL_3b9f9f31_4_k_cu_main4cuda3std3__45__cpo6cbeginE - _ZN30_INTERNAL_3b9f9f31_4_k_cu_main6thrust24THRUST_300001_SM_1000_NS12placeholders2_3E)
_ZN30_INTERNAL_3b9f9f31_4_k_cu_main6thrust24THRUST_300001_SM_1000_NS12placeholders2_3E:
	.zero		1
	.type		_ZN30_INTERNAL_3b9f9f31_4_k_cu_main4cuda3std3__45__cpo6cbeginE,@object
	.size		_ZN30_INTERNAL_3b9f9f31_4_k_cu_main4cuda3std3__45__cpo6cbeginE,(_ZN30_INTERNAL_3b9f9f31_4_k_cu_main4cuda3std6ranges3__45__cpo6cbeginE - _ZN30_INTERNAL_3b9f9f31_4_k_cu_main4cuda3std3__45__cpo6cbeginE)
_ZN30_INTERNAL_3b9f9f31_4_k_cu_main4cuda3std3__45__cpo6cbeginE:
	.zero		1
	.type		_ZN30_INTERNAL_3b9f9f31_4_k_cu_main4cuda3std6ranges3__45__cpo6cbeginE,@object
	.size		_ZN30_INTERNAL_3b9f9f31_4_k_cu_main4cuda3std6ranges3__45__cpo6cbeginE,(_ZN30_INTERNAL_3b9f9f31_4_k_cu_main6thrust24THRUST_300001_SM_1000_NS12placeholders2_7E - _ZN30_INTERNAL_3b9f9f31_4_k_cu_main4cuda3std6ranges3__45__cpo6cbeginE)
_ZN30_INTERNAL_3b9f9f31_4_k_cu_main4cuda3std6ranges3__45__cpo6cbeginE:
	.zero		1
	.type		_ZN30_INTERNAL_3b9f9f31_4_k_cu_main6thrust24THRUST_300001_SM_1000_NS12placeholders2_7E,@object
	.size		_ZN30_INTERNAL_3b9f9f31_4_k_cu_main6thrust24THRUST_300001_SM_1000_NS12placeholders2_7E,(_ZN30_INTERNAL_3b9f9f31_4_k_cu_main4cuda3std3__45__cpo7crbeginE - _ZN30_INTERNAL_3b9f9f31_4_k_cu_main6thrust24THRUST_300001_SM_1000_NS12placeholders2_7E)
_ZN30_INTERNAL_3b9f9f31_4_k_cu_main6thrust24THRUST_300001_SM_1000_NS12placeholders2_7E:
	.zero		1
	.type		_ZN30_INTERNAL_3b9f9f31_4_k_cu_main4cuda3std3__45__cpo7crbeginE,@object
	.size		_ZN30_INTERNAL_3b9f9f31_4_k_cu_main4cuda3std3__45__cpo7crbeginE,(_ZN30_INTERNAL_3b9f9f31_4_k_cu_main4cuda3std6ranges3__45__cpo4nextE - _ZN30_INTERNAL_3b9f9f31_4_k_cu_main4cuda3std3__45__cpo7crbeginE)
_ZN30_INTERNAL_3b9f9f31_4_k_cu_main4cuda3std3__45__cpo7crbeginE:
	.zero		1
	.type		_ZN30_INTERNAL_3b9f9f31_4_k_cu_main4cuda3std6ranges3__45__cpo4nextE,@object
	.size		_ZN30_INTERNAL_3b9f9f31_4_k_cu_main4cuda3std6ranges3__45__cpo4nextE,(_ZN30_INTERNAL_3b9f9f31_4_k_cu_main4cuda3std6ranges3__45__cpo4swapE - _ZN30_INTERNAL_3b9f9f31_4_k_cu_main4cuda3std6ranges3__45__cpo4nextE)
_ZN30_INTERNAL_3b9f9f31_4_k_cu_main4cuda3std6ranges3__45__cpo4nextE:
	.zero		1
	.type		_ZN30_INTERNAL_3b9f9f31_4_k_cu_main4cuda3std6ranges3__45__cpo4swapE,@object
	.size		_ZN30_INTERNAL_3b9f9f31_4_k_cu_main4cuda3std6ranges3__45__cpo4swapE,(_ZN30_INTERNAL_3b9f9f31_4_k_cu_main6thrust24THRUST_300001_SM_1000_NS8cuda_cub10par_nosyncE - _ZN30_INTERNAL_3b9f9f31_4_k_cu_main4cuda3std6ranges3__45__cpo4swapE)
_ZN30_INTERNAL_3b9f9f31_4_k_cu_main4cuda3std6ranges3__45__cpo4swapE:
	.zero		1
	.type		_ZN30_INTERNAL_3b9f9f31_4_k_cu_main6thrust24THRUST_300001_SM_1000_NS8cuda_cub10par_nosyncE,@object
	.size		_ZN30_INTERNAL_3b9f9f31_4_k_cu_main6thrust24THRUST_300001_SM_1000_NS8cuda_cub10par_nosyncE,(_ZN30_INTERNAL_3b9f9f31_4_k_cu_main6thrust24THRUST_300001_SM_1000_NS12placeholders2_9E - _ZN30_INTERNAL_3b9f9f31_4_k_cu_main6thrust24THRUST_300001_SM_1000_NS8cuda_cub10par_nosyncE)
_ZN30_INTERNAL_3b9f9f31_4_k_cu_main6thrust24THRUST_300001_SM_1000_NS8cuda_cub10par_nosyncE:
	.zero		1
	.type		_ZN30_INTERNAL_3b9f9f31_4_k_cu_main6thrust24THRUST_300001_SM_1000_NS12placeholders2_9E,@object
	.size		_ZN30_INTERNAL_3b9f9f31_4_k_cu_main6thrust24THRUST_300001_SM_1000_NS12placeholders2_9E,(_ZN30_INTERNAL_3b9f9f31_4_k_cu_main4cuda3std3__432_GLOBAL__N__3b9f9f31_4_k_cu_main6ignoreE - _ZN30_INTERNAL_3b9f9f31_4_k_cu_main6thrust24THRUST_300001_SM_1000_NS12placeholders2_9E)
_ZN30_INTERNAL_3b9f9f31_4_k_cu_main6thrust24THRUST_300001_SM_1000_NS12placeholders2_9E:
	.zero		1
	.type		_ZN30_INTERNAL_3b9f9f31_4_k_cu_main4cuda3std3__432_GLOBAL__N__3b9f9f31_4_k_cu_main6ignoreE,@object
	.size		_ZN30_INTERNAL_3b9f9f31_4_k_cu_main4cuda3std3__432_GLOBAL__N__3b9f9f31_4_k_cu_main6ignoreE,(_ZN30_INTERNAL_3b9f9f31_4_k_cu_main4cuda3std6ranges3__45__cpo4dataE - _ZN30_INTERNAL_3b9f9f31_4_k_cu_main4cuda3std3__432_GLOBAL__N__3b9f9f31_4_k_cu_main6ignoreE)
_ZN30_INTERNAL_3b9f9f31_4_k_cu_main4cuda3std3__432_GLOBAL__N__3b9f9f31_4_k_cu_main6ignoreE:
	.zero		1
	.type		_ZN30_INTERNAL_3b9f9f31_4_k_cu_main4cuda3std6ranges3__45__cpo4dataE,@object
	.size		_ZN30_INTERNAL_3b9f9f31_4_k_cu_main4cuda3std6ranges3__45__cpo4dataE,(_ZN30_INTERNAL_3b9f9f31_4_k_cu_main6thrust24THRUST_300001_SM_1000_NS12placeholders2_1E - _ZN30_INTERNAL_3b9f9f31_4_k_cu_main4cuda3std6ranges3__45__cpo4dataE)
_ZN30_INTERNAL_3b9f9f31_4_k_cu_main4cuda3std6ranges3__45__cpo4dataE:
	.zero		1
	.type		_ZN30_INTERNAL_3b9f9f31_4_k_cu_main6thrust24THRUST_300001_SM_1000_NS12placeholders2_1E,@object
	.size		_ZN30_INTERNAL_3b9f9f31_4_k_cu_main6thrust24THRUST_300001_SM_1000_NS12placeholders2_1E,(_ZN30_INTERNAL_3b9f9f31_4_k_cu_main4cuda3std3__45__cpo5beginE - _ZN30_INTERNAL_3b9f9f31_4_k_cu_main6thrust24THRUST_300001_SM_1000_NS12placeholders2_1E)
_ZN30_INTERNAL_3b9f9f31_4_k_cu_main6thrust24THRUST_300001_SM_1000_NS12placeholders2_1E:
	.zero		1
	.type		_ZN30_INTERNAL_3b9f9f31_4_k_cu_main4cuda3std3__45__cpo5beginE,@object
	.size		_ZN30_INTERNAL_3b9f9f31_4_k_cu_main4cuda3std3__45__cpo5beginE,(_ZN30_INTERNAL_3b9f9f31_4_k_cu_main4cuda3std6ranges3__45__cpo5beginE - _ZN30_INTERNAL_3b9f9f31_4_k_cu_main4cuda3std3__45__cpo5beginE)
_ZN30_INTERNAL_3b9f9f31_4_k_cu_main4cuda3std3__45__cpo5beginE:
	.zero		1
	.type		_ZN30_INTERNAL_3b9f9f31_4_k_cu_main4cuda3std6ranges3__45__cpo5beginE,@object
	.size		_ZN30_INTERNAL_3b9f9f31_4_k_cu_main4cuda3std6ranges3__45__cpo5beginE,(_ZN30_INTERNAL_3b9f9f31_4_k_cu_main6thrust24THRUST_300001_SM_1000_NS12placeholders2_5E - _ZN30_INTERNAL_3b9f9f31_4_k_cu_main4cuda3std6ranges3__45__cpo5beginE)
_ZN30_INTERNAL_3b9f9f31_4_k_cu_main4cuda3std6ranges3__45__cpo5beginE:
	.zero		1
	.type		_ZN30_INTERNAL_3b9f9f31_4_k_cu_main6thrust24THRUST_300001_SM_1000_NS12placeholders2_5E,@object
	.size		_ZN30_INTERNAL_3b9f9f31_4_k_cu_main6thrust24THRUST_300001_SM_1000_NS12placeholders2_5E,(_ZN30_INTERNAL_3b9f9f31_4_k_cu_main4cuda3std3__45__cpo6rbeginE - _ZN30_INTERNAL_3b9f9f31_4_k_cu_main6thrust24THRUST_300001_SM_1000_NS12placeholders2_5E)
_ZN30_INTERNAL_3b9f9f31_4_k_cu_main6thrust24THRUST_300001_SM_1000_NS12placeholders2_5E:
	.zero		1
	.type		_ZN30_INTERNAL_3b9f9f31_4_k_cu_main4cuda3std3__45__cpo6rbeginE,@object
	.size		_ZN30_INTERNAL_3b9f9f31_4_k_cu_main4cuda3std3__45__cpo6rbeginE,(_ZN30_INTERNAL_3b9f9f31_4_k_cu_main4cuda3std6ranges3__45__cpo7advanceE - _ZN30_INTERNAL_3b9f9f31_4_k_cu_main4cuda3std3__45__cpo6rbeginE)
_ZN30_INTERNAL_3b9f9f31_4_k_cu_main4cuda3std3__45__cpo6rbeginE:
	.zero		1
	.type		_ZN30_INTERNAL_3b9f9f31_4_k_cu_main4cuda3std6ranges3__45__cpo7advanceE,@object
	.size		_ZN30_INTERNAL_3b9f9f31_4_k_cu_main4cuda3std6ranges3__45__cpo7advanceE,(_ZN30_INTERNAL_3b9f9f31_4_k_cu_main4cuda3std3__47nulloptE - _ZN30_INTERNAL_3b9f9f31_4_k_cu_main4cuda3std6ranges3__45__cpo7advanceE)
_ZN30_INTERNAL_3b9f9f31_4_k_cu_main4cuda3std6ranges3__45__cpo7advanceE:
	.zero		1
	.type		_ZN30_INTERNAL_3b9f9f31_4_k_cu_main4cuda3std3__47nulloptE,@object
	.size		_ZN30_INTERNAL_3b9f9f31_4_k_cu_main4cuda3std3__47nulloptE,(_ZN30_INTERNAL_3b9f9f31_4_k_cu_main4cuda3std6ranges3__45__cpo8distanceE - _ZN30_INTERNAL_3b9f9f31_4_k_cu_main4cuda3std3__47nulloptE)
_ZN30_INTERNAL_3b9f9f31_4_k_cu_main4cuda3std3__47nulloptE:
	.zero		1
	.type		_ZN30_INTERNAL_3b9f9f31_4_k_cu_main4cuda3std6ranges3__45__cpo8distanceE,@object
	.size		_ZN30_INTERNAL_3b9f9f31_4_k_cu_main4cuda3std6ranges3__45__cpo8distanceE,(_ZN30_INTERNAL_3b9f9f31_4_k_cu_main6thrust24THRUST_300001_SM_1000_NS12placeholders3_10E - _ZN30_INTERNAL_3b9f9f31_4_k_cu_main4cuda3std6ranges3__45__cpo8distanceE)
_ZN30_INTERNAL_3b9f9f31_4_k_cu_main4cuda3std6ranges3__45__cpo8distanceE:
	.zero		1
	.type		_ZN30_INTERNAL_3b9f9f31_4_k_cu_main6thrust24THRUST_300001_SM_1000_NS12placeholders3_10E,@object
	.size		_ZN30_INTERNAL_3b9f9f31_4_k_cu_main6thrust24THRUST_300001_SM_1000_NS12placeholders3_10E,(_ZN30_INTERNAL_3b9f9f31_4_k_cu_main4cuda3std3__419piecewise_constructE - _ZN30_INTERNAL_3b9f9f31_4_k_cu_main6thrust24THRUST_300001_SM_1000_NS12placeholders3_10E)
_ZN30_INTERNAL_3b9f9f31_4_k_cu_main6thrust24THRUST_300001_SM_1000_NS12placeholders3_10E:
	.zero		1
	.type		_ZN30_INTERNAL_3b9f9f31_4_k_cu_main4cuda3std3__419piecewise_constructE,@object
	.size		_ZN30_INTERNAL_3b9f9f31_4_k_cu_main4cuda3std3__419piecewise_constructE,(_ZN30_INTERNAL_3b9f9f31_4_k_cu_main4cuda3std6ranges3__45__cpo5cdataE - _ZN30_INTERNAL_3b9f9f31_4_k_cu_main4cuda3std3__419piecewise_constructE)
_ZN30_INTERNAL_3b9f9f31_4_k_cu_main4cuda3std3__419piecewise_constructE:
	.zero		1
	.type		_ZN30_INTERNAL_3b9f9f31_4_k_cu_main4cuda3std6ranges3__45__cpo5cdataE,@object
	.size		_ZN30_INTERNAL_3b9f9f31_4_k_cu_main4cuda3std6ranges3__45__cpo5cdataE,(_ZN30_INTERNAL_3b9f9f31_4_k_cu_main6thrust24THRUST_300001_SM_1000_NS12placeholders2_2E - _ZN30_INTERNAL_3b9f9f31_4_k_cu_main4cuda3std6ranges3__45__cpo5cdataE)
_ZN30_INTERNAL_3b9f9f31_4_k_cu_main4cuda3std6ranges3__45__cpo5cdataE:
	.zero		1
	.type		_ZN30_INTERNAL_3b9f9f31_4_k_cu_main6thrust24THRUST_300001_SM_1000_NS12placeholders2_2E,@object
	.size		_ZN30_INTERNAL_3b9f9f31_4_k_cu_main6thrust24THRUST_300001_SM_1000_NS12placeholders2_2E,(_ZN30_INTERNAL_3b9f9f31_4_k_cu_main4cuda3std3__45__cpo3endE - _ZN30_INTERNAL_3b9f9f31_4_k_cu_main6thrust24THRUST_300001_SM_1000_NS12placeholders2_2E)
_ZN30_INTERNAL_3b9f9f31_4_k_cu_main6thrust24THRUST_300001_SM_1000_NS12placeholders2_2E:
	.zero		1
	.type		_ZN30_INTERNAL_3b9f9f31_4_k_cu_main4cuda3std3__45__cpo3endE,@object
	.size		_ZN30_INTERNAL_3b9f9f31_4_k_cu_main4cuda3std3__45__cpo3endE,(_ZN30_INTERNAL_3b9f9f31_4_k_cu_main4cuda3std6ranges3__45__cpo3endE - _ZN30_INTERNAL_3b9f9f31_4_k_cu_main4cuda3std3__45__cpo3endE)
_ZN30_INTERNAL_3b9f9f31_4_k_cu_main4cuda3std3__45__cpo3endE:
	.zero		1
	.type		_ZN30_INTERNAL_3b9f9f31_4_k_cu_main4cuda3std6ranges3__45__cpo3endE,@object
	.size		_ZN30_INTERNAL_3b9f9f31_4_k_cu_main4cuda3std6ranges3__45__cpo3endE,(_ZN30_INTERNAL_3b9f9f31_4_k_cu_main6thrust24THRUST_300001_SM_1000_NS12placeholders2_6E - _ZN30_INTERNAL_3b9f9f31_4_k_cu_main4cuda3std6ranges3__45__cpo3endE)
_ZN30_INTERNAL_3b9f9f31_4_k_cu_main4cuda3std6ranges3__45__cpo3endE:
	.zero		1
	.type		_ZN30_INTERNAL_3b9f9f31_4_k_cu_main6thrust24THRUST_300001_SM_1000_NS12placeholders2_6E,@object
	.size		_ZN30_INTERNAL_3b9f9f31_4_k_cu_main6thrust24THRUST_300001_SM_1000_NS12placeholders2_6E,(_ZN30_INTERNAL_3b9f9f31_4_k_cu_main4cuda3std3__45__cpo4rendE - _ZN30_INTERNAL_3b9f9f31_4_k_cu_main6thrust24THRUST_300001_SM_1000_NS12placeholders2_6E)
_ZN30_INTERNAL_3b9f9f31_4_k_cu_main6thrust24THRUST_300001_SM_1000_NS12placeholders2_6E:
	.zero		1
	.type		_ZN30_INTERNAL_3b9f9f31_4_k_cu_main4cuda3std3__45__cpo4rendE,@object
	.size		_ZN30_INTERNAL_3b9f9f31_4_k_cu_main4cuda3std3__45__cpo4rendE,(_ZN30_INTERNAL_3b9f9f31_4_k_cu_main4cuda3std6ranges3__45__cpo9iter_swapE - _ZN30_INTERNAL_3b9f9f31_4_k_cu_main4cuda3std3__45__cpo4rendE)
_ZN30_INTERNAL_3b9f9f31_4_k_cu_main4cuda3std3__45__cpo4rendE:
	.zero		1
	.type		_ZN30_INTERNAL_3b9f9f31_4_k_cu_main4cuda3std6ranges3__45__cpo9iter_swapE,@object
	.size		_ZN30_INTERNAL_3b9f9f31_4_k_cu_main4cuda3std6ranges3__45__cpo9iter_swapE,(_ZN30_INTERNAL_3b9f9f31_4_k_cu_main4cuda3std3__48unexpectE - _ZN30_INTERNAL_3b9f9f31_4_k_cu_main4cuda3std6ranges3__45__cpo9iter_swapE)
_ZN30_INTERNAL_3b9f9f31_4_k_cu_main4cuda3std6ranges3__45__cpo9iter_swapE:
	.zero		1
	.type		_ZN30_INTERNAL_3b9f9f31_4_k_cu_main4cuda3std3__48unexpectE,@object
	.size		_ZN30_INTERNAL_3b9f9f31_4_k_cu_main4cuda3std3__48unexpectE,(_ZN30_INTERNAL_3b9f9f31_4_k_cu_main6thrust24THRUST_300001_SM_1000_NS8cuda_cub3parE - _ZN30_INTERNAL_3b9f9f31_4_k_cu_main4cuda3std3__48unexpectE)
_ZN30_INTERNAL_3b9f9f31_4_k_cu_main4cuda3std3__48unexpectE:
	.zero		1
	.type		_ZN30_INTERNAL_3b9f9f31_4_k_cu_main6thrust24THRUST_300001_SM_1000_NS8cuda_cub3parE,@object
	.size		_ZN30_INTERNAL_3b9f9f31_4_k_cu_main6thrust24THRUST_300001_SM_1000_NS8cuda_cub3parE,(_ZN30_INTERNAL_3b9f9f31_4_k_cu_main6thrust24THRUST_300001_SM_1000_NS12placeholders2_4E - _ZN30_INTERNAL_3b9f9f31_4_k_cu_main6thrust24THRUST_300001_SM_1000_NS8cuda_cub3parE)
_ZN30_INTERNAL_3b9f9f31_4_k_cu_main6thrust24THRUST_300001_SM_1000_NS8cuda_cub3parE:
	.zero		1
	.type		_ZN30_INTERNAL_3b9f9f31_4_k_cu_main6thrust24THRUST_300001_SM_1000_NS12placeholders2_4E,@object
	.size		_ZN30_INTERNAL_3b9f9f31_4_k_cu_main6thrust24THRUST_300001_SM_1000_NS12placeholders2_4E,(_ZN30_INTERNAL_3b9f9f31_4_k_cu_main4cuda3std3__45__cpo4cendE - _ZN30_INTERNAL_3b9f9f31_4_k_cu_main6thrust24THRUST_300001_SM_1000_NS12placeholders2_4E)
_ZN30_INTERNAL_3b9f9f31_4_k_cu_main6thrust24THRUST_300001_SM_1000_NS12placeholders2_4E:
	.zero		1
	.type		_ZN30_INTERNAL_3b9f9f31_4_k_cu_main4cuda3std3__45__cpo4cendE,@object
	.size		_ZN30_INTERNAL_3b9f9f31_4_k_cu_main4cuda3std3__45__cpo4cendE,(_ZN30_INTERNAL_3b9f9f31_4_k_cu_main4cuda3std6ranges3__45__cpo4cendE - _ZN30_INTERNAL_3b9f9f31_4_k_cu_main4cuda3std3__45__cpo4cendE)
_ZN30_INTERNAL_3b9f9f31_4_k_cu_main4cuda3std3__45__cpo4cendE:
	.zero		1
	.type		_ZN30_INTERNAL_3b9f9f31_4_k_cu_main4cuda3std6ranges3__45__cpo4cendE,@object
	.size		_ZN30_INTERNAL_3b9f9f31_4_k_cu_main4cuda3std6ranges3__45__cpo4cendE,(_ZN30_INTERNAL_3b9f9f31_4_k_cu_main4cuda3std3__420unreachable_sentinelE - _ZN30_INTERNAL_3b9f9f31_4_k_cu_main4cuda3std6ranges3__45__cpo4cendE)
_ZN30_INTERNAL_3b9f9f31_4_k_cu_main4cuda3std6ranges3__45__cpo4cendE:
	.zero		1
	.type		_ZN30_INTERNAL_3b9f9f31_4_k_cu_main4cuda3std3__420unreachable_sentinelE,@object
	.size		_ZN30_INTERNAL_3b9f9f31_4_k_cu_main4cuda3std3__420unreachable_sentinelE,(_ZN30_INTERNAL_3b9f9f31_4_k_cu_main4cuda3std6ranges3__45__cpo5ssizeE - _ZN30_INTERNAL_3b9f9f31_4_k_cu_main4cuda3std3__420unreachable_sentinelE)
_ZN30_INTERNAL_3b9f9f31_4_k_cu_main4cuda3std3__420unreachable_sentinelE:
	.zero		1
	.type		_ZN30_INTERNAL_3b9f9f31_4_k_cu_main4cuda3std6ranges3__45__cpo5ssizeE,@object
	.size		_ZN30_INTERNAL_3b9f9f31_4_k_cu_main4cuda3std6ranges3__45__cpo5ssizeE,(_ZN30_INTERNAL_3b9f9f31_4_k_cu_main6thrust24THRUST_300001_SM_1000_NS12placeholders2_8E - _ZN30_INTERNAL_3b9f9f31_4_k_cu_main4cuda3std6ranges3__45__cpo5ssizeE)
_ZN30_INTERNAL_3b9f9f31_4_k_cu_main4cuda3std6ranges3__45__cpo5ssizeE:
	.zero		1
	.type		_ZN30_INTERNAL_3b9f9f31_4_k_cu_main6thrust24THRUST_300001_SM_1000_NS12placeholders2_8E,@object
	.size		_ZN30_INTERNAL_3b9f9f31_4_k_cu_main6thrust24THRUST_300001_SM_1000_NS12placeholders2_8E,(_ZN30_INTERNAL_3b9f9f31_4_k_cu_main4cuda3std3__45__cpo5crendE - _ZN30_INTERNAL_3b9f9f31_4_k_cu_main6thrust24THRUST_300001_SM_1000_NS12placeholders2_8E)
_ZN30_INTERNAL_3b9f9f31_4_k_cu_main6thrust24THRUST_300001_SM_1000_NS12placeholders2_8E:
	.zero		1
	.type		_ZN30_INTERNAL_3b9f9f31_4_k_cu_main4cuda3std3__45__cpo5crendE,@object
	.size		_ZN30_INTERNAL_3b9f9f31_4_k_cu_main4cuda3std3__45__cpo5crendE,(_ZN30_INTERNAL_3b9f9f31_4_k_cu_main4cuda3std6ranges3__45__cpo4prevE - _ZN30_INTERNAL_3b9f9f31_4_k_cu_main4cuda3std3__45__cpo5crendE)
_ZN30_INTERNAL_3b9f9f31_4_k_cu_main4cuda3std3__45__cpo5crendE:
	.zero		1
	.type		_ZN30_INTERNAL_3b9f9f31_4_k_cu_main4cuda3std6ranges3__45__cpo4prevE,@object
	.size		_ZN30_INTERNAL_3b9f9f31_4_k_cu_main4cuda3std6ranges3__45__cpo4prevE,(_ZN30_INTERNAL_3b9f9f31_4_k_cu_main4cuda3std6ranges3__45__cpo9iter_moveE - _ZN30_INTERNAL_3b9f9f31_4_k_cu_main4cuda3std6ranges3__45__cpo4prevE)
_ZN30_INTERNAL_3b9f9f31_4_k_cu_main4cuda3std6ranges3__45__cpo4prevE:
	.zero		1
	.type		_ZN30_INTERNAL_3b9f9f31_4_k_cu_main4cuda3std6ranges3__45__cpo9iter_moveE,@object
	.size		_ZN30_INTERNAL_3b9f9f31_4_k_cu_main4cuda3std6ranges3__45__cpo9iter_moveE,(_ZN30_INTERNAL_3b9f9f31_4_k_cu_main6thrust24THRUST_300001_SM_1000_NS6system6detail10sequential3seqE - _ZN30_INTERNAL_3b9f9f31_4_k_cu_main4cuda3std6ranges3__45__cpo9iter_moveE)
_ZN30_INTERNAL_3b9f9f31_4_k_cu_main4cuda3std6ranges3__45__cpo9iter_moveE:
	.zero		1
	.type		_ZN30_INTERNAL_3b9f9f31_4_k_cu_main6thrust24THRUST_300001_SM_1000_NS6system6detail10sequential3seqE,@object
	.size		_ZN30_INTERNAL_3b9f9f31_4_k_cu_main6thrust24THRUST_300001_SM_1000_NS6system6detail10sequential3seqE,(.L_31 - _ZN30_INTERNAL_3b9f9f31_4_k_cu_main6thrust24THRUST_300001_SM_1000_NS6system6detail10sequential3seqE)
_ZN30_INTERNAL_3b9f9f31_4_k_cu_main6thrust24THRUST_300001_SM_1000_NS6system6detail10sequential3seqE:
	.zero		1
.L_31:


//--------------------- .nv.shared._ZN3cub18CUB_300001_SM_10006detail6reduce18DeviceReduceKernelINS2_10policy_hubIfyN4cuda3std3__44plusIfEEE10Policy1000EN6thrust24THRUST_300001_SM_1000_NS6detail15normal_iteratorINSD_10device_ptrIdEEEEyS9_f3ExpEEvT0_PT3_T1_NS0_13GridEvenShareISN_EET2_T4_ --------------------------
	.section	.nv.shared._ZN3cub18CUB_300001_SM_10006detail6reduce18DeviceReduceKernelINS2_10policy_hubIfyN4cuda3std3__44plusIfEEE10Policy1000EN6thrust24THRUST_300001_SM_1000_NS6detail15normal_iteratorINSD_10device_ptrIdEEEEyS9_f3ExpEEvT0_PT3_T1_NS0_13GridEvenShareISN_EET2_T4_,"aw",@nobits
	.sectionflags	@""
	.align	4
.nv.shared._ZN3cub18CUB_300001_SM_10006detail6reduce18DeviceReduceKernelINS2_10policy_hubIfyN4cuda3std3__44plusIfEEE10Policy1000EN6thrust24THRUST_300001_SM_1000_NS6detail15normal_iteratorINSD_10device_ptrIdEEEEyS9_f3ExpEEvT0_PT3_T1_NS0_13GridEvenShareISN_EET2_T4_:
	.zero		1068


//--------------------- .nv.shared._ZN3cub18CUB_300001_SM_10006detail6reduce28DeviceReduceSingleTileKernelINS2_10policy_hubIfyN4cuda3std3__44plusIfEEE10Policy1000EN6thrust24THRUST_300001_SM_1000_NS6detail15normal_iteratorINSD_10device_ptrIdEEEEPdyS9_df3ExpEEvT0_T1_T2_T3_T4_T6_ --------------------------
	.section	.nv.shared._ZN3cub18CUB_300001_SM_10006detail6reduce28DeviceReduceSingleTileKernelINS2_10policy_hubIfyN4cuda3std3__44plusIfEEE10Policy1000EN6thrust24THRUST_300001_SM_1000_NS6detail15normal_iteratorINSD_10device_ptrIdEEEEPdyS9_df3ExpEEvT0_T1_T2_T3_T4_T6_,"aw",@nobits
	.sectionflags	@""
	.align	4
.nv.shared._ZN3cub18CUB_300001_SM_10006detail6reduce28DeviceReduceSingleTileKernelINS2_10policy_hubIfyN4cuda3std3__44plusIfEEE10Policy1000EN6thrust24THRUST_300001_SM_1000_NS6detail15normal_iteratorINSD_10device_ptrIdEEEEPdyS9_df3ExpEEvT0_T1_T2_T3_T4_T6_:
	.zero		1068


//--------------------- .nv.shared._ZN3cub18CUB_300001_SM_10006detail6reduce28DeviceReduceSingleTileKernelINS2_10policy_hubIfjN4cuda3std3__44plusIfEEE10Policy1000EPfPdiS9_dfNS7_10__identityEEEvT0_T1_T2_T3_T4_T6_ --------------------------
	.section	.nv.shared._ZN3cub18CUB_300001_SM_10006detail6reduce28DeviceReduceSingleTileKernelINS2_10policy_hubIfjN4cuda3std3__44plusIfEEE10Policy1000EPfPdiS9_dfNS7_10__identityEEEvT0_T1_T2_T3_T4_T6_,"aw",@nobits
	.sectionflags	@""
	.align	4
.nv.shared._ZN3cub18CUB_300001_SM_10006detail6reduce28DeviceReduceSingleTileKernelINS2_10policy_hubIfjN4cuda3std3__44plusIfEEE10Policy1000EPfPdiS9_dfNS7_10__identityEEEvT0_T1_T2_T3_T4_T6_:
	.zero		1108


//--------------------- .nv.shared._ZN3cub18CUB_300001_SM_10006detail6reduce18DeviceReduceKernelINS2_10policy_hubIfjN4cuda3std3__44plusIfEEE10Policy1000EN6thrust24THRUST_300001_SM_1000_NS6detail15normal_iteratorINSD_10device_ptrIdEEEEjS9_f3ExpEEvT0_PT3_T1_NS0_13GridEvenShareISN_EET2_T4_ --------------------------
	.section	.nv.shared._ZN3cub18CUB_300001_SM_10006detail6reduce18DeviceReduceKernelINS2_10policy_hubIfjN4cuda3std3__44plusIfEEE10Policy1000EN6thrust24THRUST_300001_SM_1000_NS6detail15normal_iteratorINSD_10device_ptrIdEEEEjS9_f3ExpEEvT0_PT3_T1_NS0_13GridEvenShareISN_EET2_T4_,"aw",@nobits
	.sectionflags	@""
	.align	4
.nv.shared._ZN3cub18CUB_300001_SM_10006detail6reduce18DeviceReduceKernelINS2_10policy_hubIfjN4cuda3std3__44plusIfEEE10Policy1000EN6thrust24THRUST_300001_SM_1000_NS6detail15normal_iteratorINSD_10device_ptrIdEEEEjS9_f3ExpEEvT0_PT3_T1_NS0_13GridEvenShareISN_EET2_T4_:
	.zero		1108


//--------------------- .nv.shared._ZN3cub18CUB_300001_SM_10006detail6reduce28DeviceReduceSingleTileKernelINS2_10policy_hubIfjN4cuda3std3__44plusIfEEE10Policy1000EN6thrust24THRUST_300001_SM_1000_NS6detail15normal_iteratorINSD_10device_ptrIdEEEEPdjS9_df3ExpEEvT0_T1_T2_T3_T4_T6_ --------------------------
	.section	.nv.shared._ZN3cub18CUB_300001_SM_10006detail6reduce28DeviceReduceSingleTileKernelINS2_10policy_hubIfjN4cuda3std3__44plusIfEEE10Policy1000EN6thrust24THRUST_300001_SM_1000_NS6detail15normal_iteratorINSD_10device_ptrIdEEEEPdjS9_df3ExpEEvT0_T1_T2_T3_T4_T6_,"aw",@nobits
	.sectionflags	@""
	.align	4
.nv.shared._ZN3cub18CUB_300001_SM_10006detail6reduce28DeviceReduceSingleTileKernelINS2_10policy_hubIfjN4cuda3std3__44plusIfEEE10Policy1000EN6thrust24THRUST_300001_SM_1000_NS6detail15normal_iteratorINSD_10device_ptrIdEEEEPdjS9_df3ExpEEvT0_T1_T2_T3_T4_T6_:
	.zero		1108


//--------------------- .nv.constant0._ZN3cub18CUB_300001_SM_10006detail6reduce28DeviceReduceSingleTileKernelINS2_10policy_hubIfyN4cuda3std3__44plusIfEEE10Policy1000EPfPdiS9_dfNS7_10__identityEEEvT0_T1_T2_T3_T4_T6_ --------------------------
	.section	.nv.constant0._ZN3cub18CUB_300001_SM_10006detail6reduce28DeviceReduceSingleTileKernelINS2_10policy_hubIfyN4cuda3std3__44plusIfEEE10Policy1000EPfPdiS9_dfNS7_10__identityEEEvT0_T1_T2_T3_T4_T6_,"a",@progbits
	.sectionflags	@""
	.align	4
.nv.constant0._ZN3cub18CUB_300001_SM_10006detail6reduce28DeviceReduceSingleTileKernelINS2_10policy_hubIfyN4cuda3std3__44plusIfEEE10Policy1000EPfPdiS9_dfNS7_10__identityEEEvT0_T1_T2_T3_T4_T6_:
	.zero		929


//--------------------- .nv.constant0._ZN3cub18CUB_300001_SM_10006detail6reduce18DeviceReduceKernelINS2_10policy_hubIfyN4cuda3std3__44plusIfEEE10Policy1000EN6thrust24THRUST_300001_SM_1000_NS6detail15normal_iteratorINSD_10device_ptrIdEEEEyS9_f3ExpEEvT0_PT3_T1_NS0_13GridEvenShareISN_EET2_T4_ --------------------------
	.section	.nv.constant0._ZN3cub18CUB_300001_SM_10006detail6reduce18DeviceReduceKernelINS2_10policy_hubIfyN4cuda3std3__44plusIfEEE10Policy1000EN6thrust24THRUST_300001_SM_1000_NS6detail15normal_iteratorINSD_10device_ptrIdEEEEyS9_f3ExpEEvT0_PT3_T1_NS0_13GridEvenShareISN_EET2_T4_,"a",@progbits
	.sectionflags	@""
	.align	4
.nv.constant0._ZN3cub18CUB_300001_SM_10006detail6reduce18DeviceReduceKernelINS2_10policy_hubIfyN4cuda3std3__44plusIfEEE10Policy1000EN6thrust24THRUST_300001_SM_1000_NS6detail15normal_iteratorINSD_10device_ptrIdEEEEyS9_f3ExpEEvT0_PT3_T1_NS0_13GridEvenShareISN_EET2_T4_:
	.zero		994


//--------------------- .nv.constant0._ZN3cub18CUB_300001_SM_10006detail6reduce28DeviceReduceSingleTileKernelINS2_10policy_hubIfyN4cuda3std3__44plusIfEEE10Policy1000EN6thrust24THRUST_300001_SM_1000_NS6detail15normal_iteratorINSD_10device_ptrIdEEEEPdyS9_df3ExpEEvT0_T1_T2_T3_T4_T6_ --------------------------
	.section	.nv.constant0._ZN3cub18CUB_300001_SM_10006detail6reduce28DeviceReduceSingleTileKernelINS2_10policy_hubIfyN4cuda3std3__44plusIfEEE10Policy1000EN6thrust24THRUST_300001_SM_1000_NS6detail15normal_iteratorINSD_10device_ptrIdEEEEPdyS9_df3ExpEEvT0_T1_T2_T3_T4_T6_,"a",@progbits
	.sectionflags	@""
	.align	4
.nv.constant0._ZN3cub18CUB_300001_SM_10006detail6reduce28DeviceReduceSingleTileKernelINS2_10policy_hubIfyN4cuda3std3__44plusIfEEE10Policy1000EN6thrust24THRUST_300001_SM_1000_NS6detail15normal_iteratorINSD_10device_ptrIdEEEEPdyS9_df3ExpEEvT0_T1_T2_T3_T4_T6_:
	.zero		937


//--------------------- .nv.constant0._ZN3cub18CUB_300001_SM_10006detail6reduce28DeviceReduceSingleTileKernelINS2_10policy_hubIfjN4cuda3std3__44plusIfEEE10Policy1000EPfPdiS9_dfNS7_10__identityEEEvT0_T1_T2_T3_T4_T6_ --------------------------
	.section	.nv.constant0._ZN3cub18CUB_300001_SM_10006detail6reduce28DeviceReduceSingleTileKernelINS2_10policy_hubIfjN4cuda3std3__44plusIfEEE10Policy1000EPfPdiS9_dfNS7_10__identityEEEvT0_T1_T2_T3_T4_T6_,"a",@progbits
	.sectionflags	@""
	.align	4
.nv.constant0._ZN3cub18CUB_300001_SM_10006detail6reduce28DeviceReduceSingleTileKernelINS2_10policy_hubIfjN4cuda3std3__44plusIfEEE10Policy1000EPfPdiS9_dfNS7_10__identityEEEvT0_T1_T2_T3_T4_T6_:
	.zero		929


//--------------------- .nv.constant0._ZN3cub18CUB_300001_SM_10006detail6reduce18DeviceReduceKernelINS2_10policy_hubIfjN4cuda3std3__44plusIfEEE10Policy1000EN6thrust24THRUST_300001_SM_1000_NS6detail15normal_iteratorINSD_10device_ptrIdEEEEjS9_f3ExpEEvT0_PT3_T1_NS0_13GridEvenShareISN_EET2_T4_ --------------------------
	.section	.nv.constant0._ZN3cub18CUB_300001_SM_10006detail6reduce18DeviceReduceKernelINS2_10policy_hubIfjN4cuda3std3__44plusIfEEE10Policy1000EN6thrust24THRUST_300001_SM_1000_NS6detail15normal_iteratorINSD_10device_ptrIdEEEEjS9_f3ExpEEvT0_PT3_T1_NS0_13GridEvenShareISN_EET2_T4_,"a",@progbits
	.sectionflags	@""
	.align	4
.nv.constant0._ZN3cub18CUB_300001_SM_10006detail6reduce18DeviceReduceKernelINS2_10policy_hubIfjN4cuda3std3__44plusIfEEE10Policy1000EN6thrust24THRUST_300001_SM_1000_NS6detail15normal_iteratorINSD_10device_ptrIdEEEEjS9_f3ExpEEvT0_PT3_T1_NS0_13GridEvenShareISN_EET2_T4_:
	.zero		958


//--------------------- .nv.constant0._ZN3cub18CUB_300001_SM_10006detail6reduce28DeviceReduceSingleTileKernelINS2_10policy_hubIfjN4cuda3std3__44plusIfEEE10Policy1000EN6thrust24THRUST_300001_SM_1000_NS6detail15normal_iteratorINSD_10device_ptrIdEEEEPdjS9_df3ExpEEvT0_T1_T2_T3_T4_T6_ --------------------------
	.section	.nv.constant0._ZN3cub18CUB_300001_SM_10006detail6reduce28DeviceReduceSingleTileKernelINS2_10policy_hubIfjN4cuda3std3__44plusIfEEE10Policy1000EN6thrust24THRUST_300001_SM_1000_NS6detail15normal_iteratorINSD_10device_ptrIdEEEEPdjS9_df3ExpEEvT0_T1_T2_T3_T4_T6_,"a",@progbits
	.sectionflags	@""
	.align	4
.nv.constant0._ZN3cub18CUB_300001_SM_10006detail6reduce28DeviceReduceSingleTileKernelINS2_10policy_hubIfjN4cuda3std3__44plusIfEEE10Policy1000EN6thrust24THRUST_300001_SM_1000_NS6detail15normal_iteratorINSD_10device_ptrIdEEEEPdjS9_df3ExpEEvT0_T1_T2_T3_T4_T6_:
	.zero		929


//--------------------- .nv.constant0._ZN3cub18CUB_300001_SM_10006detail9transform16transform_kernelINS2_10policy_hubILb1EN4cuda3std3__45tupleIJN6thrust24THRUST_300001_SM_1000_NS17counting_iteratorIjNSA_11use_defaultESC_SC_EEEEEE10policy1000El3prgNSA_6detail15normal_iteratorINSA_10device_ptrIdEEEEJSD_EEEvT0_iT1_T2_DpNS2_10kernel_argIT3_EE --------------------------
	.section	.nv.constant0._ZN3cub18CUB_300001_SM_10006detail9transform16transform_kernelINS2_10policy_hubILb1EN4cuda3std3__45tupleIJN6thrust24THRUST_300001_SM_1000_NS17counting_iteratorIjNSA_11use_defaultESC_SC_EEEEEE10policy1000El3prgNSA_6detail15normal_iteratorINSA_10device_ptrIdEEEEJSD_EEEvT0_iT1_T2_DpNS2_10kernel_argIT3_EE,"a",@progbits
	.sectionflags	@""
	.align	4
.nv.constant0._ZN3cub18CUB_300001_SM_10006detail9transform16transform_kernelINS2_10policy_hubILb1EN4cuda3std3__45tupleIJN6thrust24THRUST_300001_SM_1000_NS17counting_iteratorIjNSA_11use_defaultESC_SC_EEEEEE10policy1000El3prgNSA_6detail15normal_iteratorINSA_10device_ptrIdEEEEJSD_EEEvT0_iT1_T2_DpNS2_10kernel_argIT3_EE:
	.zero		976


//--------------------- .nv.constant0._ZN3cub18CUB_300001_SM_10006detail9transform16transform_kernelINS2_10policy_hubILb1EN4cuda3std3__45tupleIJN6thrust24THRUST_300001_SM_1000_NS17counting_iteratorIjNSA_11use_defaultESC_SC_EEEEEE10policy1000Ei3prgNSA_6detail15normal_iteratorINSA_10device_ptrIdEEEEJSD_EEEvT0_iT1_T2_DpNS2_10kernel_argIT3_EE --------------------------
	.section	.nv.constant0._ZN3cub18CUB_300001_SM_10006detail9transform16transform_kernelINS2_10policy_hubILb1EN4cuda3std3__45tupleIJN6thrust24THRUST_300001_SM_1000_NS17counting_iteratorIjNSA_11use_defaultESC_SC_EEEEEE10policy1000Ei3prgNSA_6detail15normal_iteratorINSA_10device_ptrIdEEEEJSD_EEEvT0_iT1_T2_DpNS2_10kernel_argIT3_EE,"a",@progbits
	.sectionflags	@""
	.align	4
.nv.constant0._ZN3cub18CUB_300001_SM_10006detail9transform16transform_kernelINS2_10policy_hubILb1EN4cuda3std3__45tupleIJN6thrust24THRUST_300001_SM_1000_NS17counting_iteratorIjNSA_11use_defaultESC_SC_EEEEEE10policy1000Ei3prgNSA_6detail15normal_iteratorINSA_10device_ptrIdEEEEJSD_EEEvT0_iT1_T2_DpNS2_10kernel_argIT3_EE:
	.zero		968


//--------------------- .nv.constant0._ZN3cub18CUB_300001_SM_10006detail9transform16transform_kernelINS2_10policy_hubILb1EN4cuda3std3__45tupleIJN6thrust24THRUST_300001_SM_1000_NS6detail15normal_iteratorINSA_10device_ptrIdEEEEEEEE10policy1000El7SigmoidSF_JPdEEEvT0_iT1_T2_DpNS2_10kernel_argIT3_EE --------------------------
	.section	.nv.constant0._ZN3cub18CUB_300001_SM_10006detail9transform16transform_kernelINS2_10policy_hubILb1EN4cuda3std3__45tupleIJN6thrust24THRUST_300001_SM_1000_NS6detail15normal_iteratorINSA_10device_ptrIdEEEEEEEE10policy1000El7SigmoidSF_JPdEEEvT0_iT1_T2_DpNS2_10kernel_argIT3_EE,"a",@progbits
	.sectionflags	@""
	.align	4
.nv.constant0._ZN3cub18CUB_300001_SM_10006detail9transform16transform_kernelINS2_10policy_hubILb1EN4cuda3std3__45tupleIJN6thrust24THRUST_300001_SM_1000_NS6detail15normal_iteratorINSA_10device_ptrIdEEEEEEEE10policy1000El7SigmoidSF_JPdEEEvT0_iT1_T2_DpNS2_10kernel_argIT3_EE:
	.zero		936


//--------------------- .nv.constant0._ZN3cub18CUB_300001_SM_10006detail9transform16transform_kernelINS2_10policy_hubILb1EN4cuda3std3__45tupleIJN6thrust24THRUST_300001_SM_1000_NS6detail15normal_iteratorINSA_10device_ptrIdEEEEEEEE10policy1000Ei7SigmoidSF_JPdEEEvT0_iT1_T2_DpNS2_10kernel_argIT3_EE --------------------------
	.section	.nv.constant0._ZN3cub18CUB_300001_SM_10006detail9transform16transform_kernelINS2_10policy_hubILb1EN4cuda3std3__45tupleIJN6thrust24THRUST_300001_SM_1000_NS6detail15normal_iteratorINSA_10device_ptrIdEEEEEEEE10policy1000Ei7SigmoidSF_JPdEEEvT0_iT1_T2_DpNS2_10kernel_argIT3_EE,"a",@progbits
	.sectionflags	@""
	.align	4
.nv.constant0._ZN3cub18CUB_300001_SM_10006detail9transform16transform_kernelINS2_10policy_hubILb1EN4cuda3std3__45tupleIJN6thrust24THRUST_300001_SM_1000_NS6detail15normal_iteratorINSA_10device_ptrIdEEEEEEEE10policy1000Ei7SigmoidSF_JPdEEEvT0_iT1_T2_DpNS2_10kernel_argIT3_EE:
	.zero		936


//--------------------- .nv.constant0._ZN3cub18CUB_300001_SM_10006detail9transform16transform_kernelINS2_10policy_hubILb1EN4cuda3std3__45tupleIJN6thrust24THRUST_300001_SM_1000_NS6detail15normal_iteratorINSA_10device_ptrIdEEEEEEEE10policy1000El4TanHSF_JPdEEEvT0_iT1_T2_DpNS2_10kernel_argIT3_EE --------------------------
	.section	.nv.constant0._ZN3cub18CUB_300001_SM_10006detail9transform16transform_kernelINS2_10policy_hubILb1EN4cuda3std3__45tupleIJN6thrust24THRUST_300001_SM_1000_NS6detail15normal_iteratorINSA_10device_ptrIdEEEEEEEE10policy1000El4TanHSF_JPdEEEvT0_iT1_T2_DpNS2_10kernel_argIT3_EE,"a",@progbits
	.sectionflags	@""
	.align	4
.nv.constant0._ZN3cub18CUB_300001_SM_10006detail9transform16transform_kernelINS2_10policy_hubILb1EN4cuda3std3__45tupleIJN6thrust24THRUST_300001_SM_1000_NS6detail15normal_iteratorINSA_10device_ptrIdEEEEEEEE10policy1000El4TanHSF_JPdEEEvT0_iT1_T2_DpNS2_10kernel_argIT3_EE:
	.zero		936


//--------------------- .nv.constant0._ZN3cub18CUB_300001_SM_10006detail9transform16transform_kernelINS2_10policy_hubILb1EN4cuda3std3__45tupleIJN6thrust24THRUST_300001_SM_1000_NS6detail15normal_iteratorINSA_10device_ptrIdEEEEEEEE10policy1000Ei4TanHSF_JPdEEEvT0_iT1_T2_DpNS2_10kernel_argIT3_EE --------------------------
	.section	.nv.constant0._ZN3cub18CUB_300001_SM_10006detail9transform16transform_kernelINS2_10policy_hubILb1EN4cuda3std3__45tupleIJN6thrust24THRUST_300001_SM_1000_NS6detail15normal_iteratorINSA_10device_ptrIdEEEEEEEE10policy1000Ei4TanHSF_JPdEEEvT0_iT1_T2_DpNS2_10kernel_argIT3_EE,"a",@progbits
	.sectionflags	@""
	.align	4
.nv.constant0._ZN3cub18CUB_300001_SM_10006detail9transform16transform_kernelINS2_10policy_hubILb1EN4cuda3std3__45tupleIJN6thrust24THRUST_300001_SM_1000_NS6detail15normal_iteratorINSA_10device_ptrIdEEEEEEEE10policy1000Ei4TanHSF_JPdEEEvT0_iT1_T2_DpNS2_10kernel_argIT3_EE:
	.zero		936


//--------------------- .nv.constant0._ZN3cub18CUB_300001_SM_10006detail9transform16transform_kernelINS2_10policy_hubILb1EN4cuda3std3__45tupleIJN6thrust24THRUST_300001_SM_1000_NS6detail15normal_iteratorINSA_10device_ptrIdEEEEEEEE10policy1000El4ReLUSF_JPdEEEvT0_iT1_T2_DpNS2_10kernel_argIT3_EE --------------------------
	.section	.nv.constant0._ZN3cub18CUB_300001_SM_10006detail9transform16transform_kernelINS2_10policy_hubILb1EN4cuda3std3__45tupleIJN6thrust24THRUST_300001_SM_1000_NS6detail15normal_iteratorINSA_10device_ptrIdEEEEEEEE10policy1000El4ReLUSF_JPdEEEvT0_iT1_T2_DpNS2_10kernel_argIT3_EE,"a",@progbits
	.sectionflags	@""
	.align	4
.nv.constant0._ZN3cub18CUB_300001_SM_10006detail9transform16transform_kernelINS2_10policy_hubILb1EN4cuda3std3__45tupleIJN6thrust24THRUST_300001_SM_1000_NS6detail15normal_iteratorINSA_10device_ptrIdEEEEEEEE10policy1000El4ReLUSF_JPdEEEvT0_iT1_T2_DpNS2_10kernel_argIT3_EE:
	.zero		936


//--------------------- .nv.constant0._ZN3cub18CUB_300001_SM_10006detail9transform16transform_kernelINS2_10policy_hubILb1EN4cuda3std3__45tupleIJN6thrust24THRUST_300001_SM_1000_NS6detail15normal_iteratorINSA_10device_ptrIdEEEEEEEE10policy1000Ei4ReLUSF_JPdEEEvT0_iT1_T2_DpNS2_10kernel_argIT3_EE --------------------------
	.section	.nv.constant0._ZN3cub18CUB_300001_SM_10006detail9transform16transform_kernelINS2_10policy_hubILb1EN4cuda3std3__45tupleIJN6thrust24THRUST_300001_SM_1000_NS6detail15normal_iteratorINSA_10device_ptrIdEEEEEEEE10policy1000Ei4ReLUSF_JPdEEEvT0_iT1_T2_DpNS2_10kernel_argIT3_EE,"a",@progbits
	.sectionflags	@""
	.align	4
.nv.constant0._ZN3cub18CUB_300001_SM_10006detail9transform16transform_kernelINS2_10policy_hubILb1EN4cuda3std3__45tupleIJN6thrust24THRUST_300001_SM_1000_NS6detail15normal_iteratorINSA_10device_ptrIdEEEEEEEE10policy1000Ei4ReLUSF_JPdEEEvT0_iT1_T2_DpNS2_10kernel_argIT3_EE:
	.zero		936


//--------------------- .nv.constant0._ZN3cub18CUB_300001_SM_10006detail9transform16transform_kernelINS2_10policy_hubILb1EN4cuda3std3__45tupleIJN6thrust24THRUST_300001_SM_1000_NS6detail15normal_iteratorINSA_10device_ptrIdEEEEEEEE10policy1000El7SoftmaxSF_JPdEEEvT0_iT1_T2_DpNS2_10kernel_argIT3_EE --------------------------
	.section	.nv.constant0._ZN3cub18CUB_300001_SM_10006detail9transform16transform_kernelINS2_10policy_hubILb1EN4cuda3std3__45tupleIJN6thrust24THRUST_300001_SM_1000_NS6detail15normal_iteratorINSA_10device_ptrIdEEEEEEEE10policy1000El7SoftmaxSF_JPdEEEvT0_iT1_T2_DpNS2_10kernel_argIT3_EE,"a",@progbits
	.sectionflags	@""
	.align	4
.nv.constant0._ZN3cub18CUB_300001_SM_10006detail9transform16transform_kernelINS2_10policy_hubILb1EN4cuda3std3__45tupleIJN6thrust24THRUST_300001_SM_1000_NS6detail15normal_iteratorINSA_10device_ptrIdEEEEEEEE10policy1000El7SoftmaxSF_JPdEEEvT0_iT1_T2_DpNS2_10kernel_argIT3_EE:
	.zero		944


//--------------------- .nv.constant0._ZN3cub18CUB_300001_SM_10006detail9transform16transform_kernelINS2_10policy_hubILb1EN4cuda3std3__45tupleIJN6thrust24THRUST_300001_SM_1000_NS6detail15normal_iteratorINSA_10device_ptrIdEEEEEEEE10policy1000Ei7SoftmaxSF_JPdEEEvT0_iT1_T2_DpNS2_10kernel_argIT3_EE --------------------------
	.section	.nv.constant0._ZN3cub18CUB_300001_SM_10006detail9transform16transform_kernelINS2_10policy_hubILb1EN4cuda3std3__45tupleIJN6thrust24THRUST_300001_SM_1000_NS6detail15normal_iteratorINSA_10device_ptrIdEEEEEEEE10policy1000Ei7SoftmaxSF_JPdEEEvT0_iT1_T2_DpNS2_10kernel_argIT3_EE,"a",@progbits
	.sectionflags	@""
	.align	4
.nv.constant0._ZN3cub18CUB_300001_SM_10006detail9transform16transform_kernelINS2_10policy_hubILb1EN4cuda3std3__45tupleIJN6thrust24THRUST_300001_SM_1000_NS6detail15normal_iteratorINSA_10device_ptrIdEEEEEEEE10policy1000Ei7SoftmaxSF_JPdEEEvT0_iT1_T2_DpNS2_10kernel_argIT3_EE:
	.zero		936


//--------------------- .nv.constant0._ZN3cub18CUB_300001_SM_10006detail8for_each13static_kernelINS2_12policy_hub_t12policy_500_tElN6thrust24THRUST_300001_SM_1000_NS8cuda_cub6__fill7functorINS7_6detail15normal_iteratorINS7_10device_ptrIdEEEEdEEEEvT0_T1_ --------------------------
	.section	.nv.constant0._ZN3cub18CUB_300001_SM_10006detail8for_each13static_kernelINS2_12policy_hub_t12policy_500_tElN6thrust24THRUST_300001_SM_1000_NS8cuda_cub6__fill7functorINS7_6detail15normal_iteratorINS7_10device_ptrIdEEEEdEEEEvT0_T1_,"a",@progbits
	.sectionflags	@""
	.align	4
.nv.constant0._ZN3cub18CUB_300001_SM_10006detail8for_each13static_kernelINS2_12policy_hub_t12policy_500_tElN6thrust24THRUST_300001_SM_1000_NS8cuda_cub6__fill7functorINS7_6detail15normal_iteratorINS7_10device_ptrIdEEEEdEEEEvT0_T1_:
	.zero		920


//--------------------- .nv.constant0._ZN3cub18CUB_300001_SM_10006detail8for_each13static_kernelINS2_12policy_hub_t12policy_500_tEmN6thrust24THRUST_300001_SM_1000_NS8cuda_cub20__uninitialized_fill7functorINS7_10device_ptrIdEEdEEEEvT0_T1_ --------------------------
	.section	.nv.constant0._ZN3cub18CUB_300001_SM_10006detail8for_each13static_kernelINS2_12policy_hub_t12policy_500_tEmN6thrust24THRUST_300001_SM_1000_NS8cuda_cub20__uninitialized_fill7functorINS7_10device_ptrIdEEdEEEEvT0_T1_,"a",@progbits
	.sectionflags	@""
	.align	4
.nv.constant0._ZN3cub18CUB_300001_SM_10006detail8for_each13static_kernelINS2_12policy_hub_t12policy_500_tEmN6thrust24THRUST_300001_SM_1000_NS8cuda_cub20__uninitialized_fill7functorINS7_10device_ptrIdEEdEEEEvT0_T1_:
	.zero		920


//--------------------- .nv.constant0._ZN3cub18CUB_300001_SM_10006detail11EmptyKernelIvEEvv --------------------------
	.section	.nv.constant0._ZN3cub18CUB_300001_SM_10006detail11EmptyKernelIvEEvv,"a",@progbits
	.sectionflags	@""
	.align	4
.nv.constant0._ZN3cub18CUB_300001_SM_10006detail11EmptyKernelIvEEvv:
	.zero		896


//--------------------- SYMBOLS --------------------------

	.type		.nv.reservedSmem.offset0,@object
	.size		.nv.reservedSmem.offset0,0x4
	.type		.nv.reservedSmem.cap,@object
	.size		.nv.reservedSmem.cap,0x4
